//
// Generated by NVIDIA NVVM Compiler
//
// Compiler Build ID: CL-36424714
// Cuda compilation tools, release 13.0, V13.0.88
// Based on NVVM 20.0.0
//

.version 9.0
.target sm_100
.address_size 64

	// .globl	_Z16myHGEMMAlignedV5P6__halfS0_S0_iii
.extern .shared .align 16 .b8 smem[];

.visible .entry _Z16myHGEMMAlignedV5P6__halfS0_S0_iii(
	.param .u64 .ptr .align 1 _Z16myHGEMMAlignedV5P6__halfS0_S0_iii_param_0,
	.param .u64 .ptr .align 1 _Z16myHGEMMAlignedV5P6__halfS0_S0_iii_param_1,
	.param .u64 .ptr .align 1 _Z16myHGEMMAlignedV5P6__halfS0_S0_iii_param_2,
	.param .u32 _Z16myHGEMMAlignedV5P6__halfS0_S0_iii_param_3,
	.param .u32 _Z16myHGEMMAlignedV5P6__halfS0_S0_iii_param_4,
	.param .u32 _Z16myHGEMMAlignedV5P6__halfS0_S0_iii_param_5
)
{
	.reg .pred 	%p<9>;
	.reg .b16 	%rs<2>;
	.reg .b32 	%r<9837>;
	.reg .b32 	%f<2>;
	.reg .b64 	%rd<290>;

	ld.param.u64 	%rd13, [_Z16myHGEMMAlignedV5P6__halfS0_S0_iii_param_0];
	ld.param.u64 	%rd14, [_Z16myHGEMMAlignedV5P6__halfS0_S0_iii_param_1];
	ld.param.u32 	%r538, [_Z16myHGEMMAlignedV5P6__halfS0_S0_iii_param_3];
	ld.param.u32 	%r536, [_Z16myHGEMMAlignedV5P6__halfS0_S0_iii_param_4];
	ld.param.u32 	%r537, [_Z16myHGEMMAlignedV5P6__halfS0_S0_iii_param_5];
	mov.u32 	%r539, %ctaid.z;
	mov.u32 	%r540, %nctaid.x;
	mov.u32 	%r541, %ctaid.x;
	mad.lo.s32 	%r1, %r539, %r540, %r541;
	mov.u32 	%r2, %ctaid.y;
	shr.s32 	%r542, %r536, 31;
	shr.u32 	%r543, %r542, 24;
	add.s32 	%r544, %r536, %r543;
	shr.s32 	%r545, %r544, 8;
	setp.ge.s32 	%p1, %r1, %r545;
	shr.s32 	%r546, %r538, 31;
	shr.u32 	%r547, %r546, 25;
	add.s32 	%r548, %r538, %r547;
	shr.s32 	%r549, %r548, 7;
	setp.ge.s32 	%p2, %r2, %r549;
	or.pred  	%p3, %p2, %p1;
	@%p3 bra 	$L__BB0_10;
	mov.u32 	%r556, %tid.x;
	shr.u32 	%r557, %r556, 5;
	mov.f32 	%f1, 0f00000000;
	// begin inline asm
	{  cvt.rn.f16.f32 %rs1, %f1;}

	// end inline asm
	mov.b32 	%r9773, {%rs1, %rs1};
	shr.u32 	%r558, %r556, 1;
	and.b32  	%r559, %r558, 510;
	shl.b32 	%r560, %r556, 3;
	and.b32  	%r4, %r560, 24;
	shr.u32 	%r561, %r556, 3;
	and.b32  	%r5, %r561, 124;
	and.b32  	%r6, %r560, 248;
	mad.lo.s32 	%r562, %r559, 40, %r4;
	shl.b32 	%r563, %r562, 1;
	mov.u32 	%r564, smem;
	add.s32 	%r550, %r563, %r564;
	add.s32 	%r8, %r550, 80;
	mad.lo.s32 	%r565, %r5, 264, %r6;
	shl.b32 	%r9, %r565, 1;
	add.s32 	%r566, %r564, %r9;
	add.s32 	%r10, %r566, 20480;
	add.s32 	%r553, %r566, 21008;
	add.s32 	%r554, %r566, 21536;
	add.s32 	%r555, %r566, 22064;
	shl.b32 	%r14, %r2, 7;
	add.s32 	%r15, %r14, %r559;
	shl.b32 	%r16, %r1, 8;
	or.b32  	%r567, %r16, %r6;
	mad.lo.s32 	%r9637, %r537, %r15, %r4;
	mad.lo.s32 	%r9570, %r536, %r5, %r567;
	and.b32  	%r19, %r557, 1;
	and.b32  	%r20, %r556, 960;
	mul.wide.s32 	%rd22, %r9637, 2;
	add.s64 	%rd16, %rd13, %rd22;
	// begin inline asm
	cp.async.ca.shared.global [%r550], [%rd16], 16;

	// end inline asm
	mul.wide.s32 	%rd23, %r537, 2;
	add.s64 	%rd17, %rd16, %rd23;
	// begin inline asm
	cp.async.ca.shared.global [%r8], [%rd17], 16;

	// end inline asm
	mul.wide.s32 	%rd24, %r9570, 2;
	add.s64 	%rd18, %rd14, %rd24;
	// begin inline asm
	cp.async.ca.shared.global [%r10], [%rd18], 16;

	// end inline asm
	mul.wide.s32 	%rd1, %r536, 2;
	add.s64 	%rd19, %rd18, %rd1;
	// begin inline asm
	cp.async.ca.shared.global [%r553], [%rd19], 16;

	// end inline asm
	add.s64 	%rd20, %rd19, %rd1;
	// begin inline asm
	cp.async.ca.shared.global [%r554], [%rd20], 16;

	// end inline asm
	add.s64 	%rd21, %rd20, %rd1;
	// begin inline asm
	cp.async.ca.shared.global [%r555], [%rd21], 16;

	// end inline asm
	// begin inline asm
	cp.async.commit_group;

	// end inline asm
	// begin inline asm
	cp.async.wait_group 0;

	// end inline asm
	bar.sync 	0;
	shr.s32 	%r568, %r537, 31;
	shr.u32 	%r569, %r568, 27;
	add.s32 	%r570, %r537, %r569;
	shr.s32 	%r21, %r570, 5;
	setp.lt.s32 	%p4, %r537, 64;
	mov.u32 	%r9774, %r9773;
	mov.u32 	%r9775, %r9773;
	mov.u32 	%r9776, %r9773;
	mov.u32 	%r9777, %r9773;
	mov.u32 	%r9778, %r9773;
	mov.u32 	%r9779, %r9773;
	mov.u32 	%r9780, %r9773;
	mov.u32 	%r9781, %r9773;
	mov.u32 	%r9782, %r9773;
	mov.u32 	%r9783, %r9773;
	mov.u32 	%r9784, %r9773;
	mov.u32 	%r9785, %r9773;
	mov.u32 	%r9786, %r9773;
	mov.u32 	%r9787, %r9773;
	mov.u32 	%r9788, %r9773;
	mov.u32 	%r9789, %r9773;
	mov.u32 	%r9790, %r9773;
	mov.u32 	%r9791, %r9773;
	mov.u32 	%r9792, %r9773;
	mov.u32 	%r9793, %r9773;
	mov.u32 	%r9794, %r9773;
	mov.u32 	%r9795, %r9773;
	mov.u32 	%r9796, %r9773;
	mov.u32 	%r9797, %r9773;
	mov.u32 	%r9798, %r9773;
	mov.u32 	%r9799, %r9773;
	mov.u32 	%r9800, %r9773;
	mov.u32 	%r9801, %r9773;
	mov.u32 	%r9802, %r9773;
	mov.u32 	%r9803, %r9773;
	mov.u32 	%r9804, %r9773;
	mov.u32 	%r9805, %r9773;
	mov.u32 	%r9806, %r9773;
	mov.u32 	%r9807, %r9773;
	mov.u32 	%r9808, %r9773;
	mov.u32 	%r9809, %r9773;
	mov.u32 	%r9810, %r9773;
	mov.u32 	%r9811, %r9773;
	mov.u32 	%r9812, %r9773;
	mov.u32 	%r9813, %r9773;
	mov.u32 	%r9814, %r9773;
	mov.u32 	%r9815, %r9773;
	mov.u32 	%r9816, %r9773;
	mov.u32 	%r9817, %r9773;
	mov.u32 	%r9818, %r9773;
	mov.u32 	%r9819, %r9773;
	mov.u32 	%r9820, %r9773;
	mov.u32 	%r9821, %r9773;
	mov.u32 	%r9822, %r9773;
	mov.u32 	%r9823, %r9773;
	mov.u32 	%r9824, %r9773;
	mov.u32 	%r9825, %r9773;
	mov.u32 	%r9826, %r9773;
	mov.u32 	%r9827, %r9773;
	mov.u32 	%r9828, %r9773;
	mov.u32 	%r9829, %r9773;
	mov.u32 	%r9830, %r9773;
	mov.u32 	%r9831, %r9773;
	mov.u32 	%r9832, %r9773;
	mov.u32 	%r9833, %r9773;
	mov.u32 	%r9834, %r9773;
	mov.u32 	%r9835, %r9773;
	mov.u32 	%r9836, %r9773;
	@%p4 bra 	$L__BB0_9;
	mul.lo.s32 	%r22, %r19, 2560;
	max.s32 	%r572, %r21, 2;
	add.s32 	%r23, %r572, -1;
	and.b32  	%r24, %r23, 31;
	setp.lt.u32 	%p5, %r537, 1056;
	mov.b32 	%r9771, 1;
	mov.u32 	%r9774, %r9773;
	mov.u32 	%r9775, %r9773;
	mov.u32 	%r9776, %r9773;
	mov.u32 	%r9777, %r9773;
	mov.u32 	%r9778, %r9773;
	mov.u32 	%r9779, %r9773;
	mov.u32 	%r9780, %r9773;
	mov.u32 	%r9781, %r9773;
	mov.u32 	%r9782, %r9773;
	mov.u32 	%r9783, %r9773;
	mov.u32 	%r9784, %r9773;
	mov.u32 	%r9785, %r9773;
	mov.u32 	%r9786, %r9773;
	mov.u32 	%r9787, %r9773;
	mov.u32 	%r9788, %r9773;
	mov.u32 	%r9789, %r9773;
	mov.u32 	%r9790, %r9773;
	mov.u32 	%r9791, %r9773;
	mov.u32 	%r9792, %r9773;
	mov.u32 	%r9793, %r9773;
	mov.u32 	%r9794, %r9773;
	mov.u32 	%r9795, %r9773;
	mov.u32 	%r9796, %r9773;
	mov.u32 	%r9797, %r9773;
	mov.u32 	%r9798, %r9773;
	mov.u32 	%r9799, %r9773;
	mov.u32 	%r9800, %r9773;
	mov.u32 	%r9801, %r9773;
	mov.u32 	%r9802, %r9773;
	mov.u32 	%r9803, %r9773;
	mov.u32 	%r9804, %r9773;
	mov.u32 	%r9805, %r9773;
	mov.u32 	%r9806, %r9773;
	mov.u32 	%r9807, %r9773;
	mov.u32 	%r9808, %r9773;
	mov.u32 	%r9809, %r9773;
	mov.u32 	%r9810, %r9773;
	mov.u32 	%r9811, %r9773;
	mov.u32 	%r9812, %r9773;
	mov.u32 	%r9813, %r9773;
	mov.u32 	%r9814, %r9773;
	mov.u32 	%r9815, %r9773;
	mov.u32 	%r9816, %r9773;
	mov.u32 	%r9817, %r9773;
	mov.u32 	%r9818, %r9773;
	mov.u32 	%r9819, %r9773;
	mov.u32 	%r9820, %r9773;
	mov.u32 	%r9821, %r9773;
	mov.u32 	%r9822, %r9773;
	mov.u32 	%r9823, %r9773;
	mov.u32 	%r9824, %r9773;
	mov.u32 	%r9825, %r9773;
	mov.u32 	%r9826, %r9773;
	mov.u32 	%r9827, %r9773;
	mov.u32 	%r9828, %r9773;
	mov.u32 	%r9829, %r9773;
	mov.u32 	%r9830, %r9773;
	mov.u32 	%r9831, %r9773;
	mov.u32 	%r9832, %r9773;
	mov.u32 	%r9833, %r9773;
	mov.u32 	%r9834, %r9773;
	mov.u32 	%r9835, %r9773;
	mov.u32 	%r9836, %r9773;
	@%p5 bra 	$L__BB0_6;
	add.s32 	%r575, %r564, 20480;
	add.s32 	%r576, %r575, %r9;
	add.s32 	%r25, %r576, 17952;
	add.s32 	%r26, %r576, 18480;
	shl.b32 	%r577, %r22, 1;
	add.s32 	%r27, %r564, %r577;
	shl.b32 	%r578, %r20, 1;
	add.s32 	%r28, %r575, %r578;
	and.b32  	%r579, %r23, -32;
	neg.s32 	%r9572, %r579;
	or.b32  	%r580, %r5, 1024;
	mad.lo.s32 	%r581, %r536, %r580, %r16;
	add.s32 	%r9569, %r581, %r6;
	add.s32 	%r582, %r5, 992;
	mad.lo.s32 	%r583, %r536, %r582, %r16;
	add.s32 	%r9568, %r583, %r6;
	add.s32 	%r584, %r5, 960;
	mad.lo.s32 	%r585, %r536, %r584, %r16;
	add.s32 	%r9567, %r585, %r6;
	add.s32 	%r586, %r5, 928;
	mad.lo.s32 	%r587, %r536, %r586, %r16;
	add.s32 	%r9566, %r587, %r6;
	or.b32  	%r588, %r5, 896;
	mad.lo.s32 	%r589, %r536, %r588, %r16;
	add.s32 	%r9565, %r589, %r6;
	add.s32 	%r590, %r5, 864;
	mad.lo.s32 	%r591, %r536, %r590, %r16;
	add.s32 	%r9564, %r591, %r6;
	add.s32 	%r592, %r5, 832;
	mad.lo.s32 	%r593, %r536, %r592, %r16;
	add.s32 	%r9563, %r593, %r6;
	add.s32 	%r594, %r5, 800;
	mad.lo.s32 	%r595, %r536, %r594, %r16;
	add.s32 	%r9562, %r595, %r6;
	or.b32  	%r596, %r5, 768;
	mad.lo.s32 	%r597, %r536, %r596, %r16;
	add.s32 	%r9561, %r597, %r6;
	add.s32 	%r598, %r5, 736;
	mad.lo.s32 	%r599, %r536, %r598, %r16;
	add.s32 	%r9560, %r599, %r6;
	add.s32 	%r600, %r5, 704;
	mad.lo.s32 	%r601, %r536, %r600, %r16;
	add.s32 	%r9559, %r601, %r6;
	add.s32 	%r602, %r5, 672;
	mad.lo.s32 	%r603, %r536, %r602, %r16;
	add.s32 	%r9558, %r603, %r6;
	or.b32  	%r604, %r5, 640;
	mad.lo.s32 	%r605, %r536, %r604, %r16;
	add.s32 	%r9557, %r605, %r6;
	add.s32 	%r606, %r5, 608;
	mad.lo.s32 	%r607, %r536, %r606, %r16;
	add.s32 	%r9556, %r607, %r6;
	add.s32 	%r608, %r5, 576;
	mad.lo.s32 	%r609, %r536, %r608, %r16;
	add.s32 	%r9555, %r609, %r6;
	add.s32 	%r610, %r5, 544;
	mad.lo.s32 	%r611, %r536, %r610, %r16;
	add.s32 	%r9554, %r611, %r6;
	or.b32  	%r612, %r5, 512;
	mad.lo.s32 	%r613, %r536, %r612, %r16;
	add.s32 	%r9553, %r613, %r6;
	add.s32 	%r614, %r5, 480;
	mad.lo.s32 	%r615, %r536, %r614, %r16;
	add.s32 	%r9552, %r615, %r6;
	add.s32 	%r616, %r5, 448;
	mad.lo.s32 	%r617, %r536, %r616, %r16;
	add.s32 	%r9551, %r617, %r6;
	add.s32 	%r618, %r5, 416;
	mad.lo.s32 	%r619, %r536, %r618, %r16;
	add.s32 	%r9550, %r619, %r6;
	or.b32  	%r620, %r5, 384;
	mad.lo.s32 	%r621, %r536, %r620, %r16;
	add.s32 	%r9549, %r621, %r6;
	add.s32 	%r622, %r5, 352;
	mad.lo.s32 	%r623, %r536, %r622, %r16;
	add.s32 	%r9548, %r623, %r6;
	add.s32 	%r624, %r5, 320;
	mad.lo.s32 	%r625, %r536, %r624, %r16;
	add.s32 	%r9547, %r625, %r6;
	add.s32 	%r626, %r5, 288;
	mad.lo.s32 	%r627, %r536, %r626, %r16;
	add.s32 	%r9546, %r627, %r6;
	or.b32  	%r628, %r5, 256;
	mad.lo.s32 	%r629, %r536, %r628, %r16;
	add.s32 	%r9545, %r629, %r6;
	add.s32 	%r630, %r5, 224;
	mad.lo.s32 	%r631, %r536, %r630, %r16;
	add.s32 	%r9544, %r631, %r6;
	add.s32 	%r632, %r5, 192;
	mad.lo.s32 	%r633, %r536, %r632, %r16;
	add.s32 	%r9543, %r633, %r6;
	add.s32 	%r634, %r5, 160;
	mad.lo.s32 	%r635, %r536, %r634, %r16;
	add.s32 	%r9542, %r635, %r6;
	or.b32  	%r636, %r5, 128;
	mad.lo.s32 	%r637, %r536, %r636, %r16;
	add.s32 	%r9541, %r637, %r6;
	add.s32 	%r638, %r5, 96;
	mad.lo.s32 	%r639, %r536, %r638, %r16;
	add.s32 	%r9540, %r639, %r6;
	add.s32 	%r640, %r5, 64;
	mad.lo.s32 	%r641, %r536, %r640, %r16;
	add.s32 	%r9539, %r641, %r6;
	add.s32 	%r642, %r5, 32;
	mad.lo.s32 	%r643, %r536, %r642, %r16;
	add.s32 	%r9538, %r643, %r6;
	mad.lo.s32 	%r644, %r537, %r15, %r537;
	add.s32 	%r9537, %r644, %r4;
	mul.wide.u32 	%rd25, %r9637, 2;
	add.s64 	%rd26, %rd25, %rd13;
	add.s64 	%rd288, %rd26, 1024;
	mov.b32 	%r9571, 0;
	mov.u32 	%r9774, %r9773;
	mov.u32 	%r9775, %r9773;
	mov.u32 	%r9776, %r9773;
	mov.u32 	%r9777, %r9773;
	mov.u32 	%r9778, %r9773;
	mov.u32 	%r9779, %r9773;
	mov.u32 	%r9780, %r9773;
	mov.u32 	%r9781, %r9773;
	mov.u32 	%r9782, %r9773;
	mov.u32 	%r9783, %r9773;
	mov.u32 	%r9784, %r9773;
	mov.u32 	%r9785, %r9773;
	mov.u32 	%r9786, %r9773;
	mov.u32 	%r9787, %r9773;
	mov.u32 	%r9788, %r9773;
	mov.u32 	%r9789, %r9773;
	mov.u32 	%r9790, %r9773;
	mov.u32 	%r9791, %r9773;
	mov.u32 	%r9792, %r9773;
	mov.u32 	%r9793, %r9773;
	mov.u32 	%r9794, %r9773;
	mov.u32 	%r9795, %r9773;
	mov.u32 	%r9796, %r9773;
	mov.u32 	%r9797, %r9773;
	mov.u32 	%r9798, %r9773;
	mov.u32 	%r9799, %r9773;
	mov.u32 	%r9800, %r9773;
	mov.u32 	%r9801, %r9773;
	mov.u32 	%r9802, %r9773;
	mov.u32 	%r9803, %r9773;
	mov.u32 	%r9804, %r9773;
	mov.u32 	%r9805, %r9773;
	mov.u32 	%r9806, %r9773;
	mov.u32 	%r9807, %r9773;
	mov.u32 	%r9808, %r9773;
	mov.u32 	%r9809, %r9773;
	mov.u32 	%r9810, %r9773;
	mov.u32 	%r9811, %r9773;
	mov.u32 	%r9812, %r9773;
	mov.u32 	%r9813, %r9773;
	mov.u32 	%r9814, %r9773;
	mov.u32 	%r9815, %r9773;
	mov.u32 	%r9816, %r9773;
	mov.u32 	%r9817, %r9773;
	mov.u32 	%r9818, %r9773;
	mov.u32 	%r9819, %r9773;
	mov.u32 	%r9820, %r9773;
	mov.u32 	%r9821, %r9773;
	mov.u32 	%r9822, %r9773;
	mov.u32 	%r9823, %r9773;
	mov.u32 	%r9824, %r9773;
	mov.u32 	%r9825, %r9773;
	mov.u32 	%r9826, %r9773;
	mov.u32 	%r9827, %r9773;
	mov.u32 	%r9828, %r9773;
	mov.u32 	%r9829, %r9773;
	mov.u32 	%r9830, %r9773;
	mov.u32 	%r9831, %r9773;
	mov.u32 	%r9832, %r9773;
	mov.u32 	%r9833, %r9773;
	mov.u32 	%r9834, %r9773;
	mov.u32 	%r9835, %r9773;
	mov.u32 	%r9836, %r9773;
$L__BB0_4:
	.pragma "nounroll";
	add.s64 	%rd27, %rd288, -960;
	mov.u32 	%r837, %tid.x;
	shr.u32 	%r838, %r837, 1;
	and.b32  	%r839, %r838, 510;
	shl.b32 	%r840, %r837, 3;
	and.b32  	%r841, %r840, 24;
	mad.lo.s32 	%r842, %r839, 40, %r841;
	shl.b32 	%r843, %r842, 1;
	mov.u32 	%r844, smem;
	add.s32 	%r845, %r844, %r843;
	add.s32 	%r645, %r845, 10240;
	// begin inline asm
	cp.async.ca.shared.global [%r645], [%rd27], 16;

	// end inline asm
	mul.wide.u32 	%rd219, %r9537, 2;
	add.s64 	%rd220, %rd13, %rd219;
	add.s64 	%rd28, %rd220, 64;
	add.s32 	%r646, %r845, 10320;
	// begin inline asm
	cp.async.ca.shared.global [%r646], [%rd28], 16;

	// end inline asm
	mul.wide.s32 	%rd221, %r9538, 2;
	add.s64 	%rd29, %rd14, %rd221;
	shr.u32 	%r846, %r837, 3;
	and.b32  	%r847, %r846, 124;
	and.b32  	%r848, %r840, 248;
	mad.lo.s32 	%r849, %r847, 264, %r848;
	shl.b32 	%r850, %r849, 1;
	add.s32 	%r851, %r844, %r850;
	add.s32 	%r827, %r851, 37376;
	// begin inline asm
	cp.async.ca.shared.global [%r827], [%rd29], 16;

	// end inline asm
	add.s64 	%rd30, %rd29, %rd1;
	add.s32 	%r828, %r851, 37904;
	// begin inline asm
	cp.async.ca.shared.global [%r828], [%rd30], 16;

	// end inline asm
	add.s64 	%rd31, %rd30, %rd1;
	// begin inline asm
	cp.async.ca.shared.global [%r25], [%rd31], 16;

	// end inline asm
	add.s64 	%rd32, %rd31, %rd1;
	// begin inline asm
	cp.async.ca.shared.global [%r26], [%rd32], 16;

	// end inline asm
	mov.b32 	%r852, 40;
	wmma.load.a.sync.aligned.row.m16n16k16.shared.f16 	{%r853, %r854, %r855, %r856, %r857, %r858, %r859, %r860}, [%r27], %r852;
	add.s32 	%r861, %r27, 1280;
	wmma.load.a.sync.aligned.row.m16n16k16.shared.f16 	{%r862, %r863, %r864, %r865, %r866, %r867, %r868, %r869}, [%r861], %r852;
	add.s32 	%r870, %r27, 2560;
	wmma.load.a.sync.aligned.row.m16n16k16.shared.f16 	{%r871, %r872, %r873, %r874, %r875, %r876, %r877, %r878}, [%r870], %r852;
	add.s32 	%r879, %r27, 3840;
	wmma.load.a.sync.aligned.row.m16n16k16.shared.f16 	{%r880, %r881, %r882, %r883, %r884, %r885, %r886, %r887}, [%r879], %r852;
	add.s32 	%r888, %r27, 32;
	wmma.load.a.sync.aligned.row.m16n16k16.shared.f16 	{%r889, %r890, %r891, %r892, %r893, %r894, %r895, %r896}, [%r888], %r852;
	add.s32 	%r897, %r27, 1312;
	wmma.load.a.sync.aligned.row.m16n16k16.shared.f16 	{%r898, %r899, %r900, %r901, %r902, %r903, %r904, %r905}, [%r897], %r852;
	add.s32 	%r906, %r27, 2592;
	wmma.load.a.sync.aligned.row.m16n16k16.shared.f16 	{%r907, %r908, %r909, %r910, %r911, %r912, %r913, %r914}, [%r906], %r852;
	add.s32 	%r915, %r27, 3872;
	wmma.load.a.sync.aligned.row.m16n16k16.shared.f16 	{%r916, %r917, %r918, %r919, %r920, %r921, %r922, %r923}, [%r915], %r852;
	mov.b32 	%r924, 264;
	wmma.load.b.sync.aligned.row.m16n16k16.shared.f16 	{%r925, %r926, %r927, %r928, %r929, %r930, %r931, %r932}, [%r28], %r924;
	add.s32 	%r933, %r28, 32;
	wmma.load.b.sync.aligned.row.m16n16k16.shared.f16 	{%r934, %r935, %r936, %r937, %r938, %r939, %r940, %r941}, [%r933], %r924;
	add.s32 	%r942, %r28, 64;
	wmma.load.b.sync.aligned.row.m16n16k16.shared.f16 	{%r943, %r944, %r945, %r946, %r947, %r948, %r949, %r950}, [%r942], %r924;
	add.s32 	%r951, %r28, 96;
	wmma.load.b.sync.aligned.row.m16n16k16.shared.f16 	{%r952, %r953, %r954, %r955, %r956, %r957, %r958, %r959}, [%r951], %r924;
	add.s32 	%r960, %r28, 8448;
	wmma.load.b.sync.aligned.row.m16n16k16.shared.f16 	{%r961, %r962, %r963, %r964, %r965, %r966, %r967, %r968}, [%r960], %r924;
	add.s32 	%r969, %r28, 8480;
	wmma.load.b.sync.aligned.row.m16n16k16.shared.f16 	{%r970, %r971, %r972, %r973, %r974, %r975, %r976, %r977}, [%r969], %r924;
	add.s32 	%r978, %r28, 8512;
	wmma.load.b.sync.aligned.row.m16n16k16.shared.f16 	{%r979, %r980, %r981, %r982, %r983, %r984, %r985, %r986}, [%r978], %r924;
	add.s32 	%r987, %r28, 8544;
	wmma.load.b.sync.aligned.row.m16n16k16.shared.f16 	{%r988, %r989, %r990, %r991, %r992, %r993, %r994, %r995}, [%r987], %r924;
	wmma.mma.sync.aligned.row.row.m16n16k16.f16.f16 {%r996, %r997, %r998, %r999}, {%r853, %r854, %r855, %r856, %r857, %r858, %r859, %r860}, {%r925, %r926, %r927, %r928, %r929, %r930, %r931, %r932}, {%r9836, %r9835, %r9834, %r9833};
	wmma.mma.sync.aligned.row.row.m16n16k16.f16.f16 {%r1000, %r1001, %r1002, %r1003}, {%r889, %r890, %r891, %r892, %r893, %r894, %r895, %r896}, {%r961, %r962, %r963, %r964, %r965, %r966, %r967, %r968}, {%r996, %r997, %r998, %r999};
	wmma.mma.sync.aligned.row.row.m16n16k16.f16.f16 {%r1004, %r1005, %r1006, %r1007}, {%r853, %r854, %r855, %r856, %r857, %r858, %r859, %r860}, {%r934, %r935, %r936, %r937, %r938, %r939, %r940, %r941}, {%r9832, %r9831, %r9830, %r9829};
	wmma.mma.sync.aligned.row.row.m16n16k16.f16.f16 {%r1008, %r1009, %r1010, %r1011}, {%r889, %r890, %r891, %r892, %r893, %r894, %r895, %r896}, {%r970, %r971, %r972, %r973, %r974, %r975, %r976, %r977}, {%r1004, %r1005, %r1006, %r1007};
	wmma.mma.sync.aligned.row.row.m16n16k16.f16.f16 {%r1012, %r1013, %r1014, %r1015}, {%r853, %r854, %r855, %r856, %r857, %r858, %r859, %r860}, {%r943, %r944, %r945, %r946, %r947, %r948, %r949, %r950}, {%r9828, %r9827, %r9826, %r9825};
	wmma.mma.sync.aligned.row.row.m16n16k16.f16.f16 {%r1016, %r1017, %r1018, %r1019}, {%r889, %r890, %r891, %r892, %r893, %r894, %r895, %r896}, {%r979, %r980, %r981, %r982, %r983, %r984, %r985, %r986}, {%r1012, %r1013, %r1014, %r1015};
	wmma.mma.sync.aligned.row.row.m16n16k16.f16.f16 {%r1020, %r1021, %r1022, %r1023}, {%r853, %r854, %r855, %r856, %r857, %r858, %r859, %r860}, {%r952, %r953, %r954, %r955, %r956, %r957, %r958, %r959}, {%r9824, %r9823, %r9822, %r9821};
	wmma.mma.sync.aligned.row.row.m16n16k16.f16.f16 {%r1024, %r1025, %r1026, %r1027}, {%r889, %r890, %r891, %r892, %r893, %r894, %r895, %r896}, {%r988, %r989, %r990, %r991, %r992, %r993, %r994, %r995}, {%r1020, %r1021, %r1022, %r1023};
	wmma.mma.sync.aligned.row.row.m16n16k16.f16.f16 {%r1028, %r1029, %r1030, %r1031}, {%r862, %r863, %r864, %r865, %r866, %r867, %r868, %r869}, {%r925, %r926, %r927, %r928, %r929, %r930, %r931, %r932}, {%r9820, %r9819, %r9818, %r9817};
	wmma.mma.sync.aligned.row.row.m16n16k16.f16.f16 {%r1032, %r1033, %r1034, %r1035}, {%r898, %r899, %r900, %r901, %r902, %r903, %r904, %r905}, {%r961, %r962, %r963, %r964, %r965, %r966, %r967, %r968}, {%r1028, %r1029, %r1030, %r1031};
	wmma.mma.sync.aligned.row.row.m16n16k16.f16.f16 {%r1036, %r1037, %r1038, %r1039}, {%r862, %r863, %r864, %r865, %r866, %r867, %r868, %r869}, {%r934, %r935, %r936, %r937, %r938, %r939, %r940, %r941}, {%r9816, %r9815, %r9814, %r9813};
	wmma.mma.sync.aligned.row.row.m16n16k16.f16.f16 {%r1040, %r1041, %r1042, %r1043}, {%r898, %r899, %r900, %r901, %r902, %r903, %r904, %r905}, {%r970, %r971, %r972, %r973, %r974, %r975, %r976, %r977}, {%r1036, %r1037, %r1038, %r1039};
	wmma.mma.sync.aligned.row.row.m16n16k16.f16.f16 {%r1044, %r1045, %r1046, %r1047}, {%r862, %r863, %r864, %r865, %r866, %r867, %r868, %r869}, {%r943, %r944, %r945, %r946, %r947, %r948, %r949, %r950}, {%r9812, %r9811, %r9810, %r9809};
	wmma.mma.sync.aligned.row.row.m16n16k16.f16.f16 {%r1048, %r1049, %r1050, %r1051}, {%r898, %r899, %r900, %r901, %r902, %r903, %r904, %r905}, {%r979, %r980, %r981, %r982, %r983, %r984, %r985, %r986}, {%r1044, %r1045, %r1046, %r1047};
	wmma.mma.sync.aligned.row.row.m16n16k16.f16.f16 {%r1052, %r1053, %r1054, %r1055}, {%r862, %r863, %r864, %r865, %r866, %r867, %r868, %r869}, {%r952, %r953, %r954, %r955, %r956, %r957, %r958, %r959}, {%r9808, %r9807, %r9806, %r9805};
	wmma.mma.sync.aligned.row.row.m16n16k16.f16.f16 {%r1056, %r1057, %r1058, %r1059}, {%r898, %r899, %r900, %r901, %r902, %r903, %r904, %r905}, {%r988, %r989, %r990, %r991, %r992, %r993, %r994, %r995}, {%r1052, %r1053, %r1054, %r1055};
	wmma.mma.sync.aligned.row.row.m16n16k16.f16.f16 {%r1060, %r1061, %r1062, %r1063}, {%r871, %r872, %r873, %r874, %r875, %r876, %r877, %r878}, {%r925, %r926, %r927, %r928, %r929, %r930, %r931, %r932}, {%r9804, %r9803, %r9802, %r9801};
	wmma.mma.sync.aligned.row.row.m16n16k16.f16.f16 {%r1064, %r1065, %r1066, %r1067}, {%r907, %r908, %r909, %r910, %r911, %r912, %r913, %r914}, {%r961, %r962, %r963, %r964, %r965, %r966, %r967, %r968}, {%r1060, %r1061, %r1062, %r1063};
	wmma.mma.sync.aligned.row.row.m16n16k16.f16.f16 {%r1068, %r1069, %r1070, %r1071}, {%r871, %r872, %r873, %r874, %r875, %r876, %r877, %r878}, {%r934, %r935, %r936, %r937, %r938, %r939, %r940, %r941}, {%r9800, %r9799, %r9798, %r9797};
	wmma.mma.sync.aligned.row.row.m16n16k16.f16.f16 {%r1072, %r1073, %r1074, %r1075}, {%r907, %r908, %r909, %r910, %r911, %r912, %r913, %r914}, {%r970, %r971, %r972, %r973, %r974, %r975, %r976, %r977}, {%r1068, %r1069, %r1070, %r1071};
	wmma.mma.sync.aligned.row.row.m16n16k16.f16.f16 {%r1076, %r1077, %r1078, %r1079}, {%r871, %r872, %r873, %r874, %r875, %r876, %r877, %r878}, {%r943, %r944, %r945, %r946, %r947, %r948, %r949, %r950}, {%r9796, %r9795, %r9794, %r9793};
	wmma.mma.sync.aligned.row.row.m16n16k16.f16.f16 {%r1080, %r1081, %r1082, %r1083}, {%r907, %r908, %r909, %r910, %r911, %r912, %r913, %r914}, {%r979, %r980, %r981, %r982, %r983, %r984, %r985, %r986}, {%r1076, %r1077, %r1078, %r1079};
	wmma.mma.sync.aligned.row.row.m16n16k16.f16.f16 {%r1084, %r1085, %r1086, %r1087}, {%r871, %r872, %r873, %r874, %r875, %r876, %r877, %r878}, {%r952, %r953, %r954, %r955, %r956, %r957, %r958, %r959}, {%r9792, %r9791, %r9790, %r9789};
	wmma.mma.sync.aligned.row.row.m16n16k16.f16.f16 {%r1088, %r1089, %r1090, %r1091}, {%r907, %r908, %r909, %r910, %r911, %r912, %r913, %r914}, {%r988, %r989, %r990, %r991, %r992, %r993, %r994, %r995}, {%r1084, %r1085, %r1086, %r1087};
	wmma.mma.sync.aligned.row.row.m16n16k16.f16.f16 {%r1092, %r1093, %r1094, %r1095}, {%r880, %r881, %r882, %r883, %r884, %r885, %r886, %r887}, {%r925, %r926, %r927, %r928, %r929, %r930, %r931, %r932}, {%r9788, %r9787, %r9786, %r9785};
	wmma.mma.sync.aligned.row.row.m16n16k16.f16.f16 {%r1096, %r1097, %r1098, %r1099}, {%r916, %r917, %r918, %r919, %r920, %r921, %r922, %r923}, {%r961, %r962, %r963, %r964, %r965, %r966, %r967, %r968}, {%r1092, %r1093, %r1094, %r1095};
	wmma.mma.sync.aligned.row.row.m16n16k16.f16.f16 {%r1100, %r1101, %r1102, %r1103}, {%r880, %r881, %r882, %r883, %r884, %r885, %r886, %r887}, {%r934, %r935, %r936, %r937, %r938, %r939, %r940, %r941}, {%r9784, %r9783, %r9782, %r9781};
	wmma.mma.sync.aligned.row.row.m16n16k16.f16.f16 {%r1104, %r1105, %r1106, %r1107}, {%r916, %r917, %r918, %r919, %r920, %r921, %r922, %r923}, {%r970, %r971, %r972, %r973, %r974, %r975, %r976, %r977}, {%r1100, %r1101, %r1102, %r1103};
	wmma.mma.sync.aligned.row.row.m16n16k16.f16.f16 {%r1108, %r1109, %r1110, %r1111}, {%r880, %r881, %r882, %r883, %r884, %r885, %r886, %r887}, {%r943, %r944, %r945, %r946, %r947, %r948, %r949, %r950}, {%r9780, %r9779, %r9778, %r9777};
	wmma.mma.sync.aligned.row.row.m16n16k16.f16.f16 {%r1112, %r1113, %r1114, %r1115}, {%r916, %r917, %r918, %r919, %r920, %r921, %r922, %r923}, {%r979, %r980, %r981, %r982, %r983, %r984, %r985, %r986}, {%r1108, %r1109, %r1110, %r1111};
	wmma.mma.sync.aligned.row.row.m16n16k16.f16.f16 {%r1116, %r1117, %r1118, %r1119}, {%r880, %r881, %r882, %r883, %r884, %r885, %r886, %r887}, {%r952, %r953, %r954, %r955, %r956, %r957, %r958, %r959}, {%r9776, %r9775, %r9774, %r9773};
	wmma.mma.sync.aligned.row.row.m16n16k16.f16.f16 {%r1120, %r1121, %r1122, %r1123}, {%r916, %r917, %r918, %r919, %r920, %r921, %r922, %r923}, {%r988, %r989, %r990, %r991, %r992, %r993, %r994, %r995}, {%r1116, %r1117, %r1118, %r1119};
	// begin inline asm
	cp.async.commit_group;

	// end inline asm
	// begin inline asm
	cp.async.wait_group 0;

	// end inline asm
	bar.sync 	0;
	add.s64 	%rd33, %rd288, -896;
	// begin inline asm
	cp.async.ca.shared.global [%r550], [%rd33], 16;

	// end inline asm
	add.s64 	%rd34, %rd220, 128;
	// begin inline asm
	cp.async.ca.shared.global [%r8], [%rd34], 16;

	// end inline asm
	mul.wide.s32 	%rd222, %r9539, 2;
	add.s64 	%rd35, %rd14, %rd222;
	// begin inline asm
	cp.async.ca.shared.global [%r10], [%rd35], 16;

	// end inline asm
	add.s64 	%rd36, %rd35, %rd1;
	// begin inline asm
	cp.async.ca.shared.global [%r553], [%rd36], 16;

	// end inline asm
	add.s64 	%rd37, %rd36, %rd1;
	// begin inline asm
	cp.async.ca.shared.global [%r554], [%rd37], 16;

	// end inline asm
	add.s64 	%rd38, %rd37, %rd1;
	// begin inline asm
	cp.async.ca.shared.global [%r555], [%rd38], 16;

	// end inline asm
	add.s32 	%r1124, %r27, 10240;
	wmma.load.a.sync.aligned.row.m16n16k16.shared.f16 	{%r1125, %r1126, %r1127, %r1128, %r1129, %r1130, %r1131, %r1132}, [%r1124], %r852;
	add.s32 	%r1133, %r27, 11520;
	wmma.load.a.sync.aligned.row.m16n16k16.shared.f16 	{%r1134, %r1135, %r1136, %r1137, %r1138, %r1139, %r1140, %r1141}, [%r1133], %r852;
	add.s32 	%r1142, %r27, 12800;
	wmma.load.a.sync.aligned.row.m16n16k16.shared.f16 	{%r1143, %r1144, %r1145, %r1146, %r1147, %r1148, %r1149, %r1150}, [%r1142], %r852;
	add.s32 	%r1151, %r27, 14080;
	wmma.load.a.sync.aligned.row.m16n16k16.shared.f16 	{%r1152, %r1153, %r1154, %r1155, %r1156, %r1157, %r1158, %r1159}, [%r1151], %r852;
	add.s32 	%r1160, %r27, 10272;
	wmma.load.a.sync.aligned.row.m16n16k16.shared.f16 	{%r1161, %r1162, %r1163, %r1164, %r1165, %r1166, %r1167, %r1168}, [%r1160], %r852;
	add.s32 	%r1169, %r27, 11552;
	wmma.load.a.sync.aligned.row.m16n16k16.shared.f16 	{%r1170, %r1171, %r1172, %r1173, %r1174, %r1175, %r1176, %r1177}, [%r1169], %r852;
	add.s32 	%r1178, %r27, 12832;
	wmma.load.a.sync.aligned.row.m16n16k16.shared.f16 	{%r1179, %r1180, %r1181, %r1182, %r1183, %r1184, %r1185, %r1186}, [%r1178], %r852;
	add.s32 	%r1187, %r27, 14112;
	wmma.load.a.sync.aligned.row.m16n16k16.shared.f16 	{%r1188, %r1189, %r1190, %r1191, %r1192, %r1193, %r1194, %r1195}, [%r1187], %r852;
	add.s32 	%r1196, %r28, 16896;
	wmma.load.b.sync.aligned.row.m16n16k16.shared.f16 	{%r1197, %r1198, %r1199, %r1200, %r1201, %r1202, %r1203, %r1204}, [%r1196], %r924;
	add.s32 	%r1205, %r28, 16928;
	wmma.load.b.sync.aligned.row.m16n16k16.shared.f16 	{%r1206, %r1207, %r1208, %r1209, %r1210, %r1211, %r1212, %r1213}, [%r1205], %r924;
	add.s32 	%r1214, %r28, 16960;
	wmma.load.b.sync.aligned.row.m16n16k16.shared.f16 	{%r1215, %r1216, %r1217, %r1218, %r1219, %r1220, %r1221, %r1222}, [%r1214], %r924;
	add.s32 	%r1223, %r28, 16992;
	wmma.load.b.sync.aligned.row.m16n16k16.shared.f16 	{%r1224, %r1225, %r1226, %r1227, %r1228, %r1229, %r1230, %r1231}, [%r1223], %r924;
	add.s32 	%r1232, %r28, 25344;
	wmma.load.b.sync.aligned.row.m16n16k16.shared.f16 	{%r1233, %r1234, %r1235, %r1236, %r1237, %r1238, %r1239, %r1240}, [%r1232], %r924;
	add.s32 	%r1241, %r28, 25376;
	wmma.load.b.sync.aligned.row.m16n16k16.shared.f16 	{%r1242, %r1243, %r1244, %r1245, %r1246, %r1247, %r1248, %r1249}, [%r1241], %r924;
	add.s32 	%r1250, %r28, 25408;
	wmma.load.b.sync.aligned.row.m16n16k16.shared.f16 	{%r1251, %r1252, %r1253, %r1254, %r1255, %r1256, %r1257, %r1258}, [%r1250], %r924;
	add.s32 	%r1259, %r28, 25440;
	wmma.load.b.sync.aligned.row.m16n16k16.shared.f16 	{%r1260, %r1261, %r1262, %r1263, %r1264, %r1265, %r1266, %r1267}, [%r1259], %r924;
	wmma.mma.sync.aligned.row.row.m16n16k16.f16.f16 {%r1268, %r1269, %r1270, %r1271}, {%r1125, %r1126, %r1127, %r1128, %r1129, %r1130, %r1131, %r1132}, {%r1197, %r1198, %r1199, %r1200, %r1201, %r1202, %r1203, %r1204}, {%r1000, %r1001, %r1002, %r1003};
	wmma.mma.sync.aligned.row.row.m16n16k16.f16.f16 {%r1272, %r1273, %r1274, %r1275}, {%r1161, %r1162, %r1163, %r1164, %r1165, %r1166, %r1167, %r1168}, {%r1233, %r1234, %r1235, %r1236, %r1237, %r1238, %r1239, %r1240}, {%r1268, %r1269, %r1270, %r1271};
	wmma.mma.sync.aligned.row.row.m16n16k16.f16.f16 {%r1276, %r1277, %r1278, %r1279}, {%r1125, %r1126, %r1127, %r1128, %r1129, %r1130, %r1131, %r1132}, {%r1206, %r1207, %r1208, %r1209, %r1210, %r1211, %r1212, %r1213}, {%r1008, %r1009, %r1010, %r1011};
	wmma.mma.sync.aligned.row.row.m16n16k16.f16.f16 {%r1280, %r1281, %r1282, %r1283}, {%r1161, %r1162, %r1163, %r1164, %r1165, %r1166, %r1167, %r1168}, {%r1242, %r1243, %r1244, %r1245, %r1246, %r1247, %r1248, %r1249}, {%r1276, %r1277, %r1278, %r1279};
	wmma.mma.sync.aligned.row.row.m16n16k16.f16.f16 {%r1284, %r1285, %r1286, %r1287}, {%r1125, %r1126, %r1127, %r1128, %r1129, %r1130, %r1131, %r1132}, {%r1215, %r1216, %r1217, %r1218, %r1219, %r1220, %r1221, %r1222}, {%r1016, %r1017, %r1018, %r1019};
	wmma.mma.sync.aligned.row.row.m16n16k16.f16.f16 {%r1288, %r1289, %r1290, %r1291}, {%r1161, %r1162, %r1163, %r1164, %r1165, %r1166, %r1167, %r1168}, {%r1251, %r1252, %r1253, %r1254, %r1255, %r1256, %r1257, %r1258}, {%r1284, %r1285, %r1286, %r1287};
	wmma.mma.sync.aligned.row.row.m16n16k16.f16.f16 {%r1292, %r1293, %r1294, %r1295}, {%r1125, %r1126, %r1127, %r1128, %r1129, %r1130, %r1131, %r1132}, {%r1224, %r1225, %r1226, %r1227, %r1228, %r1229, %r1230, %r1231}, {%r1024, %r1025, %r1026, %r1027};
	wmma.mma.sync.aligned.row.row.m16n16k16.f16.f16 {%r1296, %r1297, %r1298, %r1299}, {%r1161, %r1162, %r1163, %r1164, %r1165, %r1166, %r1167, %r1168}, {%r1260, %r1261, %r1262, %r1263, %r1264, %r1265, %r1266, %r1267}, {%r1292, %r1293, %r1294, %r1295};
	wmma.mma.sync.aligned.row.row.m16n16k16.f16.f16 {%r1300, %r1301, %r1302, %r1303}, {%r1134, %r1135, %r1136, %r1137, %r1138, %r1139, %r1140, %r1141}, {%r1197, %r1198, %r1199, %r1200, %r1201, %r1202, %r1203, %r1204}, {%r1032, %r1033, %r1034, %r1035};
	wmma.mma.sync.aligned.row.row.m16n16k16.f16.f16 {%r1304, %r1305, %r1306, %r1307}, {%r1170, %r1171, %r1172, %r1173, %r1174, %r1175, %r1176, %r1177}, {%r1233, %r1234, %r1235, %r1236, %r1237, %r1238, %r1239, %r1240}, {%r1300, %r1301, %r1302, %r1303};
	wmma.mma.sync.aligned.row.row.m16n16k16.f16.f16 {%r1308, %r1309, %r1310, %r1311}, {%r1134, %r1135, %r1136, %r1137, %r1138, %r1139, %r1140, %r1141}, {%r1206, %r1207, %r1208, %r1209, %r1210, %r1211, %r1212, %r1213}, {%r1040, %r1041, %r1042, %r1043};
	wmma.mma.sync.aligned.row.row.m16n16k16.f16.f16 {%r1312, %r1313, %r1314, %r1315}, {%r1170, %r1171, %r1172, %r1173, %r1174, %r1175, %r1176, %r1177}, {%r1242, %r1243, %r1244, %r1245, %r1246, %r1247, %r1248, %r1249}, {%r1308, %r1309, %r1310, %r1311};
	wmma.mma.sync.aligned.row.row.m16n16k16.f16.f16 {%r1316, %r1317, %r1318, %r1319}, {%r1134, %r1135, %r1136, %r1137, %r1138, %r1139, %r1140, %r1141}, {%r1215, %r1216, %r1217, %r1218, %r1219, %r1220, %r1221, %r1222}, {%r1048, %r1049, %r1050, %r1051};
	wmma.mma.sync.aligned.row.row.m16n16k16.f16.f16 {%r1320, %r1321, %r1322, %r1323}, {%r1170, %r1171, %r1172, %r1173, %r1174, %r1175, %r1176, %r1177}, {%r1251, %r1252, %r1253, %r1254, %r1255, %r1256, %r1257, %r1258}, {%r1316, %r1317, %r1318, %r1319};
	wmma.mma.sync.aligned.row.row.m16n16k16.f16.f16 {%r1324, %r1325, %r1326, %r1327}, {%r1134, %r1135, %r1136, %r1137, %r1138, %r1139, %r1140, %r1141}, {%r1224, %r1225, %r1226, %r1227, %r1228, %r1229, %r1230, %r1231}, {%r1056, %r1057, %r1058, %r1059};
	wmma.mma.sync.aligned.row.row.m16n16k16.f16.f16 {%r1328, %r1329, %r1330, %r1331}, {%r1170, %r1171, %r1172, %r1173, %r1174, %r1175, %r1176, %r1177}, {%r1260, %r1261, %r1262, %r1263, %r1264, %r1265, %r1266, %r1267}, {%r1324, %r1325, %r1326, %r1327};
	wmma.mma.sync.aligned.row.row.m16n16k16.f16.f16 {%r1332, %r1333, %r1334, %r1335}, {%r1143, %r1144, %r1145, %r1146, %r1147, %r1148, %r1149, %r1150}, {%r1197, %r1198, %r1199, %r1200, %r1201, %r1202, %r1203, %r1204}, {%r1064, %r1065, %r1066, %r1067};
	wmma.mma.sync.aligned.row.row.m16n16k16.f16.f16 {%r1336, %r1337, %r1338, %r1339}, {%r1179, %r1180, %r1181, %r1182, %r1183, %r1184, %r1185, %r1186}, {%r1233, %r1234, %r1235, %r1236, %r1237, %r1238, %r1239, %r1240}, {%r1332, %r1333, %r1334, %r1335};
	wmma.mma.sync.aligned.row.row.m16n16k16.f16.f16 {%r1340, %r1341, %r1342, %r1343}, {%r1143, %r1144, %r1145, %r1146, %r1147, %r1148, %r1149, %r1150}, {%r1206, %r1207, %r1208, %r1209, %r1210, %r1211, %r1212, %r1213}, {%r1072, %r1073, %r1074, %r1075};
	wmma.mma.sync.aligned.row.row.m16n16k16.f16.f16 {%r1344, %r1345, %r1346, %r1347}, {%r1179, %r1180, %r1181, %r1182, %r1183, %r1184, %r1185, %r1186}, {%r1242, %r1243, %r1244, %r1245, %r1246, %r1247, %r1248, %r1249}, {%r1340, %r1341, %r1342, %r1343};
	wmma.mma.sync.aligned.row.row.m16n16k16.f16.f16 {%r1348, %r1349, %r1350, %r1351}, {%r1143, %r1144, %r1145, %r1146, %r1147, %r1148, %r1149, %r1150}, {%r1215, %r1216, %r1217, %r1218, %r1219, %r1220, %r1221, %r1222}, {%r1080, %r1081, %r1082, %r1083};
	wmma.mma.sync.aligned.row.row.m16n16k16.f16.f16 {%r1352, %r1353, %r1354, %r1355}, {%r1179, %r1180, %r1181, %r1182, %r1183, %r1184, %r1185, %r1186}, {%r1251, %r1252, %r1253, %r1254, %r1255, %r1256, %r1257, %r1258}, {%r1348, %r1349, %r1350, %r1351};
	wmma.mma.sync.aligned.row.row.m16n16k16.f16.f16 {%r1356, %r1357, %r1358, %r1359}, {%r1143, %r1144, %r1145, %r1146, %r1147, %r1148, %r1149, %r1150}, {%r1224, %r1225, %r1226, %r1227, %r1228, %r1229, %r1230, %r1231}, {%r1088, %r1089, %r1090, %r1091};
	wmma.mma.sync.aligned.row.row.m16n16k16.f16.f16 {%r1360, %r1361, %r1362, %r1363}, {%r1179, %r1180, %r1181, %r1182, %r1183, %r1184, %r1185, %r1186}, {%r1260, %r1261, %r1262, %r1263, %r1264, %r1265, %r1266, %r1267}, {%r1356, %r1357, %r1358, %r1359};
	wmma.mma.sync.aligned.row.row.m16n16k16.f16.f16 {%r1364, %r1365, %r1366, %r1367}, {%r1152, %r1153, %r1154, %r1155, %r1156, %r1157, %r1158, %r1159}, {%r1197, %r1198, %r1199, %r1200, %r1201, %r1202, %r1203, %r1204}, {%r1096, %r1097, %r1098, %r1099};
	wmma.mma.sync.aligned.row.row.m16n16k16.f16.f16 {%r1368, %r1369, %r1370, %r1371}, {%r1188, %r1189, %r1190, %r1191, %r1192, %r1193, %r1194, %r1195}, {%r1233, %r1234, %r1235, %r1236, %r1237, %r1238, %r1239, %r1240}, {%r1364, %r1365, %r1366, %r1367};
	wmma.mma.sync.aligned.row.row.m16n16k16.f16.f16 {%r1372, %r1373, %r1374, %r1375}, {%r1152, %r1153, %r1154, %r1155, %r1156, %r1157, %r1158, %r1159}, {%r1206, %r1207, %r1208, %r1209, %r1210, %r1211, %r1212, %r1213}, {%r1104, %r1105, %r1106, %r1107};
	wmma.mma.sync.aligned.row.row.m16n16k16.f16.f16 {%r1376, %r1377, %r1378, %r1379}, {%r1188, %r1189, %r1190, %r1191, %r1192, %r1193, %r1194, %r1195}, {%r1242, %r1243, %r1244, %r1245, %r1246, %r1247, %r1248, %r1249}, {%r1372, %r1373, %r1374, %r1375};
	wmma.mma.sync.aligned.row.row.m16n16k16.f16.f16 {%r1380, %r1381, %r1382, %r1383}, {%r1152, %r1153, %r1154, %r1155, %r1156, %r1157, %r1158, %r1159}, {%r1215, %r1216, %r1217, %r1218, %r1219, %r1220, %r1221, %r1222}, {%r1112, %r1113, %r1114, %r1115};
	wmma.mma.sync.aligned.row.row.m16n16k16.f16.f16 {%r1384, %r1385, %r1386, %r1387}, {%r1188, %r1189, %r1190, %r1191, %r1192, %r1193, %r1194, %r1195}, {%r1251, %r1252, %r1253, %r1254, %r1255, %r1256, %r1257, %r1258}, {%r1380, %r1381, %r1382, %r1383};
	wmma.mma.sync.aligned.row.row.m16n16k16.f16.f16 {%r1388, %r1389, %r1390, %r1391}, {%r1152, %r1153, %r1154, %r1155, %r1156, %r1157, %r1158, %r1159}, {%r1224, %r1225, %r1226, %r1227, %r1228, %r1229, %r1230, %r1231}, {%r1120, %r1121, %r1122, %r1123};
	wmma.mma.sync.aligned.row.row.m16n16k16.f16.f16 {%r1392, %r1393, %r1394, %r1395}, {%r1188, %r1189, %r1190, %r1191, %r1192, %r1193, %r1194, %r1195}, {%r1260, %r1261, %r1262, %r1263, %r1264, %r1265, %r1266, %r1267}, {%r1388, %r1389, %r1390, %r1391};
	// begin inline asm
	cp.async.commit_group;

	// end inline asm
	// begin inline asm
	cp.async.wait_group 0;

	// end inline asm
	bar.sync 	0;
	add.s64 	%rd39, %rd288, -832;
	// begin inline asm
	cp.async.ca.shared.global [%r645], [%rd39], 16;

	// end inline asm
	add.s64 	%rd40, %rd220, 192;
	// begin inline asm
	cp.async.ca.shared.global [%r646], [%rd40], 16;

	// end inline asm
	mul.wide.s32 	%rd223, %r9540, 2;
	add.s64 	%rd41, %rd14, %rd223;
	// begin inline asm
	cp.async.ca.shared.global [%r827], [%rd41], 16;

	// end inline asm
	add.s64 	%rd42, %rd41, %rd1;
	// begin inline asm
	cp.async.ca.shared.global [%r828], [%rd42], 16;

	// end inline asm
	add.s64 	%rd43, %rd42, %rd1;
	// begin inline asm
	cp.async.ca.shared.global [%r25], [%rd43], 16;

	// end inline asm
	add.s64 	%rd44, %rd43, %rd1;
	// begin inline asm
	cp.async.ca.shared.global [%r26], [%rd44], 16;

	// end inline asm
	wmma.load.a.sync.aligned.row.m16n16k16.shared.f16 	{%r1396, %r1397, %r1398, %r1399, %r1400, %r1401, %r1402, %r1403}, [%r27], %r852;
	wmma.load.a.sync.aligned.row.m16n16k16.shared.f16 	{%r1404, %r1405, %r1406, %r1407, %r1408, %r1409, %r1410, %r1411}, [%r861], %r852;
	wmma.load.a.sync.aligned.row.m16n16k16.shared.f16 	{%r1412, %r1413, %r1414, %r1415, %r1416, %r1417, %r1418, %r1419}, [%r870], %r852;
	wmma.load.a.sync.aligned.row.m16n16k16.shared.f16 	{%r1420, %r1421, %r1422, %r1423, %r1424, %r1425, %r1426, %r1427}, [%r879], %r852;
	wmma.load.a.sync.aligned.row.m16n16k16.shared.f16 	{%r1428, %r1429, %r1430, %r1431, %r1432, %r1433, %r1434, %r1435}, [%r888], %r852;
	wmma.load.a.sync.aligned.row.m16n16k16.shared.f16 	{%r1436, %r1437, %r1438, %r1439, %r1440, %r1441, %r1442, %r1443}, [%r897], %r852;
	wmma.load.a.sync.aligned.row.m16n16k16.shared.f16 	{%r1444, %r1445, %r1446, %r1447, %r1448, %r1449, %r1450, %r1451}, [%r906], %r852;
	wmma.load.a.sync.aligned.row.m16n16k16.shared.f16 	{%r1452, %r1453, %r1454, %r1455, %r1456, %r1457, %r1458, %r1459}, [%r915], %r852;
	wmma.load.b.sync.aligned.row.m16n16k16.shared.f16 	{%r1460, %r1461, %r1462, %r1463, %r1464, %r1465, %r1466, %r1467}, [%r28], %r924;
	wmma.load.b.sync.aligned.row.m16n16k16.shared.f16 	{%r1468, %r1469, %r1470, %r1471, %r1472, %r1473, %r1474, %r1475}, [%r933], %r924;
	wmma.load.b.sync.aligned.row.m16n16k16.shared.f16 	{%r1476, %r1477, %r1478, %r1479, %r1480, %r1481, %r1482, %r1483}, [%r942], %r924;
	wmma.load.b.sync.aligned.row.m16n16k16.shared.f16 	{%r1484, %r1485, %r1486, %r1487, %r1488, %r1489, %r1490, %r1491}, [%r951], %r924;
	wmma.load.b.sync.aligned.row.m16n16k16.shared.f16 	{%r1492, %r1493, %r1494, %r1495, %r1496, %r1497, %r1498, %r1499}, [%r960], %r924;
	wmma.load.b.sync.aligned.row.m16n16k16.shared.f16 	{%r1500, %r1501, %r1502, %r1503, %r1504, %r1505, %r1506, %r1507}, [%r969], %r924;
	wmma.load.b.sync.aligned.row.m16n16k16.shared.f16 	{%r1508, %r1509, %r1510, %r1511, %r1512, %r1513, %r1514, %r1515}, [%r978], %r924;
	wmma.load.b.sync.aligned.row.m16n16k16.shared.f16 	{%r1516, %r1517, %r1518, %r1519, %r1520, %r1521, %r1522, %r1523}, [%r987], %r924;
	wmma.mma.sync.aligned.row.row.m16n16k16.f16.f16 {%r1524, %r1525, %r1526, %r1527}, {%r1396, %r1397, %r1398, %r1399, %r1400, %r1401, %r1402, %r1403}, {%r1460, %r1461, %r1462, %r1463, %r1464, %r1465, %r1466, %r1467}, {%r1272, %r1273, %r1274, %r1275};
	wmma.mma.sync.aligned.row.row.m16n16k16.f16.f16 {%r1528, %r1529, %r1530, %r1531}, {%r1428, %r1429, %r1430, %r1431, %r1432, %r1433, %r1434, %r1435}, {%r1492, %r1493, %r1494, %r1495, %r1496, %r1497, %r1498, %r1499}, {%r1524, %r1525, %r1526, %r1527};
	wmma.mma.sync.aligned.row.row.m16n16k16.f16.f16 {%r1532, %r1533, %r1534, %r1535}, {%r1396, %r1397, %r1398, %r1399, %r1400, %r1401, %r1402, %r1403}, {%r1468, %r1469, %r1470, %r1471, %r1472, %r1473, %r1474, %r1475}, {%r1280, %r1281, %r1282, %r1283};
	wmma.mma.sync.aligned.row.row.m16n16k16.f16.f16 {%r1536, %r1537, %r1538, %r1539}, {%r1428, %r1429, %r1430, %r1431, %r1432, %r1433, %r1434, %r1435}, {%r1500, %r1501, %r1502, %r1503, %r1504, %r1505, %r1506, %r1507}, {%r1532, %r1533, %r1534, %r1535};
	wmma.mma.sync.aligned.row.row.m16n16k16.f16.f16 {%r1540, %r1541, %r1542, %r1543}, {%r1396, %r1397, %r1398, %r1399, %r1400, %r1401, %r1402, %r1403}, {%r1476, %r1477, %r1478, %r1479, %r1480, %r1481, %r1482, %r1483}, {%r1288, %r1289, %r1290, %r1291};
	wmma.mma.sync.aligned.row.row.m16n16k16.f16.f16 {%r1544, %r1545, %r1546, %r1547}, {%r1428, %r1429, %r1430, %r1431, %r1432, %r1433, %r1434, %r1435}, {%r1508, %r1509, %r1510, %r1511, %r1512, %r1513, %r1514, %r1515}, {%r1540, %r1541, %r1542, %r1543};
	wmma.mma.sync.aligned.row.row.m16n16k16.f16.f16 {%r1548, %r1549, %r1550, %r1551}, {%r1396, %r1397, %r1398, %r1399, %r1400, %r1401, %r1402, %r1403}, {%r1484, %r1485, %r1486, %r1487, %r1488, %r1489, %r1490, %r1491}, {%r1296, %r1297, %r1298, %r1299};
	wmma.mma.sync.aligned.row.row.m16n16k16.f16.f16 {%r1552, %r1553, %r1554, %r1555}, {%r1428, %r1429, %r1430, %r1431, %r1432, %r1433, %r1434, %r1435}, {%r1516, %r1517, %r1518, %r1519, %r1520, %r1521, %r1522, %r1523}, {%r1548, %r1549, %r1550, %r1551};
	wmma.mma.sync.aligned.row.row.m16n16k16.f16.f16 {%r1556, %r1557, %r1558, %r1559}, {%r1404, %r1405, %r1406, %r1407, %r1408, %r1409, %r1410, %r1411}, {%r1460, %r1461, %r1462, %r1463, %r1464, %r1465, %r1466, %r1467}, {%r1304, %r1305, %r1306, %r1307};
	wmma.mma.sync.aligned.row.row.m16n16k16.f16.f16 {%r1560, %r1561, %r1562, %r1563}, {%r1436, %r1437, %r1438, %r1439, %r1440, %r1441, %r1442, %r1443}, {%r1492, %r1493, %r1494, %r1495, %r1496, %r1497, %r1498, %r1499}, {%r1556, %r1557, %r1558, %r1559};
	wmma.mma.sync.aligned.row.row.m16n16k16.f16.f16 {%r1564, %r1565, %r1566, %r1567}, {%r1404, %r1405, %r1406, %r1407, %r1408, %r1409, %r1410, %r1411}, {%r1468, %r1469, %r1470, %r1471, %r1472, %r1473, %r1474, %r1475}, {%r1312, %r1313, %r1314, %r1315};
	wmma.mma.sync.aligned.row.row.m16n16k16.f16.f16 {%r1568, %r1569, %r1570, %r1571}, {%r1436, %r1437, %r1438, %r1439, %r1440, %r1441, %r1442, %r1443}, {%r1500, %r1501, %r1502, %r1503, %r1504, %r1505, %r1506, %r1507}, {%r1564, %r1565, %r1566, %r1567};
	wmma.mma.sync.aligned.row.row.m16n16k16.f16.f16 {%r1572, %r1573, %r1574, %r1575}, {%r1404, %r1405, %r1406, %r1407, %r1408, %r1409, %r1410, %r1411}, {%r1476, %r1477, %r1478, %r1479, %r1480, %r1481, %r1482, %r1483}, {%r1320, %r1321, %r1322, %r1323};
	wmma.mma.sync.aligned.row.row.m16n16k16.f16.f16 {%r1576, %r1577, %r1578, %r1579}, {%r1436, %r1437, %r1438, %r1439, %r1440, %r1441, %r1442, %r1443}, {%r1508, %r1509, %r1510, %r1511, %r1512, %r1513, %r1514, %r1515}, {%r1572, %r1573, %r1574, %r1575};
	wmma.mma.sync.aligned.row.row.m16n16k16.f16.f16 {%r1580, %r1581, %r1582, %r1583}, {%r1404, %r1405, %r1406, %r1407, %r1408, %r1409, %r1410, %r1411}, {%r1484, %r1485, %r1486, %r1487, %r1488, %r1489, %r1490, %r1491}, {%r1328, %r1329, %r1330, %r1331};
	wmma.mma.sync.aligned.row.row.m16n16k16.f16.f16 {%r1584, %r1585, %r1586, %r1587}, {%r1436, %r1437, %r1438, %r1439, %r1440, %r1441, %r1442, %r1443}, {%r1516, %r1517, %r1518, %r1519, %r1520, %r1521, %r1522, %r1523}, {%r1580, %r1581, %r1582, %r1583};
	wmma.mma.sync.aligned.row.row.m16n16k16.f16.f16 {%r1588, %r1589, %r1590, %r1591}, {%r1412, %r1413, %r1414, %r1415, %r1416, %r1417, %r1418, %r1419}, {%r1460, %r1461, %r1462, %r1463, %r1464, %r1465, %r1466, %r1467}, {%r1336, %r1337, %r1338, %r1339};
	wmma.mma.sync.aligned.row.row.m16n16k16.f16.f16 {%r1592, %r1593, %r1594, %r1595}, {%r1444, %r1445, %r1446, %r1447, %r1448, %r1449, %r1450, %r1451}, {%r1492, %r1493, %r1494, %r1495, %r1496, %r1497, %r1498, %r1499}, {%r1588, %r1589, %r1590, %r1591};
	wmma.mma.sync.aligned.row.row.m16n16k16.f16.f16 {%r1596, %r1597, %r1598, %r1599}, {%r1412, %r1413, %r1414, %r1415, %r1416, %r1417, %r1418, %r1419}, {%r1468, %r1469, %r1470, %r1471, %r1472, %r1473, %r1474, %r1475}, {%r1344, %r1345, %r1346, %r1347};
	wmma.mma.sync.aligned.row.row.m16n16k16.f16.f16 {%r1600, %r1601, %r1602, %r1603}, {%r1444, %r1445, %r1446, %r1447, %r1448, %r1449, %r1450, %r1451}, {%r1500, %r1501, %r1502, %r1503, %r1504, %r1505, %r1506, %r1507}, {%r1596, %r1597, %r1598, %r1599};
	wmma.mma.sync.aligned.row.row.m16n16k16.f16.f16 {%r1604, %r1605, %r1606, %r1607}, {%r1412, %r1413, %r1414, %r1415, %r1416, %r1417, %r1418, %r1419}, {%r1476, %r1477, %r1478, %r1479, %r1480, %r1481, %r1482, %r1483}, {%r1352, %r1353, %r1354, %r1355};
	wmma.mma.sync.aligned.row.row.m16n16k16.f16.f16 {%r1608, %r1609, %r1610, %r1611}, {%r1444, %r1445, %r1446, %r1447, %r1448, %r1449, %r1450, %r1451}, {%r1508, %r1509, %r1510, %r1511, %r1512, %r1513, %r1514, %r1515}, {%r1604, %r1605, %r1606, %r1607};
	wmma.mma.sync.aligned.row.row.m16n16k16.f16.f16 {%r1612, %r1613, %r1614, %r1615}, {%r1412, %r1413, %r1414, %r1415, %r1416, %r1417, %r1418, %r1419}, {%r1484, %r1485, %r1486, %r1487, %r1488, %r1489, %r1490, %r1491}, {%r1360, %r1361, %r1362, %r1363};
	wmma.mma.sync.aligned.row.row.m16n16k16.f16.f16 {%r1616, %r1617, %r1618, %r1619}, {%r1444, %r1445, %r1446, %r1447, %r1448, %r1449, %r1450, %r1451}, {%r1516, %r1517, %r1518, %r1519, %r1520, %r1521, %r1522, %r1523}, {%r1612, %r1613, %r1614, %r1615};
	wmma.mma.sync.aligned.row.row.m16n16k16.f16.f16 {%r1620, %r1621, %r1622, %r1623}, {%r1420, %r1421, %r1422, %r1423, %r1424, %r1425, %r1426, %r1427}, {%r1460, %r1461, %r1462, %r1463, %r1464, %r1465, %r1466, %r1467}, {%r1368, %r1369, %r1370, %r1371};
	wmma.mma.sync.aligned.row.row.m16n16k16.f16.f16 {%r1624, %r1625, %r1626, %r1627}, {%r1452, %r1453, %r1454, %r1455, %r1456, %r1457, %r1458, %r1459}, {%r1492, %r1493, %r1494, %r1495, %r1496, %r1497, %r1498, %r1499}, {%r1620, %r1621, %r1622, %r1623};
	wmma.mma.sync.aligned.row.row.m16n16k16.f16.f16 {%r1628, %r1629, %r1630, %r1631}, {%r1420, %r1421, %r1422, %r1423, %r1424, %r1425, %r1426, %r1427}, {%r1468, %r1469, %r1470, %r1471, %r1472, %r1473, %r1474, %r1475}, {%r1376, %r1377, %r1378, %r1379};
	wmma.mma.sync.aligned.row.row.m16n16k16.f16.f16 {%r1632, %r1633, %r1634, %r1635}, {%r1452, %r1453, %r1454, %r1455, %r1456, %r1457, %r1458, %r1459}, {%r1500, %r1501, %r1502, %r1503, %r1504, %r1505, %r1506, %r1507}, {%r1628, %r1629, %r1630, %r1631};
	wmma.mma.sync.aligned.row.row.m16n16k16.f16.f16 {%r1636, %r1637, %r1638, %r1639}, {%r1420, %r1421, %r1422, %r1423, %r1424, %r1425, %r1426, %r1427}, {%r1476, %r1477, %r1478, %r1479, %r1480, %r1481, %r1482, %r1483}, {%r1384, %r1385, %r1386, %r1387};
	wmma.mma.sync.aligned.row.row.m16n16k16.f16.f16 {%r1640, %r1641, %r1642, %r1643}, {%r1452, %r1453, %r1454, %r1455, %r1456, %r1457, %r1458, %r1459}, {%r1508, %r1509, %r1510, %r1511, %r1512, %r1513, %r1514, %r1515}, {%r1636, %r1637, %r1638, %r1639};
	wmma.mma.sync.aligned.row.row.m16n16k16.f16.f16 {%r1644, %r1645, %r1646, %r1647}, {%r1420, %r1421, %r1422, %r1423, %r1424, %r1425, %r1426, %r1427}, {%r1484, %r1485, %r1486, %r1487, %r1488, %r1489, %r1490, %r1491}, {%r1392, %r1393, %r1394, %r1395};
	wmma.mma.sync.aligned.row.row.m16n16k16.f16.f16 {%r1648, %r1649, %r1650, %r1651}, {%r1452, %r1453, %r1454, %r1455, %r1456, %r1457, %r1458, %r1459}, {%r1516, %r1517, %r1518, %r1519, %r1520, %r1521, %r1522, %r1523}, {%r1644, %r1645, %r1646, %r1647};
	// begin inline asm
	cp.async.commit_group;

	// end inline asm
	// begin inline asm
	cp.async.wait_group 0;

	// end inline asm
	bar.sync 	0;
	add.s64 	%rd45, %rd288, -768;
	// begin inline asm
	cp.async.ca.shared.global [%r550], [%rd45], 16;

	// end inline asm
	add.s64 	%rd46, %rd220, 256;
	// begin inline asm
	cp.async.ca.shared.global [%r8], [%rd46], 16;

	// end inline asm
	mul.wide.s32 	%rd224, %r9541, 2;
	add.s64 	%rd47, %rd14, %rd224;
	// begin inline asm
	cp.async.ca.shared.global [%r10], [%rd47], 16;

	// end inline asm
	add.s64 	%rd48, %rd47, %rd1;
	// begin inline asm
	cp.async.ca.shared.global [%r553], [%rd48], 16;

	// end inline asm
	add.s64 	%rd49, %rd48, %rd1;
	// begin inline asm
	cp.async.ca.shared.global [%r554], [%rd49], 16;

	// end inline asm
	add.s64 	%rd50, %rd49, %rd1;
	// begin inline asm
	cp.async.ca.shared.global [%r555], [%rd50], 16;

	// end inline asm
	wmma.load.a.sync.aligned.row.m16n16k16.shared.f16 	{%r1652, %r1653, %r1654, %r1655, %r1656, %r1657, %r1658, %r1659}, [%r1124], %r852;
	wmma.load.a.sync.aligned.row.m16n16k16.shared.f16 	{%r1660, %r1661, %r1662, %r1663, %r1664, %r1665, %r1666, %r1667}, [%r1133], %r852;
	wmma.load.a.sync.aligned.row.m16n16k16.shared.f16 	{%r1668, %r1669, %r1670, %r1671, %r1672, %r1673, %r1674, %r1675}, [%r1142], %r852;
	wmma.load.a.sync.aligned.row.m16n16k16.shared.f16 	{%r1676, %r1677, %r1678, %r1679, %r1680, %r1681, %r1682, %r1683}, [%r1151], %r852;
	wmma.load.a.sync.aligned.row.m16n16k16.shared.f16 	{%r1684, %r1685, %r1686, %r1687, %r1688, %r1689, %r1690, %r1691}, [%r1160], %r852;
	wmma.load.a.sync.aligned.row.m16n16k16.shared.f16 	{%r1692, %r1693, %r1694, %r1695, %r1696, %r1697, %r1698, %r1699}, [%r1169], %r852;
	wmma.load.a.sync.aligned.row.m16n16k16.shared.f16 	{%r1700, %r1701, %r1702, %r1703, %r1704, %r1705, %r1706, %r1707}, [%r1178], %r852;
	wmma.load.a.sync.aligned.row.m16n16k16.shared.f16 	{%r1708, %r1709, %r1710, %r1711, %r1712, %r1713, %r1714, %r1715}, [%r1187], %r852;
	wmma.load.b.sync.aligned.row.m16n16k16.shared.f16 	{%r1716, %r1717, %r1718, %r1719, %r1720, %r1721, %r1722, %r1723}, [%r1196], %r924;
	wmma.load.b.sync.aligned.row.m16n16k16.shared.f16 	{%r1724, %r1725, %r1726, %r1727, %r1728, %r1729, %r1730, %r1731}, [%r1205], %r924;
	wmma.load.b.sync.aligned.row.m16n16k16.shared.f16 	{%r1732, %r1733, %r1734, %r1735, %r1736, %r1737, %r1738, %r1739}, [%r1214], %r924;
	wmma.load.b.sync.aligned.row.m16n16k16.shared.f16 	{%r1740, %r1741, %r1742, %r1743, %r1744, %r1745, %r1746, %r1747}, [%r1223], %r924;
	wmma.load.b.sync.aligned.row.m16n16k16.shared.f16 	{%r1748, %r1749, %r1750, %r1751, %r1752, %r1753, %r1754, %r1755}, [%r1232], %r924;
	wmma.load.b.sync.aligned.row.m16n16k16.shared.f16 	{%r1756, %r1757, %r1758, %r1759, %r1760, %r1761, %r1762, %r1763}, [%r1241], %r924;
	wmma.load.b.sync.aligned.row.m16n16k16.shared.f16 	{%r1764, %r1765, %r1766, %r1767, %r1768, %r1769, %r1770, %r1771}, [%r1250], %r924;
	wmma.load.b.sync.aligned.row.m16n16k16.shared.f16 	{%r1772, %r1773, %r1774, %r1775, %r1776, %r1777, %r1778, %r1779}, [%r1259], %r924;
	wmma.mma.sync.aligned.row.row.m16n16k16.f16.f16 {%r1780, %r1781, %r1782, %r1783}, {%r1652, %r1653, %r1654, %r1655, %r1656, %r1657, %r1658, %r1659}, {%r1716, %r1717, %r1718, %r1719, %r1720, %r1721, %r1722, %r1723}, {%r1528, %r1529, %r1530, %r1531};
	wmma.mma.sync.aligned.row.row.m16n16k16.f16.f16 {%r1784, %r1785, %r1786, %r1787}, {%r1684, %r1685, %r1686, %r1687, %r1688, %r1689, %r1690, %r1691}, {%r1748, %r1749, %r1750, %r1751, %r1752, %r1753, %r1754, %r1755}, {%r1780, %r1781, %r1782, %r1783};
	wmma.mma.sync.aligned.row.row.m16n16k16.f16.f16 {%r1788, %r1789, %r1790, %r1791}, {%r1652, %r1653, %r1654, %r1655, %r1656, %r1657, %r1658, %r1659}, {%r1724, %r1725, %r1726, %r1727, %r1728, %r1729, %r1730, %r1731}, {%r1536, %r1537, %r1538, %r1539};
	wmma.mma.sync.aligned.row.row.m16n16k16.f16.f16 {%r1792, %r1793, %r1794, %r1795}, {%r1684, %r1685, %r1686, %r1687, %r1688, %r1689, %r1690, %r1691}, {%r1756, %r1757, %r1758, %r1759, %r1760, %r1761, %r1762, %r1763}, {%r1788, %r1789, %r1790, %r1791};
	wmma.mma.sync.aligned.row.row.m16n16k16.f16.f16 {%r1796, %r1797, %r1798, %r1799}, {%r1652, %r1653, %r1654, %r1655, %r1656, %r1657, %r1658, %r1659}, {%r1732, %r1733, %r1734, %r1735, %r1736, %r1737, %r1738, %r1739}, {%r1544, %r1545, %r1546, %r1547};
	wmma.mma.sync.aligned.row.row.m16n16k16.f16.f16 {%r1800, %r1801, %r1802, %r1803}, {%r1684, %r1685, %r1686, %r1687, %r1688, %r1689, %r1690, %r1691}, {%r1764, %r1765, %r1766, %r1767, %r1768, %r1769, %r1770, %r1771}, {%r1796, %r1797, %r1798, %r1799};
	wmma.mma.sync.aligned.row.row.m16n16k16.f16.f16 {%r1804, %r1805, %r1806, %r1807}, {%r1652, %r1653, %r1654, %r1655, %r1656, %r1657, %r1658, %r1659}, {%r1740, %r1741, %r1742, %r1743, %r1744, %r1745, %r1746, %r1747}, {%r1552, %r1553, %r1554, %r1555};
	wmma.mma.sync.aligned.row.row.m16n16k16.f16.f16 {%r1808, %r1809, %r1810, %r1811}, {%r1684, %r1685, %r1686, %r1687, %r1688, %r1689, %r1690, %r1691}, {%r1772, %r1773, %r1774, %r1775, %r1776, %r1777, %r1778, %r1779}, {%r1804, %r1805, %r1806, %r1807};
	wmma.mma.sync.aligned.row.row.m16n16k16.f16.f16 {%r1812, %r1813, %r1814, %r1815}, {%r1660, %r1661, %r1662, %r1663, %r1664, %r1665, %r1666, %r1667}, {%r1716, %r1717, %r1718, %r1719, %r1720, %r1721, %r1722, %r1723}, {%r1560, %r1561, %r1562, %r1563};
	wmma.mma.sync.aligned.row.row.m16n16k16.f16.f16 {%r1816, %r1817, %r1818, %r1819}, {%r1692, %r1693, %r1694, %r1695, %r1696, %r1697, %r1698, %r1699}, {%r1748, %r1749, %r1750, %r1751, %r1752, %r1753, %r1754, %r1755}, {%r1812, %r1813, %r1814, %r1815};
	wmma.mma.sync.aligned.row.row.m16n16k16.f16.f16 {%r1820, %r1821, %r1822, %r1823}, {%r1660, %r1661, %r1662, %r1663, %r1664, %r1665, %r1666, %r1667}, {%r1724, %r1725, %r1726, %r1727, %r1728, %r1729, %r1730, %r1731}, {%r1568, %r1569, %r1570, %r1571};
	wmma.mma.sync.aligned.row.row.m16n16k16.f16.f16 {%r1824, %r1825, %r1826, %r1827}, {%r1692, %r1693, %r1694, %r1695, %r1696, %r1697, %r1698, %r1699}, {%r1756, %r1757, %r1758, %r1759, %r1760, %r1761, %r1762, %r1763}, {%r1820, %r1821, %r1822, %r1823};
	wmma.mma.sync.aligned.row.row.m16n16k16.f16.f16 {%r1828, %r1829, %r1830, %r1831}, {%r1660, %r1661, %r1662, %r1663, %r1664, %r1665, %r1666, %r1667}, {%r1732, %r1733, %r1734, %r1735, %r1736, %r1737, %r1738, %r1739}, {%r1576, %r1577, %r1578, %r1579};
	wmma.mma.sync.aligned.row.row.m16n16k16.f16.f16 {%r1832, %r1833, %r1834, %r1835}, {%r1692, %r1693, %r1694, %r1695, %r1696, %r1697, %r1698, %r1699}, {%r1764, %r1765, %r1766, %r1767, %r1768, %r1769, %r1770, %r1771}, {%r1828, %r1829, %r1830, %r1831};
	wmma.mma.sync.aligned.row.row.m16n16k16.f16.f16 {%r1836, %r1837, %r1838, %r1839}, {%r1660, %r1661, %r1662, %r1663, %r1664, %r1665, %r1666, %r1667}, {%r1740, %r1741, %r1742, %r1743, %r1744, %r1745, %r1746, %r1747}, {%r1584, %r1585, %r1586, %r1587};
	wmma.mma.sync.aligned.row.row.m16n16k16.f16.f16 {%r1840, %r1841, %r1842, %r1843}, {%r1692, %r1693, %r1694, %r1695, %r1696, %r1697, %r1698, %r1699}, {%r1772, %r1773, %r1774, %r1775, %r1776, %r1777, %r1778, %r1779}, {%r1836, %r1837, %r1838, %r1839};
	wmma.mma.sync.aligned.row.row.m16n16k16.f16.f16 {%r1844, %r1845, %r1846, %r1847}, {%r1668, %r1669, %r1670, %r1671, %r1672, %r1673, %r1674, %r1675}, {%r1716, %r1717, %r1718, %r1719, %r1720, %r1721, %r1722, %r1723}, {%r1592, %r1593, %r1594, %r1595};
	wmma.mma.sync.aligned.row.row.m16n16k16.f16.f16 {%r1848, %r1849, %r1850, %r1851}, {%r1700, %r1701, %r1702, %r1703, %r1704, %r1705, %r1706, %r1707}, {%r1748, %r1749, %r1750, %r1751, %r1752, %r1753, %r1754, %r1755}, {%r1844, %r1845, %r1846, %r1847};
	wmma.mma.sync.aligned.row.row.m16n16k16.f16.f16 {%r1852, %r1853, %r1854, %r1855}, {%r1668, %r1669, %r1670, %r1671, %r1672, %r1673, %r1674, %r1675}, {%r1724, %r1725, %r1726, %r1727, %r1728, %r1729, %r1730, %r1731}, {%r1600, %r1601, %r1602, %r1603};
	wmma.mma.sync.aligned.row.row.m16n16k16.f16.f16 {%r1856, %r1857, %r1858, %r1859}, {%r1700, %r1701, %r1702, %r1703, %r1704, %r1705, %r1706, %r1707}, {%r1756, %r1757, %r1758, %r1759, %r1760, %r1761, %r1762, %r1763}, {%r1852, %r1853, %r1854, %r1855};
	wmma.mma.sync.aligned.row.row.m16n16k16.f16.f16 {%r1860, %r1861, %r1862, %r1863}, {%r1668, %r1669, %r1670, %r1671, %r1672, %r1673, %r1674, %r1675}, {%r1732, %r1733, %r1734, %r1735, %r1736, %r1737, %r1738, %r1739}, {%r1608, %r1609, %r1610, %r1611};
	wmma.mma.sync.aligned.row.row.m16n16k16.f16.f16 {%r1864, %r1865, %r1866, %r1867}, {%r1700, %r1701, %r1702, %r1703, %r1704, %r1705, %r1706, %r1707}, {%r1764, %r1765, %r1766, %r1767, %r1768, %r1769, %r1770, %r1771}, {%r1860, %r1861, %r1862, %r1863};
	wmma.mma.sync.aligned.row.row.m16n16k16.f16.f16 {%r1868, %r1869, %r1870, %r1871}, {%r1668, %r1669, %r1670, %r1671, %r1672, %r1673, %r1674, %r1675}, {%r1740, %r1741, %r1742, %r1743, %r1744, %r1745, %r1746, %r1747}, {%r1616, %r1617, %r1618, %r1619};
	wmma.mma.sync.aligned.row.row.m16n16k16.f16.f16 {%r1872, %r1873, %r1874, %r1875}, {%r1700, %r1701, %r1702, %r1703, %r1704, %r1705, %r1706, %r1707}, {%r1772, %r1773, %r1774, %r1775, %r1776, %r1777, %r1778, %r1779}, {%r1868, %r1869, %r1870, %r1871};
	wmma.mma.sync.aligned.row.row.m16n16k16.f16.f16 {%r1876, %r1877, %r1878, %r1879}, {%r1676, %r1677, %r1678, %r1679, %r1680, %r1681, %r1682, %r1683}, {%r1716, %r1717, %r1718, %r1719, %r1720, %r1721, %r1722, %r1723}, {%r1624, %r1625, %r1626, %r1627};
	wmma.mma.sync.aligned.row.row.m16n16k16.f16.f16 {%r1880, %r1881, %r1882, %r1883}, {%r1708, %r1709, %r1710, %r1711, %r1712, %r1713, %r1714, %r1715}, {%r1748, %r1749, %r1750, %r1751, %r1752, %r1753, %r1754, %r1755}, {%r1876, %r1877, %r1878, %r1879};
	wmma.mma.sync.aligned.row.row.m16n16k16.f16.f16 {%r1884, %r1885, %r1886, %r1887}, {%r1676, %r1677, %r1678, %r1679, %r1680, %r1681, %r1682, %r1683}, {%r1724, %r1725, %r1726, %r1727, %r1728, %r1729, %r1730, %r1731}, {%r1632, %r1633, %r1634, %r1635};
	wmma.mma.sync.aligned.row.row.m16n16k16.f16.f16 {%r1888, %r1889, %r1890, %r1891}, {%r1708, %r1709, %r1710, %r1711, %r1712, %r1713, %r1714, %r1715}, {%r1756, %r1757, %r1758, %r1759, %r1760, %r1761, %r1762, %r1763}, {%r1884, %r1885, %r1886, %r1887};
	wmma.mma.sync.aligned.row.row.m16n16k16.f16.f16 {%r1892, %r1893, %r1894, %r1895}, {%r1676, %r1677, %r1678, %r1679, %r1680, %r1681, %r1682, %r1683}, {%r1732, %r1733, %r1734, %r1735, %r1736, %r1737, %r1738, %r1739}, {%r1640, %r1641, %r1642, %r1643};
	wmma.mma.sync.aligned.row.row.m16n16k16.f16.f16 {%r1896, %r1897, %r1898, %r1899}, {%r1708, %r1709, %r1710, %r1711, %r1712, %r1713, %r1714, %r1715}, {%r1764, %r1765, %r1766, %r1767, %r1768, %r1769, %r1770, %r1771}, {%r1892, %r1893, %r1894, %r1895};
	wmma.mma.sync.aligned.row.row.m16n16k16.f16.f16 {%r1900, %r1901, %r1902, %r1903}, {%r1676, %r1677, %r1678, %r1679, %r1680, %r1681, %r1682, %r1683}, {%r1740, %r1741, %r1742, %r1743, %r1744, %r1745, %r1746, %r1747}, {%r1648, %r1649, %r1650, %r1651};
	wmma.mma.sync.aligned.row.row.m16n16k16.f16.f16 {%r1904, %r1905, %r1906, %r1907}, {%r1708, %r1709, %r1710, %r1711, %r1712, %r1713, %r1714, %r1715}, {%r1772, %r1773, %r1774, %r1775, %r1776, %r1777, %r1778, %r1779}, {%r1900, %r1901, %r1902, %r1903};
	// begin inline asm
	cp.async.commit_group;

	// end inline asm
	// begin inline asm
	cp.async.wait_group 0;

	// end inline asm
	bar.sync 	0;
	add.s64 	%rd51, %rd288, -704;
	// begin inline asm
	cp.async.ca.shared.global [%r645], [%rd51], 16;

	// end inline asm
	add.s64 	%rd52, %rd220, 320;
	// begin inline asm
	cp.async.ca.shared.global [%r646], [%rd52], 16;

	// end inline asm
	mul.wide.s32 	%rd225, %r9542, 2;
	add.s64 	%rd53, %rd14, %rd225;
	// begin inline asm
	cp.async.ca.shared.global [%r827], [%rd53], 16;

	// end inline asm
	add.s64 	%rd54, %rd53, %rd1;
	// begin inline asm
	cp.async.ca.shared.global [%r828], [%rd54], 16;

	// end inline asm
	add.s64 	%rd55, %rd54, %rd1;
	// begin inline asm
	cp.async.ca.shared.global [%r25], [%rd55], 16;

	// end inline asm
	add.s64 	%rd56, %rd55, %rd1;
	// begin inline asm
	cp.async.ca.shared.global [%r26], [%rd56], 16;

	// end inline asm
	wmma.load.a.sync.aligned.row.m16n16k16.shared.f16 	{%r1908, %r1909, %r1910, %r1911, %r1912, %r1913, %r1914, %r1915}, [%r27], %r852;
	wmma.load.a.sync.aligned.row.m16n16k16.shared.f16 	{%r1916, %r1917, %r1918, %r1919, %r1920, %r1921, %r1922, %r1923}, [%r861], %r852;
	wmma.load.a.sync.aligned.row.m16n16k16.shared.f16 	{%r1924, %r1925, %r1926, %r1927, %r1928, %r1929, %r1930, %r1931}, [%r870], %r852;
	wmma.load.a.sync.aligned.row.m16n16k16.shared.f16 	{%r1932, %r1933, %r1934, %r1935, %r1936, %r1937, %r1938, %r1939}, [%r879], %r852;
	wmma.load.a.sync.aligned.row.m16n16k16.shared.f16 	{%r1940, %r1941, %r1942, %r1943, %r1944, %r1945, %r1946, %r1947}, [%r888], %r852;
	wmma.load.a.sync.aligned.row.m16n16k16.shared.f16 	{%r1948, %r1949, %r1950, %r1951, %r1952, %r1953, %r1954, %r1955}, [%r897], %r852;
	wmma.load.a.sync.aligned.row.m16n16k16.shared.f16 	{%r1956, %r1957, %r1958, %r1959, %r1960, %r1961, %r1962, %r1963}, [%r906], %r852;
	wmma.load.a.sync.aligned.row.m16n16k16.shared.f16 	{%r1964, %r1965, %r1966, %r1967, %r1968, %r1969, %r1970, %r1971}, [%r915], %r852;
	wmma.load.b.sync.aligned.row.m16n16k16.shared.f16 	{%r1972, %r1973, %r1974, %r1975, %r1976, %r1977, %r1978, %r1979}, [%r28], %r924;
	wmma.load.b.sync.aligned.row.m16n16k16.shared.f16 	{%r1980, %r1981, %r1982, %r1983, %r1984, %r1985, %r1986, %r1987}, [%r933], %r924;
	wmma.load.b.sync.aligned.row.m16n16k16.shared.f16 	{%r1988, %r1989, %r1990, %r1991, %r1992, %r1993, %r1994, %r1995}, [%r942], %r924;
	wmma.load.b.sync.aligned.row.m16n16k16.shared.f16 	{%r1996, %r1997, %r1998, %r1999, %r2000, %r2001, %r2002, %r2003}, [%r951], %r924;
	wmma.load.b.sync.aligned.row.m16n16k16.shared.f16 	{%r2004, %r2005, %r2006, %r2007, %r2008, %r2009, %r2010, %r2011}, [%r960], %r924;
	wmma.load.b.sync.aligned.row.m16n16k16.shared.f16 	{%r2012, %r2013, %r2014, %r2015, %r2016, %r2017, %r2018, %r2019}, [%r969], %r924;
	wmma.load.b.sync.aligned.row.m16n16k16.shared.f16 	{%r2020, %r2021, %r2022, %r2023, %r2024, %r2025, %r2026, %r2027}, [%r978], %r924;
	wmma.load.b.sync.aligned.row.m16n16k16.shared.f16 	{%r2028, %r2029, %r2030, %r2031, %r2032, %r2033, %r2034, %r2035}, [%r987], %r924;
	wmma.mma.sync.aligned.row.row.m16n16k16.f16.f16 {%r2036, %r2037, %r2038, %r2039}, {%r1908, %r1909, %r1910, %r1911, %r1912, %r1913, %r1914, %r1915}, {%r1972, %r1973, %r1974, %r1975, %r1976, %r1977, %r1978, %r1979}, {%r1784, %r1785, %r1786, %r1787};
	wmma.mma.sync.aligned.row.row.m16n16k16.f16.f16 {%r2040, %r2041, %r2042, %r2043}, {%r1940, %r1941, %r1942, %r1943, %r1944, %r1945, %r1946, %r1947}, {%r2004, %r2005, %r2006, %r2007, %r2008, %r2009, %r2010, %r2011}, {%r2036, %r2037, %r2038, %r2039};
	wmma.mma.sync.aligned.row.row.m16n16k16.f16.f16 {%r2044, %r2045, %r2046, %r2047}, {%r1908, %r1909, %r1910, %r1911, %r1912, %r1913, %r1914, %r1915}, {%r1980, %r1981, %r1982, %r1983, %r1984, %r1985, %r1986, %r1987}, {%r1792, %r1793, %r1794, %r1795};
	wmma.mma.sync.aligned.row.row.m16n16k16.f16.f16 {%r2048, %r2049, %r2050, %r2051}, {%r1940, %r1941, %r1942, %r1943, %r1944, %r1945, %r1946, %r1947}, {%r2012, %r2013, %r2014, %r2015, %r2016, %r2017, %r2018, %r2019}, {%r2044, %r2045, %r2046, %r2047};
	wmma.mma.sync.aligned.row.row.m16n16k16.f16.f16 {%r2052, %r2053, %r2054, %r2055}, {%r1908, %r1909, %r1910, %r1911, %r1912, %r1913, %r1914, %r1915}, {%r1988, %r1989, %r1990, %r1991, %r1992, %r1993, %r1994, %r1995}, {%r1800, %r1801, %r1802, %r1803};
	wmma.mma.sync.aligned.row.row.m16n16k16.f16.f16 {%r2056, %r2057, %r2058, %r2059}, {%r1940, %r1941, %r1942, %r1943, %r1944, %r1945, %r1946, %r1947}, {%r2020, %r2021, %r2022, %r2023, %r2024, %r2025, %r2026, %r2027}, {%r2052, %r2053, %r2054, %r2055};
	wmma.mma.sync.aligned.row.row.m16n16k16.f16.f16 {%r2060, %r2061, %r2062, %r2063}, {%r1908, %r1909, %r1910, %r1911, %r1912, %r1913, %r1914, %r1915}, {%r1996, %r1997, %r1998, %r1999, %r2000, %r2001, %r2002, %r2003}, {%r1808, %r1809, %r1810, %r1811};
	wmma.mma.sync.aligned.row.row.m16n16k16.f16.f16 {%r2064, %r2065, %r2066, %r2067}, {%r1940, %r1941, %r1942, %r1943, %r1944, %r1945, %r1946, %r1947}, {%r2028, %r2029, %r2030, %r2031, %r2032, %r2033, %r2034, %r2035}, {%r2060, %r2061, %r2062, %r2063};
	wmma.mma.sync.aligned.row.row.m16n16k16.f16.f16 {%r2068, %r2069, %r2070, %r2071}, {%r1916, %r1917, %r1918, %r1919, %r1920, %r1921, %r1922, %r1923}, {%r1972, %r1973, %r1974, %r1975, %r1976, %r1977, %r1978, %r1979}, {%r1816, %r1817, %r1818, %r1819};
	wmma.mma.sync.aligned.row.row.m16n16k16.f16.f16 {%r2072, %r2073, %r2074, %r2075}, {%r1948, %r1949, %r1950, %r1951, %r1952, %r1953, %r1954, %r1955}, {%r2004, %r2005, %r2006, %r2007, %r2008, %r2009, %r2010, %r2011}, {%r2068, %r2069, %r2070, %r2071};
	wmma.mma.sync.aligned.row.row.m16n16k16.f16.f16 {%r2076, %r2077, %r2078, %r2079}, {%r1916, %r1917, %r1918, %r1919, %r1920, %r1921, %r1922, %r1923}, {%r1980, %r1981, %r1982, %r1983, %r1984, %r1985, %r1986, %r1987}, {%r1824, %r1825, %r1826, %r1827};
	wmma.mma.sync.aligned.row.row.m16n16k16.f16.f16 {%r2080, %r2081, %r2082, %r2083}, {%r1948, %r1949, %r1950, %r1951, %r1952, %r1953, %r1954, %r1955}, {%r2012, %r2013, %r2014, %r2015, %r2016, %r2017, %r2018, %r2019}, {%r2076, %r2077, %r2078, %r2079};
	wmma.mma.sync.aligned.row.row.m16n16k16.f16.f16 {%r2084, %r2085, %r2086, %r2087}, {%r1916, %r1917, %r1918, %r1919, %r1920, %r1921, %r1922, %r1923}, {%r1988, %r1989, %r1990, %r1991, %r1992, %r1993, %r1994, %r1995}, {%r1832, %r1833, %r1834, %r1835};
	wmma.mma.sync.aligned.row.row.m16n16k16.f16.f16 {%r2088, %r2089, %r2090, %r2091}, {%r1948, %r1949, %r1950, %r1951, %r1952, %r1953, %r1954, %r1955}, {%r2020, %r2021, %r2022, %r2023, %r2024, %r2025, %r2026, %r2027}, {%r2084, %r2085, %r2086, %r2087};
	wmma.mma.sync.aligned.row.row.m16n16k16.f16.f16 {%r2092, %r2093, %r2094, %r2095}, {%r1916, %r1917, %r1918, %r1919, %r1920, %r1921, %r1922, %r1923}, {%r1996, %r1997, %r1998, %r1999, %r2000, %r2001, %r2002, %r2003}, {%r1840, %r1841, %r1842, %r1843};
	wmma.mma.sync.aligned.row.row.m16n16k16.f16.f16 {%r2096, %r2097, %r2098, %r2099}, {%r1948, %r1949, %r1950, %r1951, %r1952, %r1953, %r1954, %r1955}, {%r2028, %r2029, %r2030, %r2031, %r2032, %r2033, %r2034, %r2035}, {%r2092, %r2093, %r2094, %r2095};
	wmma.mma.sync.aligned.row.row.m16n16k16.f16.f16 {%r2100, %r2101, %r2102, %r2103}, {%r1924, %r1925, %r1926, %r1927, %r1928, %r1929, %r1930, %r1931}, {%r1972, %r1973, %r1974, %r1975, %r1976, %r1977, %r1978, %r1979}, {%r1848, %r1849, %r1850, %r1851};
	wmma.mma.sync.aligned.row.row.m16n16k16.f16.f16 {%r2104, %r2105, %r2106, %r2107}, {%r1956, %r1957, %r1958, %r1959, %r1960, %r1961, %r1962, %r1963}, {%r2004, %r2005, %r2006, %r2007, %r2008, %r2009, %r2010, %r2011}, {%r2100, %r2101, %r2102, %r2103};
	wmma.mma.sync.aligned.row.row.m16n16k16.f16.f16 {%r2108, %r2109, %r2110, %r2111}, {%r1924, %r1925, %r1926, %r1927, %r1928, %r1929, %r1930, %r1931}, {%r1980, %r1981, %r1982, %r1983, %r1984, %r1985, %r1986, %r1987}, {%r1856, %r1857, %r1858, %r1859};
	wmma.mma.sync.aligned.row.row.m16n16k16.f16.f16 {%r2112, %r2113, %r2114, %r2115}, {%r1956, %r1957, %r1958, %r1959, %r1960, %r1961, %r1962, %r1963}, {%r2012, %r2013, %r2014, %r2015, %r2016, %r2017, %r2018, %r2019}, {%r2108, %r2109, %r2110, %r2111};
	wmma.mma.sync.aligned.row.row.m16n16k16.f16.f16 {%r2116, %r2117, %r2118, %r2119}, {%r1924, %r1925, %r1926, %r1927, %r1928, %r1929, %r1930, %r1931}, {%r1988, %r1989, %r1990, %r1991, %r1992, %r1993, %r1994, %r1995}, {%r1864, %r1865, %r1866, %r1867};
	wmma.mma.sync.aligned.row.row.m16n16k16.f16.f16 {%r2120, %r2121, %r2122, %r2123}, {%r1956, %r1957, %r1958, %r1959, %r1960, %r1961, %r1962, %r1963}, {%r2020, %r2021, %r2022, %r2023, %r2024, %r2025, %r2026, %r2027}, {%r2116, %r2117, %r2118, %r2119};
	wmma.mma.sync.aligned.row.row.m16n16k16.f16.f16 {%r2124, %r2125, %r2126, %r2127}, {%r1924, %r1925, %r1926, %r1927, %r1928, %r1929, %r1930, %r1931}, {%r1996, %r1997, %r1998, %r1999, %r2000, %r2001, %r2002, %r2003}, {%r1872, %r1873, %r1874, %r1875};
	wmma.mma.sync.aligned.row.row.m16n16k16.f16.f16 {%r2128, %r2129, %r2130, %r2131}, {%r1956, %r1957, %r1958, %r1959, %r1960, %r1961, %r1962, %r1963}, {%r2028, %r2029, %r2030, %r2031, %r2032, %r2033, %r2034, %r2035}, {%r2124, %r2125, %r2126, %r2127};
	wmma.mma.sync.aligned.row.row.m16n16k16.f16.f16 {%r2132, %r2133, %r2134, %r2135}, {%r1932, %r1933, %r1934, %r1935, %r1936, %r1937, %r1938, %r1939}, {%r1972, %r1973, %r1974, %r1975, %r1976, %r1977, %r1978, %r1979}, {%r1880, %r1881, %r1882, %r1883};
	wmma.mma.sync.aligned.row.row.m16n16k16.f16.f16 {%r2136, %r2137, %r2138, %r2139}, {%r1964, %r1965, %r1966, %r1967, %r1968, %r1969, %r1970, %r1971}, {%r2004, %r2005, %r2006, %r2007, %r2008, %r2009, %r2010, %r2011}, {%r2132, %r2133, %r2134, %r2135};
	wmma.mma.sync.aligned.row.row.m16n16k16.f16.f16 {%r2140, %r2141, %r2142, %r2143}, {%r1932, %r1933, %r1934, %r1935, %r1936, %r1937, %r1938, %r1939}, {%r1980, %r1981, %r1982, %r1983, %r1984, %r1985, %r1986, %r1987}, {%r1888, %r1889, %r1890, %r1891};
	wmma.mma.sync.aligned.row.row.m16n16k16.f16.f16 {%r2144, %r2145, %r2146, %r2147}, {%r1964, %r1965, %r1966, %r1967, %r1968, %r1969, %r1970, %r1971}, {%r2012, %r2013, %r2014, %r2015, %r2016, %r2017, %r2018, %r2019}, {%r2140, %r2141, %r2142, %r2143};
	wmma.mma.sync.aligned.row.row.m16n16k16.f16.f16 {%r2148, %r2149, %r2150, %r2151}, {%r1932, %r1933, %r1934, %r1935, %r1936, %r1937, %r1938, %r1939}, {%r1988, %r1989, %r1990, %r1991, %r1992, %r1993, %r1994, %r1995}, {%r1896, %r1897, %r1898, %r1899};
	wmma.mma.sync.aligned.row.row.m16n16k16.f16.f16 {%r2152, %r2153, %r2154, %r2155}, {%r1964, %r1965, %r1966, %r1967, %r1968, %r1969, %r1970, %r1971}, {%r2020, %r2021, %r2022, %r2023, %r2024, %r2025, %r2026, %r2027}, {%r2148, %r2149, %r2150, %r2151};
	wmma.mma.sync.aligned.row.row.m16n16k16.f16.f16 {%r2156, %r2157, %r2158, %r2159}, {%r1932, %r1933, %r1934, %r1935, %r1936, %r1937, %r1938, %r1939}, {%r1996, %r1997, %r1998, %r1999, %r2000, %r2001, %r2002, %r2003}, {%r1904, %r1905, %r1906, %r1907};
	wmma.mma.sync.aligned.row.row.m16n16k16.f16.f16 {%r2160, %r2161, %r2162, %r2163}, {%r1964, %r1965, %r1966, %r1967, %r1968, %r1969, %r1970, %r1971}, {%r2028, %r2029, %r2030, %r2031, %r2032, %r2033, %r2034, %r2035}, {%r2156, %r2157, %r2158, %r2159};
	// begin inline asm
	cp.async.commit_group;

	// end inline asm
	// begin inline asm
	cp.async.wait_group 0;

	// end inline asm
	bar.sync 	0;
	add.s64 	%rd57, %rd288, -640;
	// begin inline asm
	cp.async.ca.shared.global [%r550], [%rd57], 16;

	// end inline asm
	add.s64 	%rd58, %rd220, 384;
	// begin inline asm
	cp.async.ca.shared.global [%r8], [%rd58], 16;

	// end inline asm
	mul.wide.s32 	%rd226, %r9543, 2;
	add.s64 	%rd59, %rd14, %rd226;
	// begin inline asm
	cp.async.ca.shared.global [%r10], [%rd59], 16;

	// end inline asm
	add.s64 	%rd60, %rd59, %rd1;
	// begin inline asm
	cp.async.ca.shared.global [%r553], [%rd60], 16;

	// end inline asm
	add.s64 	%rd61, %rd60, %rd1;
	// begin inline asm
	cp.async.ca.shared.global [%r554], [%rd61], 16;

	// end inline asm
	add.s64 	%rd62, %rd61, %rd1;
	// begin inline asm
	cp.async.ca.shared.global [%r555], [%rd62], 16;

	// end inline asm
	wmma.load.a.sync.aligned.row.m16n16k16.shared.f16 	{%r2164, %r2165, %r2166, %r2167, %r2168, %r2169, %r2170, %r2171}, [%r1124], %r852;
	wmma.load.a.sync.aligned.row.m16n16k16.shared.f16 	{%r2172, %r2173, %r2174, %r2175, %r2176, %r2177, %r2178, %r2179}, [%r1133], %r852;
	wmma.load.a.sync.aligned.row.m16n16k16.shared.f16 	{%r2180, %r2181, %r2182, %r2183, %r2184, %r2185, %r2186, %r2187}, [%r1142], %r852;
	wmma.load.a.sync.aligned.row.m16n16k16.shared.f16 	{%r2188, %r2189, %r2190, %r2191, %r2192, %r2193, %r2194, %r2195}, [%r1151], %r852;
	wmma.load.a.sync.aligned.row.m16n16k16.shared.f16 	{%r2196, %r2197, %r2198, %r2199, %r2200, %r2201, %r2202, %r2203}, [%r1160], %r852;
	wmma.load.a.sync.aligned.row.m16n16k16.shared.f16 	{%r2204, %r2205, %r2206, %r2207, %r2208, %r2209, %r2210, %r2211}, [%r1169], %r852;
	wmma.load.a.sync.aligned.row.m16n16k16.shared.f16 	{%r2212, %r2213, %r2214, %r2215, %r2216, %r2217, %r2218, %r2219}, [%r1178], %r852;
	wmma.load.a.sync.aligned.row.m16n16k16.shared.f16 	{%r2220, %r2221, %r2222, %r2223, %r2224, %r2225, %r2226, %r2227}, [%r1187], %r852;
	wmma.load.b.sync.aligned.row.m16n16k16.shared.f16 	{%r2228, %r2229, %r2230, %r2231, %r2232, %r2233, %r2234, %r2235}, [%r1196], %r924;
	wmma.load.b.sync.aligned.row.m16n16k16.shared.f16 	{%r2236, %r2237, %r2238, %r2239, %r2240, %r2241, %r2242, %r2243}, [%r1205], %r924;
	wmma.load.b.sync.aligned.row.m16n16k16.shared.f16 	{%r2244, %r2245, %r2246, %r2247, %r2248, %r2249, %r2250, %r2251}, [%r1214], %r924;
	wmma.load.b.sync.aligned.row.m16n16k16.shared.f16 	{%r2252, %r2253, %r2254, %r2255, %r2256, %r2257, %r2258, %r2259}, [%r1223], %r924;
	wmma.load.b.sync.aligned.row.m16n16k16.shared.f16 	{%r2260, %r2261, %r2262, %r2263, %r2264, %r2265, %r2266, %r2267}, [%r1232], %r924;
	wmma.load.b.sync.aligned.row.m16n16k16.shared.f16 	{%r2268, %r2269, %r2270, %r2271, %r2272, %r2273, %r2274, %r2275}, [%r1241], %r924;
	wmma.load.b.sync.aligned.row.m16n16k16.shared.f16 	{%r2276, %r2277, %r2278, %r2279, %r2280, %r2281, %r2282, %r2283}, [%r1250], %r924;
	wmma.load.b.sync.aligned.row.m16n16k16.shared.f16 	{%r2284, %r2285, %r2286, %r2287, %r2288, %r2289, %r2290, %r2291}, [%r1259], %r924;
	wmma.mma.sync.aligned.row.row.m16n16k16.f16.f16 {%r2292, %r2293, %r2294, %r2295}, {%r2164, %r2165, %r2166, %r2167, %r2168, %r2169, %r2170, %r2171}, {%r2228, %r2229, %r2230, %r2231, %r2232, %r2233, %r2234, %r2235}, {%r2040, %r2041, %r2042, %r2043};
	wmma.mma.sync.aligned.row.row.m16n16k16.f16.f16 {%r2296, %r2297, %r2298, %r2299}, {%r2196, %r2197, %r2198, %r2199, %r2200, %r2201, %r2202, %r2203}, {%r2260, %r2261, %r2262, %r2263, %r2264, %r2265, %r2266, %r2267}, {%r2292, %r2293, %r2294, %r2295};
	wmma.mma.sync.aligned.row.row.m16n16k16.f16.f16 {%r2300, %r2301, %r2302, %r2303}, {%r2164, %r2165, %r2166, %r2167, %r2168, %r2169, %r2170, %r2171}, {%r2236, %r2237, %r2238, %r2239, %r2240, %r2241, %r2242, %r2243}, {%r2048, %r2049, %r2050, %r2051};
	wmma.mma.sync.aligned.row.row.m16n16k16.f16.f16 {%r2304, %r2305, %r2306, %r2307}, {%r2196, %r2197, %r2198, %r2199, %r2200, %r2201, %r2202, %r2203}, {%r2268, %r2269, %r2270, %r2271, %r2272, %r2273, %r2274, %r2275}, {%r2300, %r2301, %r2302, %r2303};
	wmma.mma.sync.aligned.row.row.m16n16k16.f16.f16 {%r2308, %r2309, %r2310, %r2311}, {%r2164, %r2165, %r2166, %r2167, %r2168, %r2169, %r2170, %r2171}, {%r2244, %r2245, %r2246, %r2247, %r2248, %r2249, %r2250, %r2251}, {%r2056, %r2057, %r2058, %r2059};
	wmma.mma.sync.aligned.row.row.m16n16k16.f16.f16 {%r2312, %r2313, %r2314, %r2315}, {%r2196, %r2197, %r2198, %r2199, %r2200, %r2201, %r2202, %r2203}, {%r2276, %r2277, %r2278, %r2279, %r2280, %r2281, %r2282, %r2283}, {%r2308, %r2309, %r2310, %r2311};
	wmma.mma.sync.aligned.row.row.m16n16k16.f16.f16 {%r2316, %r2317, %r2318, %r2319}, {%r2164, %r2165, %r2166, %r2167, %r2168, %r2169, %r2170, %r2171}, {%r2252, %r2253, %r2254, %r2255, %r2256, %r2257, %r2258, %r2259}, {%r2064, %r2065, %r2066, %r2067};
	wmma.mma.sync.aligned.row.row.m16n16k16.f16.f16 {%r2320, %r2321, %r2322, %r2323}, {%r2196, %r2197, %r2198, %r2199, %r2200, %r2201, %r2202, %r2203}, {%r2284, %r2285, %r2286, %r2287, %r2288, %r2289, %r2290, %r2291}, {%r2316, %r2317, %r2318, %r2319};
	wmma.mma.sync.aligned.row.row.m16n16k16.f16.f16 {%r2324, %r2325, %r2326, %r2327}, {%r2172, %r2173, %r2174, %r2175, %r2176, %r2177, %r2178, %r2179}, {%r2228, %r2229, %r2230, %r2231, %r2232, %r2233, %r2234, %r2235}, {%r2072, %r2073, %r2074, %r2075};
	wmma.mma.sync.aligned.row.row.m16n16k16.f16.f16 {%r2328, %r2329, %r2330, %r2331}, {%r2204, %r2205, %r2206, %r2207, %r2208, %r2209, %r2210, %r2211}, {%r2260, %r2261, %r2262, %r2263, %r2264, %r2265, %r2266, %r2267}, {%r2324, %r2325, %r2326, %r2327};
	wmma.mma.sync.aligned.row.row.m16n16k16.f16.f16 {%r2332, %r2333, %r2334, %r2335}, {%r2172, %r2173, %r2174, %r2175, %r2176, %r2177, %r2178, %r2179}, {%r2236, %r2237, %r2238, %r2239, %r2240, %r2241, %r2242, %r2243}, {%r2080, %r2081, %r2082, %r2083};
	wmma.mma.sync.aligned.row.row.m16n16k16.f16.f16 {%r2336, %r2337, %r2338, %r2339}, {%r2204, %r2205, %r2206, %r2207, %r2208, %r2209, %r2210, %r2211}, {%r2268, %r2269, %r2270, %r2271, %r2272, %r2273, %r2274, %r2275}, {%r2332, %r2333, %r2334, %r2335};
	wmma.mma.sync.aligned.row.row.m16n16k16.f16.f16 {%r2340, %r2341, %r2342, %r2343}, {%r2172, %r2173, %r2174, %r2175, %r2176, %r2177, %r2178, %r2179}, {%r2244, %r2245, %r2246, %r2247, %r2248, %r2249, %r2250, %r2251}, {%r2088, %r2089, %r2090, %r2091};
	wmma.mma.sync.aligned.row.row.m16n16k16.f16.f16 {%r2344, %r2345, %r2346, %r2347}, {%r2204, %r2205, %r2206, %r2207, %r2208, %r2209, %r2210, %r2211}, {%r2276, %r2277, %r2278, %r2279, %r2280, %r2281, %r2282, %r2283}, {%r2340, %r2341, %r2342, %r2343};
	wmma.mma.sync.aligned.row.row.m16n16k16.f16.f16 {%r2348, %r2349, %r2350, %r2351}, {%r2172, %r2173, %r2174, %r2175, %r2176, %r2177, %r2178, %r2179}, {%r2252, %r2253, %r2254, %r2255, %r2256, %r2257, %r2258, %r2259}, {%r2096, %r2097, %r2098, %r2099};
	wmma.mma.sync.aligned.row.row.m16n16k16.f16.f16 {%r2352, %r2353, %r2354, %r2355}, {%r2204, %r2205, %r2206, %r2207, %r2208, %r2209, %r2210, %r2211}, {%r2284, %r2285, %r2286, %r2287, %r2288, %r2289, %r2290, %r2291}, {%r2348, %r2349, %r2350, %r2351};
	wmma.mma.sync.aligned.row.row.m16n16k16.f16.f16 {%r2356, %r2357, %r2358, %r2359}, {%r2180, %r2181, %r2182, %r2183, %r2184, %r2185, %r2186, %r2187}, {%r2228, %r2229, %r2230, %r2231, %r2232, %r2233, %r2234, %r2235}, {%r2104, %r2105, %r2106, %r2107};
	wmma.mma.sync.aligned.row.row.m16n16k16.f16.f16 {%r2360, %r2361, %r2362, %r2363}, {%r2212, %r2213, %r2214, %r2215, %r2216, %r2217, %r2218, %r2219}, {%r2260, %r2261, %r2262, %r2263, %r2264, %r2265, %r2266, %r2267}, {%r2356, %r2357, %r2358, %r2359};
	wmma.mma.sync.aligned.row.row.m16n16k16.f16.f16 {%r2364, %r2365, %r2366, %r2367}, {%r2180, %r2181, %r2182, %r2183, %r2184, %r2185, %r2186, %r2187}, {%r2236, %r2237, %r2238, %r2239, %r2240, %r2241, %r2242, %r2243}, {%r2112, %r2113, %r2114, %r2115};
	wmma.mma.sync.aligned.row.row.m16n16k16.f16.f16 {%r2368, %r2369, %r2370, %r2371}, {%r2212, %r2213, %r2214, %r2215, %r2216, %r2217, %r2218, %r2219}, {%r2268, %r2269, %r2270, %r2271, %r2272, %r2273, %r2274, %r2275}, {%r2364, %r2365, %r2366, %r2367};
	wmma.mma.sync.aligned.row.row.m16n16k16.f16.f16 {%r2372, %r2373, %r2374, %r2375}, {%r2180, %r2181, %r2182, %r2183, %r2184, %r2185, %r2186, %r2187}, {%r2244, %r2245, %r2246, %r2247, %r2248, %r2249, %r2250, %r2251}, {%r2120, %r2121, %r2122, %r2123};
	wmma.mma.sync.aligned.row.row.m16n16k16.f16.f16 {%r2376, %r2377, %r2378, %r2379}, {%r2212, %r2213, %r2214, %r2215, %r2216, %r2217, %r2218, %r2219}, {%r2276, %r2277, %r2278, %r2279, %r2280, %r2281, %r2282, %r2283}, {%r2372, %r2373, %r2374, %r2375};
	wmma.mma.sync.aligned.row.row.m16n16k16.f16.f16 {%r2380, %r2381, %r2382, %r2383}, {%r2180, %r2181, %r2182, %r2183, %r2184, %r2185, %r2186, %r2187}, {%r2252, %r2253, %r2254, %r2255, %r2256, %r2257, %r2258, %r2259}, {%r2128, %r2129, %r2130, %r2131};
	wmma.mma.sync.aligned.row.row.m16n16k16.f16.f16 {%r2384, %r2385, %r2386, %r2387}, {%r2212, %r2213, %r2214, %r2215, %r2216, %r2217, %r2218, %r2219}, {%r2284, %r2285, %r2286, %r2287, %r2288, %r2289, %r2290, %r2291}, {%r2380, %r2381, %r2382, %r2383};
	wmma.mma.sync.aligned.row.row.m16n16k16.f16.f16 {%r2388, %r2389, %r2390, %r2391}, {%r2188, %r2189, %r2190, %r2191, %r2192, %r2193, %r2194, %r2195}, {%r2228, %r2229, %r2230, %r2231, %r2232, %r2233, %r2234, %r2235}, {%r2136, %r2137, %r2138, %r2139};
	wmma.mma.sync.aligned.row.row.m16n16k16.f16.f16 {%r2392, %r2393, %r2394, %r2395}, {%r2220, %r2221, %r2222, %r2223, %r2224, %r2225, %r2226, %r2227}, {%r2260, %r2261, %r2262, %r2263, %r2264, %r2265, %r2266, %r2267}, {%r2388, %r2389, %r2390, %r2391};
	wmma.mma.sync.aligned.row.row.m16n16k16.f16.f16 {%r2396, %r2397, %r2398, %r2399}, {%r2188, %r2189, %r2190, %r2191, %r2192, %r2193, %r2194, %r2195}, {%r2236, %r2237, %r2238, %r2239, %r2240, %r2241, %r2242, %r2243}, {%r2144, %r2145, %r2146, %r2147};
	wmma.mma.sync.aligned.row.row.m16n16k16.f16.f16 {%r2400, %r2401, %r2402, %r2403}, {%r2220, %r2221, %r2222, %r2223, %r2224, %r2225, %r2226, %r2227}, {%r2268, %r2269, %r2270, %r2271, %r2272, %r2273, %r2274, %r2275}, {%r2396, %r2397, %r2398, %r2399};
	wmma.mma.sync.aligned.row.row.m16n16k16.f16.f16 {%r2404, %r2405, %r2406, %r2407}, {%r2188, %r2189, %r2190, %r2191, %r2192, %r2193, %r2194, %r2195}, {%r2244, %r2245, %r2246, %r2247, %r2248, %r2249, %r2250, %r2251}, {%r2152, %r2153, %r2154, %r2155};
	wmma.mma.sync.aligned.row.row.m16n16k16.f16.f16 {%r2408, %r2409, %r2410, %r2411}, {%r2220, %r2221, %r2222, %r2223, %r2224, %r2225, %r2226, %r2227}, {%r2276, %r2277, %r2278, %r2279, %r2280, %r2281, %r2282, %r2283}, {%r2404, %r2405, %r2406, %r2407};
	wmma.mma.sync.aligned.row.row.m16n16k16.f16.f16 {%r2412, %r2413, %r2414, %r2415}, {%r2188, %r2189, %r2190, %r2191, %r2192, %r2193, %r2194, %r2195}, {%r2252, %r2253, %r2254, %r2255, %r2256, %r2257, %r2258, %r2259}, {%r2160, %r2161, %r2162, %r2163};
	wmma.mma.sync.aligned.row.row.m16n16k16.f16.f16 {%r2416, %r2417, %r2418, %r2419}, {%r2220, %r2221, %r2222, %r2223, %r2224, %r2225, %r2226, %r2227}, {%r2284, %r2285, %r2286, %r2287, %r2288, %r2289, %r2290, %r2291}, {%r2412, %r2413, %r2414, %r2415};
	// begin inline asm
	cp.async.commit_group;

	// end inline asm
	// begin inline asm
	cp.async.wait_group 0;

	// end inline asm
	bar.sync 	0;
	add.s64 	%rd63, %rd288, -576;
	// begin inline asm
	cp.async.ca.shared.global [%r645], [%rd63], 16;

	// end inline asm
	add.s64 	%rd64, %rd220, 448;
	// begin inline asm
	cp.async.ca.shared.global [%r646], [%rd64], 16;

	// end inline asm
	mul.wide.s32 	%rd227, %r9544, 2;
	add.s64 	%rd65, %rd14, %rd227;
	// begin inline asm
	cp.async.ca.shared.global [%r827], [%rd65], 16;

	// end inline asm
	add.s64 	%rd66, %rd65, %rd1;
	// begin inline asm
	cp.async.ca.shared.global [%r828], [%rd66], 16;

	// end inline asm
	add.s64 	%rd67, %rd66, %rd1;
	// begin inline asm
	cp.async.ca.shared.global [%r25], [%rd67], 16;

	// end inline asm
	add.s64 	%rd68, %rd67, %rd1;
	// begin inline asm
	cp.async.ca.shared.global [%r26], [%rd68], 16;

	// end inline asm
	wmma.load.a.sync.aligned.row.m16n16k16.shared.f16 	{%r2420, %r2421, %r2422, %r2423, %r2424, %r2425, %r2426, %r2427}, [%r27], %r852;
	wmma.load.a.sync.aligned.row.m16n16k16.shared.f16 	{%r2428, %r2429, %r2430, %r2431, %r2432, %r2433, %r2434, %r2435}, [%r861], %r852;
	wmma.load.a.sync.aligned.row.m16n16k16.shared.f16 	{%r2436, %r2437, %r2438, %r2439, %r2440, %r2441, %r2442, %r2443}, [%r870], %r852;
	wmma.load.a.sync.aligned.row.m16n16k16.shared.f16 	{%r2444, %r2445, %r2446, %r2447, %r2448, %r2449, %r2450, %r2451}, [%r879], %r852;
	wmma.load.a.sync.aligned.row.m16n16k16.shared.f16 	{%r2452, %r2453, %r2454, %r2455, %r2456, %r2457, %r2458, %r2459}, [%r888], %r852;
	wmma.load.a.sync.aligned.row.m16n16k16.shared.f16 	{%r2460, %r2461, %r2462, %r2463, %r2464, %r2465, %r2466, %r2467}, [%r897], %r852;
	wmma.load.a.sync.aligned.row.m16n16k16.shared.f16 	{%r2468, %r2469, %r2470, %r2471, %r2472, %r2473, %r2474, %r2475}, [%r906], %r852;
	wmma.load.a.sync.aligned.row.m16n16k16.shared.f16 	{%r2476, %r2477, %r2478, %r2479, %r2480, %r2481, %r2482, %r2483}, [%r915], %r852;
	wmma.load.b.sync.aligned.row.m16n16k16.shared.f16 	{%r2484, %r2485, %r2486, %r2487, %r2488, %r2489, %r2490, %r2491}, [%r28], %r924;
	wmma.load.b.sync.aligned.row.m16n16k16.shared.f16 	{%r2492, %r2493, %r2494, %r2495, %r2496, %r2497, %r2498, %r2499}, [%r933], %r924;
	wmma.load.b.sync.aligned.row.m16n16k16.shared.f16 	{%r2500, %r2501, %r2502, %r2503, %r2504, %r2505, %r2506, %r2507}, [%r942], %r924;
	wmma.load.b.sync.aligned.row.m16n16k16.shared.f16 	{%r2508, %r2509, %r2510, %r2511, %r2512, %r2513, %r2514, %r2515}, [%r951], %r924;
	wmma.load.b.sync.aligned.row.m16n16k16.shared.f16 	{%r2516, %r2517, %r2518, %r2519, %r2520, %r2521, %r2522, %r2523}, [%r960], %r924;
	wmma.load.b.sync.aligned.row.m16n16k16.shared.f16 	{%r2524, %r2525, %r2526, %r2527, %r2528, %r2529, %r2530, %r2531}, [%r969], %r924;
	wmma.load.b.sync.aligned.row.m16n16k16.shared.f16 	{%r2532, %r2533, %r2534, %r2535, %r2536, %r2537, %r2538, %r2539}, [%r978], %r924;
	wmma.load.b.sync.aligned.row.m16n16k16.shared.f16 	{%r2540, %r2541, %r2542, %r2543, %r2544, %r2545, %r2546, %r2547}, [%r987], %r924;
	wmma.mma.sync.aligned.row.row.m16n16k16.f16.f16 {%r2548, %r2549, %r2550, %r2551}, {%r2420, %r2421, %r2422, %r2423, %r2424, %r2425, %r2426, %r2427}, {%r2484, %r2485, %r2486, %r2487, %r2488, %r2489, %r2490, %r2491}, {%r2296, %r2297, %r2298, %r2299};
	wmma.mma.sync.aligned.row.row.m16n16k16.f16.f16 {%r2552, %r2553, %r2554, %r2555}, {%r2452, %r2453, %r2454, %r2455, %r2456, %r2457, %r2458, %r2459}, {%r2516, %r2517, %r2518, %r2519, %r2520, %r2521, %r2522, %r2523}, {%r2548, %r2549, %r2550, %r2551};
	wmma.mma.sync.aligned.row.row.m16n16k16.f16.f16 {%r2556, %r2557, %r2558, %r2559}, {%r2420, %r2421, %r2422, %r2423, %r2424, %r2425, %r2426, %r2427}, {%r2492, %r2493, %r2494, %r2495, %r2496, %r2497, %r2498, %r2499}, {%r2304, %r2305, %r2306, %r2307};
	wmma.mma.sync.aligned.row.row.m16n16k16.f16.f16 {%r2560, %r2561, %r2562, %r2563}, {%r2452, %r2453, %r2454, %r2455, %r2456, %r2457, %r2458, %r2459}, {%r2524, %r2525, %r2526, %r2527, %r2528, %r2529, %r2530, %r2531}, {%r2556, %r2557, %r2558, %r2559};
	wmma.mma.sync.aligned.row.row.m16n16k16.f16.f16 {%r2564, %r2565, %r2566, %r2567}, {%r2420, %r2421, %r2422, %r2423, %r2424, %r2425, %r2426, %r2427}, {%r2500, %r2501, %r2502, %r2503, %r2504, %r2505, %r2506, %r2507}, {%r2312, %r2313, %r2314, %r2315};
	wmma.mma.sync.aligned.row.row.m16n16k16.f16.f16 {%r2568, %r2569, %r2570, %r2571}, {%r2452, %r2453, %r2454, %r2455, %r2456, %r2457, %r2458, %r2459}, {%r2532, %r2533, %r2534, %r2535, %r2536, %r2537, %r2538, %r2539}, {%r2564, %r2565, %r2566, %r2567};
	wmma.mma.sync.aligned.row.row.m16n16k16.f16.f16 {%r2572, %r2573, %r2574, %r2575}, {%r2420, %r2421, %r2422, %r2423, %r2424, %r2425, %r2426, %r2427}, {%r2508, %r2509, %r2510, %r2511, %r2512, %r2513, %r2514, %r2515}, {%r2320, %r2321, %r2322, %r2323};
	wmma.mma.sync.aligned.row.row.m16n16k16.f16.f16 {%r2576, %r2577, %r2578, %r2579}, {%r2452, %r2453, %r2454, %r2455, %r2456, %r2457, %r2458, %r2459}, {%r2540, %r2541, %r2542, %r2543, %r2544, %r2545, %r2546, %r2547}, {%r2572, %r2573, %r2574, %r2575};
	wmma.mma.sync.aligned.row.row.m16n16k16.f16.f16 {%r2580, %r2581, %r2582, %r2583}, {%r2428, %r2429, %r2430, %r2431, %r2432, %r2433, %r2434, %r2435}, {%r2484, %r2485, %r2486, %r2487, %r2488, %r2489, %r2490, %r2491}, {%r2328, %r2329, %r2330, %r2331};
	wmma.mma.sync.aligned.row.row.m16n16k16.f16.f16 {%r2584, %r2585, %r2586, %r2587}, {%r2460, %r2461, %r2462, %r2463, %r2464, %r2465, %r2466, %r2467}, {%r2516, %r2517, %r2518, %r2519, %r2520, %r2521, %r2522, %r2523}, {%r2580, %r2581, %r2582, %r2583};
	wmma.mma.sync.aligned.row.row.m16n16k16.f16.f16 {%r2588, %r2589, %r2590, %r2591}, {%r2428, %r2429, %r2430, %r2431, %r2432, %r2433, %r2434, %r2435}, {%r2492, %r2493, %r2494, %r2495, %r2496, %r2497, %r2498, %r2499}, {%r2336, %r2337, %r2338, %r2339};
	wmma.mma.sync.aligned.row.row.m16n16k16.f16.f16 {%r2592, %r2593, %r2594, %r2595}, {%r2460, %r2461, %r2462, %r2463, %r2464, %r2465, %r2466, %r2467}, {%r2524, %r2525, %r2526, %r2527, %r2528, %r2529, %r2530, %r2531}, {%r2588, %r2589, %r2590, %r2591};
	wmma.mma.sync.aligned.row.row.m16n16k16.f16.f16 {%r2596, %r2597, %r2598, %r2599}, {%r2428, %r2429, %r2430, %r2431, %r2432, %r2433, %r2434, %r2435}, {%r2500, %r2501, %r2502, %r2503, %r2504, %r2505, %r2506, %r2507}, {%r2344, %r2345, %r2346, %r2347};
	wmma.mma.sync.aligned.row.row.m16n16k16.f16.f16 {%r2600, %r2601, %r2602, %r2603}, {%r2460, %r2461, %r2462, %r2463, %r2464, %r2465, %r2466, %r2467}, {%r2532, %r2533, %r2534, %r2535, %r2536, %r2537, %r2538, %r2539}, {%r2596, %r2597, %r2598, %r2599};
	wmma.mma.sync.aligned.row.row.m16n16k16.f16.f16 {%r2604, %r2605, %r2606, %r2607}, {%r2428, %r2429, %r2430, %r2431, %r2432, %r2433, %r2434, %r2435}, {%r2508, %r2509, %r2510, %r2511, %r2512, %r2513, %r2514, %r2515}, {%r2352, %r2353, %r2354, %r2355};
	wmma.mma.sync.aligned.row.row.m16n16k16.f16.f16 {%r2608, %r2609, %r2610, %r2611}, {%r2460, %r2461, %r2462, %r2463, %r2464, %r2465, %r2466, %r2467}, {%r2540, %r2541, %r2542, %r2543, %r2544, %r2545, %r2546, %r2547}, {%r2604, %r2605, %r2606, %r2607};
	wmma.mma.sync.aligned.row.row.m16n16k16.f16.f16 {%r2612, %r2613, %r2614, %r2615}, {%r2436, %r2437, %r2438, %r2439, %r2440, %r2441, %r2442, %r2443}, {%r2484, %r2485, %r2486, %r2487, %r2488, %r2489, %r2490, %r2491}, {%r2360, %r2361, %r2362, %r2363};
	wmma.mma.sync.aligned.row.row.m16n16k16.f16.f16 {%r2616, %r2617, %r2618, %r2619}, {%r2468, %r2469, %r2470, %r2471, %r2472, %r2473, %r2474, %r2475}, {%r2516, %r2517, %r2518, %r2519, %r2520, %r2521, %r2522, %r2523}, {%r2612, %r2613, %r2614, %r2615};
	wmma.mma.sync.aligned.row.row.m16n16k16.f16.f16 {%r2620, %r2621, %r2622, %r2623}, {%r2436, %r2437, %r2438, %r2439, %r2440, %r2441, %r2442, %r2443}, {%r2492, %r2493, %r2494, %r2495, %r2496, %r2497, %r2498, %r2499}, {%r2368, %r2369, %r2370, %r2371};
	wmma.mma.sync.aligned.row.row.m16n16k16.f16.f16 {%r2624, %r2625, %r2626, %r2627}, {%r2468, %r2469, %r2470, %r2471, %r2472, %r2473, %r2474, %r2475}, {%r2524, %r2525, %r2526, %r2527, %r2528, %r2529, %r2530, %r2531}, {%r2620, %r2621, %r2622, %r2623};
	wmma.mma.sync.aligned.row.row.m16n16k16.f16.f16 {%r2628, %r2629, %r2630, %r2631}, {%r2436, %r2437, %r2438, %r2439, %r2440, %r2441, %r2442, %r2443}, {%r2500, %r2501, %r2502, %r2503, %r2504, %r2505, %r2506, %r2507}, {%r2376, %r2377, %r2378, %r2379};
	wmma.mma.sync.aligned.row.row.m16n16k16.f16.f16 {%r2632, %r2633, %r2634, %r2635}, {%r2468, %r2469, %r2470, %r2471, %r2472, %r2473, %r2474, %r2475}, {%r2532, %r2533, %r2534, %r2535, %r2536, %r2537, %r2538, %r2539}, {%r2628, %r2629, %r2630, %r2631};
	wmma.mma.sync.aligned.row.row.m16n16k16.f16.f16 {%r2636, %r2637, %r2638, %r2639}, {%r2436, %r2437, %r2438, %r2439, %r2440, %r2441, %r2442, %r2443}, {%r2508, %r2509, %r2510, %r2511, %r2512, %r2513, %r2514, %r2515}, {%r2384, %r2385, %r2386, %r2387};
	wmma.mma.sync.aligned.row.row.m16n16k16.f16.f16 {%r2640, %r2641, %r2642, %r2643}, {%r2468, %r2469, %r2470, %r2471, %r2472, %r2473, %r2474, %r2475}, {%r2540, %r2541, %r2542, %r2543, %r2544, %r2545, %r2546, %r2547}, {%r2636, %r2637, %r2638, %r2639};
	wmma.mma.sync.aligned.row.row.m16n16k16.f16.f16 {%r2644, %r2645, %r2646, %r2647}, {%r2444, %r2445, %r2446, %r2447, %r2448, %r2449, %r2450, %r2451}, {%r2484, %r2485, %r2486, %r2487, %r2488, %r2489, %r2490, %r2491}, {%r2392, %r2393, %r2394, %r2395};
	wmma.mma.sync.aligned.row.row.m16n16k16.f16.f16 {%r2648, %r2649, %r2650, %r2651}, {%r2476, %r2477, %r2478, %r2479, %r2480, %r2481, %r2482, %r2483}, {%r2516, %r2517, %r2518, %r2519, %r2520, %r2521, %r2522, %r2523}, {%r2644, %r2645, %r2646, %r2647};
	wmma.mma.sync.aligned.row.row.m16n16k16.f16.f16 {%r2652, %r2653, %r2654, %r2655}, {%r2444, %r2445, %r2446, %r2447, %r2448, %r2449, %r2450, %r2451}, {%r2492, %r2493, %r2494, %r2495, %r2496, %r2497, %r2498, %r2499}, {%r2400, %r2401, %r2402, %r2403};
	wmma.mma.sync.aligned.row.row.m16n16k16.f16.f16 {%r2656, %r2657, %r2658, %r2659}, {%r2476, %r2477, %r2478, %r2479, %r2480, %r2481, %r2482, %r2483}, {%r2524, %r2525, %r2526, %r2527, %r2528, %r2529, %r2530, %r2531}, {%r2652, %r2653, %r2654, %r2655};
	wmma.mma.sync.aligned.row.row.m16n16k16.f16.f16 {%r2660, %r2661, %r2662, %r2663}, {%r2444, %r2445, %r2446, %r2447, %r2448, %r2449, %r2450, %r2451}, {%r2500, %r2501, %r2502, %r2503, %r2504, %r2505, %r2506, %r2507}, {%r2408, %r2409, %r2410, %r2411};
	wmma.mma.sync.aligned.row.row.m16n16k16.f16.f16 {%r2664, %r2665, %r2666, %r2667}, {%r2476, %r2477, %r2478, %r2479, %r2480, %r2481, %r2482, %r2483}, {%r2532, %r2533, %r2534, %r2535, %r2536, %r2537, %r2538, %r2539}, {%r2660, %r2661, %r2662, %r2663};
	wmma.mma.sync.aligned.row.row.m16n16k16.f16.f16 {%r2668, %r2669, %r2670, %r2671}, {%r2444, %r2445, %r2446, %r2447, %r2448, %r2449, %r2450, %r2451}, {%r2508, %r2509, %r2510, %r2511, %r2512, %r2513, %r2514, %r2515}, {%r2416, %r2417, %r2418, %r2419};
	wmma.mma.sync.aligned.row.row.m16n16k16.f16.f16 {%r2672, %r2673, %r2674, %r2675}, {%r2476, %r2477, %r2478, %r2479, %r2480, %r2481, %r2482, %r2483}, {%r2540, %r2541, %r2542, %r2543, %r2544, %r2545, %r2546, %r2547}, {%r2668, %r2669, %r2670, %r2671};
	// begin inline asm
	cp.async.commit_group;

	// end inline asm
	// begin inline asm
	cp.async.wait_group 0;

	// end inline asm
	bar.sync 	0;
	add.s64 	%rd69, %rd288, -512;
	// begin inline asm
	cp.async.ca.shared.global [%r550], [%rd69], 16;

	// end inline asm
	add.s64 	%rd70, %rd220, 512;
	// begin inline asm
	cp.async.ca.shared.global [%r8], [%rd70], 16;

	// end inline asm
	mul.wide.s32 	%rd228, %r9545, 2;
	add.s64 	%rd71, %rd14, %rd228;
	// begin inline asm
	cp.async.ca.shared.global [%r10], [%rd71], 16;

	// end inline asm
	add.s64 	%rd72, %rd71, %rd1;
	// begin inline asm
	cp.async.ca.shared.global [%r553], [%rd72], 16;

	// end inline asm
	add.s64 	%rd73, %rd72, %rd1;
	// begin inline asm
	cp.async.ca.shared.global [%r554], [%rd73], 16;

	// end inline asm
	add.s64 	%rd74, %rd73, %rd1;
	// begin inline asm
	cp.async.ca.shared.global [%r555], [%rd74], 16;

	// end inline asm
	wmma.load.a.sync.aligned.row.m16n16k16.shared.f16 	{%r2676, %r2677, %r2678, %r2679, %r2680, %r2681, %r2682, %r2683}, [%r1124], %r852;
	wmma.load.a.sync.aligned.row.m16n16k16.shared.f16 	{%r2684, %r2685, %r2686, %r2687, %r2688, %r2689, %r2690, %r2691}, [%r1133], %r852;
	wmma.load.a.sync.aligned.row.m16n16k16.shared.f16 	{%r2692, %r2693, %r2694, %r2695, %r2696, %r2697, %r2698, %r2699}, [%r1142], %r852;
	wmma.load.a.sync.aligned.row.m16n16k16.shared.f16 	{%r2700, %r2701, %r2702, %r2703, %r2704, %r2705, %r2706, %r2707}, [%r1151], %r852;
	wmma.load.a.sync.aligned.row.m16n16k16.shared.f16 	{%r2708, %r2709, %r2710, %r2711, %r2712, %r2713, %r2714, %r2715}, [%r1160], %r852;
	wmma.load.a.sync.aligned.row.m16n16k16.shared.f16 	{%r2716, %r2717, %r2718, %r2719, %r2720, %r2721, %r2722, %r2723}, [%r1169], %r852;
	wmma.load.a.sync.aligned.row.m16n16k16.shared.f16 	{%r2724, %r2725, %r2726, %r2727, %r2728, %r2729, %r2730, %r2731}, [%r1178], %r852;
	wmma.load.a.sync.aligned.row.m16n16k16.shared.f16 	{%r2732, %r2733, %r2734, %r2735, %r2736, %r2737, %r2738, %r2739}, [%r1187], %r852;
	wmma.load.b.sync.aligned.row.m16n16k16.shared.f16 	{%r2740, %r2741, %r2742, %r2743, %r2744, %r2745, %r2746, %r2747}, [%r1196], %r924;
	wmma.load.b.sync.aligned.row.m16n16k16.shared.f16 	{%r2748, %r2749, %r2750, %r2751, %r2752, %r2753, %r2754, %r2755}, [%r1205], %r924;
	wmma.load.b.sync.aligned.row.m16n16k16.shared.f16 	{%r2756, %r2757, %r2758, %r2759, %r2760, %r2761, %r2762, %r2763}, [%r1214], %r924;
	wmma.load.b.sync.aligned.row.m16n16k16.shared.f16 	{%r2764, %r2765, %r2766, %r2767, %r2768, %r2769, %r2770, %r2771}, [%r1223], %r924;
	wmma.load.b.sync.aligned.row.m16n16k16.shared.f16 	{%r2772, %r2773, %r2774, %r2775, %r2776, %r2777, %r2778, %r2779}, [%r1232], %r924;
	wmma.load.b.sync.aligned.row.m16n16k16.shared.f16 	{%r2780, %r2781, %r2782, %r2783, %r2784, %r2785, %r2786, %r2787}, [%r1241], %r924;
	wmma.load.b.sync.aligned.row.m16n16k16.shared.f16 	{%r2788, %r2789, %r2790, %r2791, %r2792, %r2793, %r2794, %r2795}, [%r1250], %r924;
	wmma.load.b.sync.aligned.row.m16n16k16.shared.f16 	{%r2796, %r2797, %r2798, %r2799, %r2800, %r2801, %r2802, %r2803}, [%r1259], %r924;
	wmma.mma.sync.aligned.row.row.m16n16k16.f16.f16 {%r2804, %r2805, %r2806, %r2807}, {%r2676, %r2677, %r2678, %r2679, %r2680, %r2681, %r2682, %r2683}, {%r2740, %r2741, %r2742, %r2743, %r2744, %r2745, %r2746, %r2747}, {%r2552, %r2553, %r2554, %r2555};
	wmma.mma.sync.aligned.row.row.m16n16k16.f16.f16 {%r2808, %r2809, %r2810, %r2811}, {%r2708, %r2709, %r2710, %r2711, %r2712, %r2713, %r2714, %r2715}, {%r2772, %r2773, %r2774, %r2775, %r2776, %r2777, %r2778, %r2779}, {%r2804, %r2805, %r2806, %r2807};
	wmma.mma.sync.aligned.row.row.m16n16k16.f16.f16 {%r2812, %r2813, %r2814, %r2815}, {%r2676, %r2677, %r2678, %r2679, %r2680, %r2681, %r2682, %r2683}, {%r2748, %r2749, %r2750, %r2751, %r2752, %r2753, %r2754, %r2755}, {%r2560, %r2561, %r2562, %r2563};
	wmma.mma.sync.aligned.row.row.m16n16k16.f16.f16 {%r2816, %r2817, %r2818, %r2819}, {%r2708, %r2709, %r2710, %r2711, %r2712, %r2713, %r2714, %r2715}, {%r2780, %r2781, %r2782, %r2783, %r2784, %r2785, %r2786, %r2787}, {%r2812, %r2813, %r2814, %r2815};
	wmma.mma.sync.aligned.row.row.m16n16k16.f16.f16 {%r2820, %r2821, %r2822, %r2823}, {%r2676, %r2677, %r2678, %r2679, %r2680, %r2681, %r2682, %r2683}, {%r2756, %r2757, %r2758, %r2759, %r2760, %r2761, %r2762, %r2763}, {%r2568, %r2569, %r2570, %r2571};
	wmma.mma.sync.aligned.row.row.m16n16k16.f16.f16 {%r2824, %r2825, %r2826, %r2827}, {%r2708, %r2709, %r2710, %r2711, %r2712, %r2713, %r2714, %r2715}, {%r2788, %r2789, %r2790, %r2791, %r2792, %r2793, %r2794, %r2795}, {%r2820, %r2821, %r2822, %r2823};
	wmma.mma.sync.aligned.row.row.m16n16k16.f16.f16 {%r2828, %r2829, %r2830, %r2831}, {%r2676, %r2677, %r2678, %r2679, %r2680, %r2681, %r2682, %r2683}, {%r2764, %r2765, %r2766, %r2767, %r2768, %r2769, %r2770, %r2771}, {%r2576, %r2577, %r2578, %r2579};
	wmma.mma.sync.aligned.row.row.m16n16k16.f16.f16 {%r2832, %r2833, %r2834, %r2835}, {%r2708, %r2709, %r2710, %r2711, %r2712, %r2713, %r2714, %r2715}, {%r2796, %r2797, %r2798, %r2799, %r2800, %r2801, %r2802, %r2803}, {%r2828, %r2829, %r2830, %r2831};
	wmma.mma.sync.aligned.row.row.m16n16k16.f16.f16 {%r2836, %r2837, %r2838, %r2839}, {%r2684, %r2685, %r2686, %r2687, %r2688, %r2689, %r2690, %r2691}, {%r2740, %r2741, %r2742, %r2743, %r2744, %r2745, %r2746, %r2747}, {%r2584, %r2585, %r2586, %r2587};
	wmma.mma.sync.aligned.row.row.m16n16k16.f16.f16 {%r2840, %r2841, %r2842, %r2843}, {%r2716, %r2717, %r2718, %r2719, %r2720, %r2721, %r2722, %r2723}, {%r2772, %r2773, %r2774, %r2775, %r2776, %r2777, %r2778, %r2779}, {%r2836, %r2837, %r2838, %r2839};
	wmma.mma.sync.aligned.row.row.m16n16k16.f16.f16 {%r2844, %r2845, %r2846, %r2847}, {%r2684, %r2685, %r2686, %r2687, %r2688, %r2689, %r2690, %r2691}, {%r2748, %r2749, %r2750, %r2751, %r2752, %r2753, %r2754, %r2755}, {%r2592, %r2593, %r2594, %r2595};
	wmma.mma.sync.aligned.row.row.m16n16k16.f16.f16 {%r2848, %r2849, %r2850, %r2851}, {%r2716, %r2717, %r2718, %r2719, %r2720, %r2721, %r2722, %r2723}, {%r2780, %r2781, %r2782, %r2783, %r2784, %r2785, %r2786, %r2787}, {%r2844, %r2845, %r2846, %r2847};
	wmma.mma.sync.aligned.row.row.m16n16k16.f16.f16 {%r2852, %r2853, %r2854, %r2855}, {%r2684, %r2685, %r2686, %r2687, %r2688, %r2689, %r2690, %r2691}, {%r2756, %r2757, %r2758, %r2759, %r2760, %r2761, %r2762, %r2763}, {%r2600, %r2601, %r2602, %r2603};
	wmma.mma.sync.aligned.row.row.m16n16k16.f16.f16 {%r2856, %r2857, %r2858, %r2859}, {%r2716, %r2717, %r2718, %r2719, %r2720, %r2721, %r2722, %r2723}, {%r2788, %r2789, %r2790, %r2791, %r2792, %r2793, %r2794, %r2795}, {%r2852, %r2853, %r2854, %r2855};
	wmma.mma.sync.aligned.row.row.m16n16k16.f16.f16 {%r2860, %r2861, %r2862, %r2863}, {%r2684, %r2685, %r2686, %r2687, %r2688, %r2689, %r2690, %r2691}, {%r2764, %r2765, %r2766, %r2767, %r2768, %r2769, %r2770, %r2771}, {%r2608, %r2609, %r2610, %r2611};
	wmma.mma.sync.aligned.row.row.m16n16k16.f16.f16 {%r2864, %r2865, %r2866, %r2867}, {%r2716, %r2717, %r2718, %r2719, %r2720, %r2721, %r2722, %r2723}, {%r2796, %r2797, %r2798, %r2799, %r2800, %r2801, %r2802, %r2803}, {%r2860, %r2861, %r2862, %r2863};
	wmma.mma.sync.aligned.row.row.m16n16k16.f16.f16 {%r2868, %r2869, %r2870, %r2871}, {%r2692, %r2693, %r2694, %r2695, %r2696, %r2697, %r2698, %r2699}, {%r2740, %r2741, %r2742, %r2743, %r2744, %r2745, %r2746, %r2747}, {%r2616, %r2617, %r2618, %r2619};
	wmma.mma.sync.aligned.row.row.m16n16k16.f16.f16 {%r2872, %r2873, %r2874, %r2875}, {%r2724, %r2725, %r2726, %r2727, %r2728, %r2729, %r2730, %r2731}, {%r2772, %r2773, %r2774, %r2775, %r2776, %r2777, %r2778, %r2779}, {%r2868, %r2869, %r2870, %r2871};
	wmma.mma.sync.aligned.row.row.m16n16k16.f16.f16 {%r2876, %r2877, %r2878, %r2879}, {%r2692, %r2693, %r2694, %r2695, %r2696, %r2697, %r2698, %r2699}, {%r2748, %r2749, %r2750, %r2751, %r2752, %r2753, %r2754, %r2755}, {%r2624, %r2625, %r2626, %r2627};
	wmma.mma.sync.aligned.row.row.m16n16k16.f16.f16 {%r2880, %r2881, %r2882, %r2883}, {%r2724, %r2725, %r2726, %r2727, %r2728, %r2729, %r2730, %r2731}, {%r2780, %r2781, %r2782, %r2783, %r2784, %r2785, %r2786, %r2787}, {%r2876, %r2877, %r2878, %r2879};
	wmma.mma.sync.aligned.row.row.m16n16k16.f16.f16 {%r2884, %r2885, %r2886, %r2887}, {%r2692, %r2693, %r2694, %r2695, %r2696, %r2697, %r2698, %r2699}, {%r2756, %r2757, %r2758, %r2759, %r2760, %r2761, %r2762, %r2763}, {%r2632, %r2633, %r2634, %r2635};
	wmma.mma.sync.aligned.row.row.m16n16k16.f16.f16 {%r2888, %r2889, %r2890, %r2891}, {%r2724, %r2725, %r2726, %r2727, %r2728, %r2729, %r2730, %r2731}, {%r2788, %r2789, %r2790, %r2791, %r2792, %r2793, %r2794, %r2795}, {%r2884, %r2885, %r2886, %r2887};
	wmma.mma.sync.aligned.row.row.m16n16k16.f16.f16 {%r2892, %r2893, %r2894, %r2895}, {%r2692, %r2693, %r2694, %r2695, %r2696, %r2697, %r2698, %r2699}, {%r2764, %r2765, %r2766, %r2767, %r2768, %r2769, %r2770, %r2771}, {%r2640, %r2641, %r2642, %r2643};
	wmma.mma.sync.aligned.row.row.m16n16k16.f16.f16 {%r2896, %r2897, %r2898, %r2899}, {%r2724, %r2725, %r2726, %r2727, %r2728, %r2729, %r2730, %r2731}, {%r2796, %r2797, %r2798, %r2799, %r2800, %r2801, %r2802, %r2803}, {%r2892, %r2893, %r2894, %r2895};
	wmma.mma.sync.aligned.row.row.m16n16k16.f16.f16 {%r2900, %r2901, %r2902, %r2903}, {%r2700, %r2701, %r2702, %r2703, %r2704, %r2705, %r2706, %r2707}, {%r2740, %r2741, %r2742, %r2743, %r2744, %r2745, %r2746, %r2747}, {%r2648, %r2649, %r2650, %r2651};
	wmma.mma.sync.aligned.row.row.m16n16k16.f16.f16 {%r2904, %r2905, %r2906, %r2907}, {%r2732, %r2733, %r2734, %r2735, %r2736, %r2737, %r2738, %r2739}, {%r2772, %r2773, %r2774, %r2775, %r2776, %r2777, %r2778, %r2779}, {%r2900, %r2901, %r2902, %r2903};
	wmma.mma.sync.aligned.row.row.m16n16k16.f16.f16 {%r2908, %r2909, %r2910, %r2911}, {%r2700, %r2701, %r2702, %r2703, %r2704, %r2705, %r2706, %r2707}, {%r2748, %r2749, %r2750, %r2751, %r2752, %r2753, %r2754, %r2755}, {%r2656, %r2657, %r2658, %r2659};
	wmma.mma.sync.aligned.row.row.m16n16k16.f16.f16 {%r2912, %r2913, %r2914, %r2915}, {%r2732, %r2733, %r2734, %r2735, %r2736, %r2737, %r2738, %r2739}, {%r2780, %r2781, %r2782, %r2783, %r2784, %r2785, %r2786, %r2787}, {%r2908, %r2909, %r2910, %r2911};
	wmma.mma.sync.aligned.row.row.m16n16k16.f16.f16 {%r2916, %r2917, %r2918, %r2919}, {%r2700, %r2701, %r2702, %r2703, %r2704, %r2705, %r2706, %r2707}, {%r2756, %r2757, %r2758, %r2759, %r2760, %r2761, %r2762, %r2763}, {%r2664, %r2665, %r2666, %r2667};
	wmma.mma.sync.aligned.row.row.m16n16k16.f16.f16 {%r2920, %r2921, %r2922, %r2923}, {%r2732, %r2733, %r2734, %r2735, %r2736, %r2737, %r2738, %r2739}, {%r2788, %r2789, %r2790, %r2791, %r2792, %r2793, %r2794, %r2795}, {%r2916, %r2917, %r2918, %r2919};
	wmma.mma.sync.aligned.row.row.m16n16k16.f16.f16 {%r2924, %r2925, %r2926, %r2927}, {%r2700, %r2701, %r2702, %r2703, %r2704, %r2705, %r2706, %r2707}, {%r2764, %r2765, %r2766, %r2767, %r2768, %r2769, %r2770, %r2771}, {%r2672, %r2673, %r2674, %r2675};
	wmma.mma.sync.aligned.row.row.m16n16k16.f16.f16 {%r2928, %r2929, %r2930, %r2931}, {%r2732, %r2733, %r2734, %r2735, %r2736, %r2737, %r2738, %r2739}, {%r2796, %r2797, %r2798, %r2799, %r2800, %r2801, %r2802, %r2803}, {%r2924, %r2925, %r2926, %r2927};
	// begin inline asm
	cp.async.commit_group;

	// end inline asm
	// begin inline asm
	cp.async.wait_group 0;

	// end inline asm
	bar.sync 	0;
	add.s64 	%rd75, %rd288, -448;
	// begin inline asm
	cp.async.ca.shared.global [%r645], [%rd75], 16;

	// end inline asm
	add.s64 	%rd76, %rd220, 576;
	// begin inline asm
	cp.async.ca.shared.global [%r646], [%rd76], 16;

	// end inline asm
	mul.wide.s32 	%rd229, %r9546, 2;
	add.s64 	%rd77, %rd14, %rd229;
	// begin inline asm
	cp.async.ca.shared.global [%r827], [%rd77], 16;

	// end inline asm
	add.s64 	%rd78, %rd77, %rd1;
	// begin inline asm
	cp.async.ca.shared.global [%r828], [%rd78], 16;

	// end inline asm
	add.s64 	%rd79, %rd78, %rd1;
	// begin inline asm
	cp.async.ca.shared.global [%r25], [%rd79], 16;

	// end inline asm
	add.s64 	%rd80, %rd79, %rd1;
	// begin inline asm
	cp.async.ca.shared.global [%r26], [%rd80], 16;

	// end inline asm
	wmma.load.a.sync.aligned.row.m16n16k16.shared.f16 	{%r2932, %r2933, %r2934, %r2935, %r2936, %r2937, %r2938, %r2939}, [%r27], %r852;
	wmma.load.a.sync.aligned.row.m16n16k16.shared.f16 	{%r2940, %r2941, %r2942, %r2943, %r2944, %r2945, %r2946, %r2947}, [%r861], %r852;
	wmma.load.a.sync.aligned.row.m16n16k16.shared.f16 	{%r2948, %r2949, %r2950, %r2951, %r2952, %r2953, %r2954, %r2955}, [%r870], %r852;
	wmma.load.a.sync.aligned.row.m16n16k16.shared.f16 	{%r2956, %r2957, %r2958, %r2959, %r2960, %r2961, %r2962, %r2963}, [%r879], %r852;
	wmma.load.a.sync.aligned.row.m16n16k16.shared.f16 	{%r2964, %r2965, %r2966, %r2967, %r2968, %r2969, %r2970, %r2971}, [%r888], %r852;
	wmma.load.a.sync.aligned.row.m16n16k16.shared.f16 	{%r2972, %r2973, %r2974, %r2975, %r2976, %r2977, %r2978, %r2979}, [%r897], %r852;
	wmma.load.a.sync.aligned.row.m16n16k16.shared.f16 	{%r2980, %r2981, %r2982, %r2983, %r2984, %r2985, %r2986, %r2987}, [%r906], %r852;
	wmma.load.a.sync.aligned.row.m16n16k16.shared.f16 	{%r2988, %r2989, %r2990, %r2991, %r2992, %r2993, %r2994, %r2995}, [%r915], %r852;
	wmma.load.b.sync.aligned.row.m16n16k16.shared.f16 	{%r2996, %r2997, %r2998, %r2999, %r3000, %r3001, %r3002, %r3003}, [%r28], %r924;
	wmma.load.b.sync.aligned.row.m16n16k16.shared.f16 	{%r3004, %r3005, %r3006, %r3007, %r3008, %r3009, %r3010, %r3011}, [%r933], %r924;
	wmma.load.b.sync.aligned.row.m16n16k16.shared.f16 	{%r3012, %r3013, %r3014, %r3015, %r3016, %r3017, %r3018, %r3019}, [%r942], %r924;
	wmma.load.b.sync.aligned.row.m16n16k16.shared.f16 	{%r3020, %r3021, %r3022, %r3023, %r3024, %r3025, %r3026, %r3027}, [%r951], %r924;
	wmma.load.b.sync.aligned.row.m16n16k16.shared.f16 	{%r3028, %r3029, %r3030, %r3031, %r3032, %r3033, %r3034, %r3035}, [%r960], %r924;
	wmma.load.b.sync.aligned.row.m16n16k16.shared.f16 	{%r3036, %r3037, %r3038, %r3039, %r3040, %r3041, %r3042, %r3043}, [%r969], %r924;
	wmma.load.b.sync.aligned.row.m16n16k16.shared.f16 	{%r3044, %r3045, %r3046, %r3047, %r3048, %r3049, %r3050, %r3051}, [%r978], %r924;
	wmma.load.b.sync.aligned.row.m16n16k16.shared.f16 	{%r3052, %r3053, %r3054, %r3055, %r3056, %r3057, %r3058, %r3059}, [%r987], %r924;
	wmma.mma.sync.aligned.row.row.m16n16k16.f16.f16 {%r3060, %r3061, %r3062, %r3063}, {%r2932, %r2933, %r2934, %r2935, %r2936, %r2937, %r2938, %r2939}, {%r2996, %r2997, %r2998, %r2999, %r3000, %r3001, %r3002, %r3003}, {%r2808, %r2809, %r2810, %r2811};
	wmma.mma.sync.aligned.row.row.m16n16k16.f16.f16 {%r3064, %r3065, %r3066, %r3067}, {%r2964, %r2965, %r2966, %r2967, %r2968, %r2969, %r2970, %r2971}, {%r3028, %r3029, %r3030, %r3031, %r3032, %r3033, %r3034, %r3035}, {%r3060, %r3061, %r3062, %r3063};
	wmma.mma.sync.aligned.row.row.m16n16k16.f16.f16 {%r3068, %r3069, %r3070, %r3071}, {%r2932, %r2933, %r2934, %r2935, %r2936, %r2937, %r2938, %r2939}, {%r3004, %r3005, %r3006, %r3007, %r3008, %r3009, %r3010, %r3011}, {%r2816, %r2817, %r2818, %r2819};
	wmma.mma.sync.aligned.row.row.m16n16k16.f16.f16 {%r3072, %r3073, %r3074, %r3075}, {%r2964, %r2965, %r2966, %r2967, %r2968, %r2969, %r2970, %r2971}, {%r3036, %r3037, %r3038, %r3039, %r3040, %r3041, %r3042, %r3043}, {%r3068, %r3069, %r3070, %r3071};
	wmma.mma.sync.aligned.row.row.m16n16k16.f16.f16 {%r3076, %r3077, %r3078, %r3079}, {%r2932, %r2933, %r2934, %r2935, %r2936, %r2937, %r2938, %r2939}, {%r3012, %r3013, %r3014, %r3015, %r3016, %r3017, %r3018, %r3019}, {%r2824, %r2825, %r2826, %r2827};
	wmma.mma.sync.aligned.row.row.m16n16k16.f16.f16 {%r3080, %r3081, %r3082, %r3083}, {%r2964, %r2965, %r2966, %r2967, %r2968, %r2969, %r2970, %r2971}, {%r3044, %r3045, %r3046, %r3047, %r3048, %r3049, %r3050, %r3051}, {%r3076, %r3077, %r3078, %r3079};
	wmma.mma.sync.aligned.row.row.m16n16k16.f16.f16 {%r3084, %r3085, %r3086, %r3087}, {%r2932, %r2933, %r2934, %r2935, %r2936, %r2937, %r2938, %r2939}, {%r3020, %r3021, %r3022, %r3023, %r3024, %r3025, %r3026, %r3027}, {%r2832, %r2833, %r2834, %r2835};
	wmma.mma.sync.aligned.row.row.m16n16k16.f16.f16 {%r3088, %r3089, %r3090, %r3091}, {%r2964, %r2965, %r2966, %r2967, %r2968, %r2969, %r2970, %r2971}, {%r3052, %r3053, %r3054, %r3055, %r3056, %r3057, %r3058, %r3059}, {%r3084, %r3085, %r3086, %r3087};
	wmma.mma.sync.aligned.row.row.m16n16k16.f16.f16 {%r3092, %r3093, %r3094, %r3095}, {%r2940, %r2941, %r2942, %r2943, %r2944, %r2945, %r2946, %r2947}, {%r2996, %r2997, %r2998, %r2999, %r3000, %r3001, %r3002, %r3003}, {%r2840, %r2841, %r2842, %r2843};
	wmma.mma.sync.aligned.row.row.m16n16k16.f16.f16 {%r3096, %r3097, %r3098, %r3099}, {%r2972, %r2973, %r2974, %r2975, %r2976, %r2977, %r2978, %r2979}, {%r3028, %r3029, %r3030, %r3031, %r3032, %r3033, %r3034, %r3035}, {%r3092, %r3093, %r3094, %r3095};
	wmma.mma.sync.aligned.row.row.m16n16k16.f16.f16 {%r3100, %r3101, %r3102, %r3103}, {%r2940, %r2941, %r2942, %r2943, %r2944, %r2945, %r2946, %r2947}, {%r3004, %r3005, %r3006, %r3007, %r3008, %r3009, %r3010, %r3011}, {%r2848, %r2849, %r2850, %r2851};
	wmma.mma.sync.aligned.row.row.m16n16k16.f16.f16 {%r3104, %r3105, %r3106, %r3107}, {%r2972, %r2973, %r2974, %r2975, %r2976, %r2977, %r2978, %r2979}, {%r3036, %r3037, %r3038, %r3039, %r3040, %r3041, %r3042, %r3043}, {%r3100, %r3101, %r3102, %r3103};
	wmma.mma.sync.aligned.row.row.m16n16k16.f16.f16 {%r3108, %r3109, %r3110, %r3111}, {%r2940, %r2941, %r2942, %r2943, %r2944, %r2945, %r2946, %r2947}, {%r3012, %r3013, %r3014, %r3015, %r3016, %r3017, %r3018, %r3019}, {%r2856, %r2857, %r2858, %r2859};
	wmma.mma.sync.aligned.row.row.m16n16k16.f16.f16 {%r3112, %r3113, %r3114, %r3115}, {%r2972, %r2973, %r2974, %r2975, %r2976, %r2977, %r2978, %r2979}, {%r3044, %r3045, %r3046, %r3047, %r3048, %r3049, %r3050, %r3051}, {%r3108, %r3109, %r3110, %r3111};
	wmma.mma.sync.aligned.row.row.m16n16k16.f16.f16 {%r3116, %r3117, %r3118, %r3119}, {%r2940, %r2941, %r2942, %r2943, %r2944, %r2945, %r2946, %r2947}, {%r3020, %r3021, %r3022, %r3023, %r3024, %r3025, %r3026, %r3027}, {%r2864, %r2865, %r2866, %r2867};
	wmma.mma.sync.aligned.row.row.m16n16k16.f16.f16 {%r3120, %r3121, %r3122, %r3123}, {%r2972, %r2973, %r2974, %r2975, %r2976, %r2977, %r2978, %r2979}, {%r3052, %r3053, %r3054, %r3055, %r3056, %r3057, %r3058, %r3059}, {%r3116, %r3117, %r3118, %r3119};
	wmma.mma.sync.aligned.row.row.m16n16k16.f16.f16 {%r3124, %r3125, %r3126, %r3127}, {%r2948, %r2949, %r2950, %r2951, %r2952, %r2953, %r2954, %r2955}, {%r2996, %r2997, %r2998, %r2999, %r3000, %r3001, %r3002, %r3003}, {%r2872, %r2873, %r2874, %r2875};
	wmma.mma.sync.aligned.row.row.m16n16k16.f16.f16 {%r3128, %r3129, %r3130, %r3131}, {%r2980, %r2981, %r2982, %r2983, %r2984, %r2985, %r2986, %r2987}, {%r3028, %r3029, %r3030, %r3031, %r3032, %r3033, %r3034, %r3035}, {%r3124, %r3125, %r3126, %r3127};
	wmma.mma.sync.aligned.row.row.m16n16k16.f16.f16 {%r3132, %r3133, %r3134, %r3135}, {%r2948, %r2949, %r2950, %r2951, %r2952, %r2953, %r2954, %r2955}, {%r3004, %r3005, %r3006, %r3007, %r3008, %r3009, %r3010, %r3011}, {%r2880, %r2881, %r2882, %r2883};
	wmma.mma.sync.aligned.row.row.m16n16k16.f16.f16 {%r3136, %r3137, %r3138, %r3139}, {%r2980, %r2981, %r2982, %r2983, %r2984, %r2985, %r2986, %r2987}, {%r3036, %r3037, %r3038, %r3039, %r3040, %r3041, %r3042, %r3043}, {%r3132, %r3133, %r3134, %r3135};
	wmma.mma.sync.aligned.row.row.m16n16k16.f16.f16 {%r3140, %r3141, %r3142, %r3143}, {%r2948, %r2949, %r2950, %r2951, %r2952, %r2953, %r2954, %r2955}, {%r3012, %r3013, %r3014, %r3015, %r3016, %r3017, %r3018, %r3019}, {%r2888, %r2889, %r2890, %r2891};
	wmma.mma.sync.aligned.row.row.m16n16k16.f16.f16 {%r3144, %r3145, %r3146, %r3147}, {%r2980, %r2981, %r2982, %r2983, %r2984, %r2985, %r2986, %r2987}, {%r3044, %r3045, %r3046, %r3047, %r3048, %r3049, %r3050, %r3051}, {%r3140, %r3141, %r3142, %r3143};
	wmma.mma.sync.aligned.row.row.m16n16k16.f16.f16 {%r3148, %r3149, %r3150, %r3151}, {%r2948, %r2949, %r2950, %r2951, %r2952, %r2953, %r2954, %r2955}, {%r3020, %r3021, %r3022, %r3023, %r3024, %r3025, %r3026, %r3027}, {%r2896, %r2897, %r2898, %r2899};
	wmma.mma.sync.aligned.row.row.m16n16k16.f16.f16 {%r3152, %r3153, %r3154, %r3155}, {%r2980, %r2981, %r2982, %r2983, %r2984, %r2985, %r2986, %r2987}, {%r3052, %r3053, %r3054, %r3055, %r3056, %r3057, %r3058, %r3059}, {%r3148, %r3149, %r3150, %r3151};
	wmma.mma.sync.aligned.row.row.m16n16k16.f16.f16 {%r3156, %r3157, %r3158, %r3159}, {%r2956, %r2957, %r2958, %r2959, %r2960, %r2961, %r2962, %r2963}, {%r2996, %r2997, %r2998, %r2999, %r3000, %r3001, %r3002, %r3003}, {%r2904, %r2905, %r2906, %r2907};
	wmma.mma.sync.aligned.row.row.m16n16k16.f16.f16 {%r3160, %r3161, %r3162, %r3163}, {%r2988, %r2989, %r2990, %r2991, %r2992, %r2993, %r2994, %r2995}, {%r3028, %r3029, %r3030, %r3031, %r3032, %r3033, %r3034, %r3035}, {%r3156, %r3157, %r3158, %r3159};
	wmma.mma.sync.aligned.row.row.m16n16k16.f16.f16 {%r3164, %r3165, %r3166, %r3167}, {%r2956, %r2957, %r2958, %r2959, %r2960, %r2961, %r2962, %r2963}, {%r3004, %r3005, %r3006, %r3007, %r3008, %r3009, %r3010, %r3011}, {%r2912, %r2913, %r2914, %r2915};
	wmma.mma.sync.aligned.row.row.m16n16k16.f16.f16 {%r3168, %r3169, %r3170, %r3171}, {%r2988, %r2989, %r2990, %r2991, %r2992, %r2993, %r2994, %r2995}, {%r3036, %r3037, %r3038, %r3039, %r3040, %r3041, %r3042, %r3043}, {%r3164, %r3165, %r3166, %r3167};
	wmma.mma.sync.aligned.row.row.m16n16k16.f16.f16 {%r3172, %r3173, %r3174, %r3175}, {%r2956, %r2957, %r2958, %r2959, %r2960, %r2961, %r2962, %r2963}, {%r3012, %r3013, %r3014, %r3015, %r3016, %r3017, %r3018, %r3019}, {%r2920, %r2921, %r2922, %r2923};
	wmma.mma.sync.aligned.row.row.m16n16k16.f16.f16 {%r3176, %r3177, %r3178, %r3179}, {%r2988, %r2989, %r2990, %r2991, %r2992, %r2993, %r2994, %r2995}, {%r3044, %r3045, %r3046, %r3047, %r3048, %r3049, %r3050, %r3051}, {%r3172, %r3173, %r3174, %r3175};
	wmma.mma.sync.aligned.row.row.m16n16k16.f16.f16 {%r3180, %r3181, %r3182, %r3183}, {%r2956, %r2957, %r2958, %r2959, %r2960, %r2961, %r2962, %r2963}, {%r3020, %r3021, %r3022, %r3023, %r3024, %r3025, %r3026, %r3027}, {%r2928, %r2929, %r2930, %r2931};
	wmma.mma.sync.aligned.row.row.m16n16k16.f16.f16 {%r3184, %r3185, %r3186, %r3187}, {%r2988, %r2989, %r2990, %r2991, %r2992, %r2993, %r2994, %r2995}, {%r3052, %r3053, %r3054, %r3055, %r3056, %r3057, %r3058, %r3059}, {%r3180, %r3181, %r3182, %r3183};
	// begin inline asm
	cp.async.commit_group;

	// end inline asm
	// begin inline asm
	cp.async.wait_group 0;

	// end inline asm
	bar.sync 	0;
	add.s64 	%rd81, %rd288, -384;
	// begin inline asm
	cp.async.ca.shared.global [%r550], [%rd81], 16;

	// end inline asm
	add.s64 	%rd82, %rd220, 640;
	// begin inline asm
	cp.async.ca.shared.global [%r8], [%rd82], 16;

	// end inline asm
	mul.wide.s32 	%rd230, %r9547, 2;
	add.s64 	%rd83, %rd14, %rd230;
	// begin inline asm
	cp.async.ca.shared.global [%r10], [%rd83], 16;

	// end inline asm
	add.s64 	%rd84, %rd83, %rd1;
	// begin inline asm
	cp.async.ca.shared.global [%r553], [%rd84], 16;

	// end inline asm
	add.s64 	%rd85, %rd84, %rd1;
	// begin inline asm
	cp.async.ca.shared.global [%r554], [%rd85], 16;

	// end inline asm
	add.s64 	%rd86, %rd85, %rd1;
	// begin inline asm
	cp.async.ca.shared.global [%r555], [%rd86], 16;

	// end inline asm
	wmma.load.a.sync.aligned.row.m16n16k16.shared.f16 	{%r3188, %r3189, %r3190, %r3191, %r3192, %r3193, %r3194, %r3195}, [%r1124], %r852;
	wmma.load.a.sync.aligned.row.m16n16k16.shared.f16 	{%r3196, %r3197, %r3198, %r3199, %r3200, %r3201, %r3202, %r3203}, [%r1133], %r852;
	wmma.load.a.sync.aligned.row.m16n16k16.shared.f16 	{%r3204, %r3205, %r3206, %r3207, %r3208, %r3209, %r3210, %r3211}, [%r1142], %r852;
	wmma.load.a.sync.aligned.row.m16n16k16.shared.f16 	{%r3212, %r3213, %r3214, %r3215, %r3216, %r3217, %r3218, %r3219}, [%r1151], %r852;
	wmma.load.a.sync.aligned.row.m16n16k16.shared.f16 	{%r3220, %r3221, %r3222, %r3223, %r3224, %r3225, %r3226, %r3227}, [%r1160], %r852;
	wmma.load.a.sync.aligned.row.m16n16k16.shared.f16 	{%r3228, %r3229, %r3230, %r3231, %r3232, %r3233, %r3234, %r3235}, [%r1169], %r852;
	wmma.load.a.sync.aligned.row.m16n16k16.shared.f16 	{%r3236, %r3237, %r3238, %r3239, %r3240, %r3241, %r3242, %r3243}, [%r1178], %r852;
	wmma.load.a.sync.aligned.row.m16n16k16.shared.f16 	{%r3244, %r3245, %r3246, %r3247, %r3248, %r3249, %r3250, %r3251}, [%r1187], %r852;
	wmma.load.b.sync.aligned.row.m16n16k16.shared.f16 	{%r3252, %r3253, %r3254, %r3255, %r3256, %r3257, %r3258, %r3259}, [%r1196], %r924;
	wmma.load.b.sync.aligned.row.m16n16k16.shared.f16 	{%r3260, %r3261, %r3262, %r3263, %r3264, %r3265, %r3266, %r3267}, [%r1205], %r924;
	wmma.load.b.sync.aligned.row.m16n16k16.shared.f16 	{%r3268, %r3269, %r3270, %r3271, %r3272, %r3273, %r3274, %r3275}, [%r1214], %r924;
	wmma.load.b.sync.aligned.row.m16n16k16.shared.f16 	{%r3276, %r3277, %r3278, %r3279, %r3280, %r3281, %r3282, %r3283}, [%r1223], %r924;
	wmma.load.b.sync.aligned.row.m16n16k16.shared.f16 	{%r3284, %r3285, %r3286, %r3287, %r3288, %r3289, %r3290, %r3291}, [%r1232], %r924;
	wmma.load.b.sync.aligned.row.m16n16k16.shared.f16 	{%r3292, %r3293, %r3294, %r3295, %r3296, %r3297, %r3298, %r3299}, [%r1241], %r924;
	wmma.load.b.sync.aligned.row.m16n16k16.shared.f16 	{%r3300, %r3301, %r3302, %r3303, %r3304, %r3305, %r3306, %r3307}, [%r1250], %r924;
	wmma.load.b.sync.aligned.row.m16n16k16.shared.f16 	{%r3308, %r3309, %r3310, %r3311, %r3312, %r3313, %r3314, %r3315}, [%r1259], %r924;
	wmma.mma.sync.aligned.row.row.m16n16k16.f16.f16 {%r3316, %r3317, %r3318, %r3319}, {%r3188, %r3189, %r3190, %r3191, %r3192, %r3193, %r3194, %r3195}, {%r3252, %r3253, %r3254, %r3255, %r3256, %r3257, %r3258, %r3259}, {%r3064, %r3065, %r3066, %r3067};
	wmma.mma.sync.aligned.row.row.m16n16k16.f16.f16 {%r3320, %r3321, %r3322, %r3323}, {%r3220, %r3221, %r3222, %r3223, %r3224, %r3225, %r3226, %r3227}, {%r3284, %r3285, %r3286, %r3287, %r3288, %r3289, %r3290, %r3291}, {%r3316, %r3317, %r3318, %r3319};
	wmma.mma.sync.aligned.row.row.m16n16k16.f16.f16 {%r3324, %r3325, %r3326, %r3327}, {%r3188, %r3189, %r3190, %r3191, %r3192, %r3193, %r3194, %r3195}, {%r3260, %r3261, %r3262, %r3263, %r3264, %r3265, %r3266, %r3267}, {%r3072, %r3073, %r3074, %r3075};
	wmma.mma.sync.aligned.row.row.m16n16k16.f16.f16 {%r3328, %r3329, %r3330, %r3331}, {%r3220, %r3221, %r3222, %r3223, %r3224, %r3225, %r3226, %r3227}, {%r3292, %r3293, %r3294, %r3295, %r3296, %r3297, %r3298, %r3299}, {%r3324, %r3325, %r3326, %r3327};
	wmma.mma.sync.aligned.row.row.m16n16k16.f16.f16 {%r3332, %r3333, %r3334, %r3335}, {%r3188, %r3189, %r3190, %r3191, %r3192, %r3193, %r3194, %r3195}, {%r3268, %r3269, %r3270, %r3271, %r3272, %r3273, %r3274, %r3275}, {%r3080, %r3081, %r3082, %r3083};
	wmma.mma.sync.aligned.row.row.m16n16k16.f16.f16 {%r3336, %r3337, %r3338, %r3339}, {%r3220, %r3221, %r3222, %r3223, %r3224, %r3225, %r3226, %r3227}, {%r3300, %r3301, %r3302, %r3303, %r3304, %r3305, %r3306, %r3307}, {%r3332, %r3333, %r3334, %r3335};
	wmma.mma.sync.aligned.row.row.m16n16k16.f16.f16 {%r3340, %r3341, %r3342, %r3343}, {%r3188, %r3189, %r3190, %r3191, %r3192, %r3193, %r3194, %r3195}, {%r3276, %r3277, %r3278, %r3279, %r3280, %r3281, %r3282, %r3283}, {%r3088, %r3089, %r3090, %r3091};
	wmma.mma.sync.aligned.row.row.m16n16k16.f16.f16 {%r3344, %r3345, %r3346, %r3347}, {%r3220, %r3221, %r3222, %r3223, %r3224, %r3225, %r3226, %r3227}, {%r3308, %r3309, %r3310, %r3311, %r3312, %r3313, %r3314, %r3315}, {%r3340, %r3341, %r3342, %r3343};
	wmma.mma.sync.aligned.row.row.m16n16k16.f16.f16 {%r3348, %r3349, %r3350, %r3351}, {%r3196, %r3197, %r3198, %r3199, %r3200, %r3201, %r3202, %r3203}, {%r3252, %r3253, %r3254, %r3255, %r3256, %r3257, %r3258, %r3259}, {%r3096, %r3097, %r3098, %r3099};
	wmma.mma.sync.aligned.row.row.m16n16k16.f16.f16 {%r3352, %r3353, %r3354, %r3355}, {%r3228, %r3229, %r3230, %r3231, %r3232, %r3233, %r3234, %r3235}, {%r3284, %r3285, %r3286, %r3287, %r3288, %r3289, %r3290, %r3291}, {%r3348, %r3349, %r3350, %r3351};
	wmma.mma.sync.aligned.row.row.m16n16k16.f16.f16 {%r3356, %r3357, %r3358, %r3359}, {%r3196, %r3197, %r3198, %r3199, %r3200, %r3201, %r3202, %r3203}, {%r3260, %r3261, %r3262, %r3263, %r3264, %r3265, %r3266, %r3267}, {%r3104, %r3105, %r3106, %r3107};
	wmma.mma.sync.aligned.row.row.m16n16k16.f16.f16 {%r3360, %r3361, %r3362, %r3363}, {%r3228, %r3229, %r3230, %r3231, %r3232, %r3233, %r3234, %r3235}, {%r3292, %r3293, %r3294, %r3295, %r3296, %r3297, %r3298, %r3299}, {%r3356, %r3357, %r3358, %r3359};
	wmma.mma.sync.aligned.row.row.m16n16k16.f16.f16 {%r3364, %r3365, %r3366, %r3367}, {%r3196, %r3197, %r3198, %r3199, %r3200, %r3201, %r3202, %r3203}, {%r3268, %r3269, %r3270, %r3271, %r3272, %r3273, %r3274, %r3275}, {%r3112, %r3113, %r3114, %r3115};
	wmma.mma.sync.aligned.row.row.m16n16k16.f16.f16 {%r3368, %r3369, %r3370, %r3371}, {%r3228, %r3229, %r3230, %r3231, %r3232, %r3233, %r3234, %r3235}, {%r3300, %r3301, %r3302, %r3303, %r3304, %r3305, %r3306, %r3307}, {%r3364, %r3365, %r3366, %r3367};
	wmma.mma.sync.aligned.row.row.m16n16k16.f16.f16 {%r3372, %r3373, %r3374, %r3375}, {%r3196, %r3197, %r3198, %r3199, %r3200, %r3201, %r3202, %r3203}, {%r3276, %r3277, %r3278, %r3279, %r3280, %r3281, %r3282, %r3283}, {%r3120, %r3121, %r3122, %r3123};
	wmma.mma.sync.aligned.row.row.m16n16k16.f16.f16 {%r3376, %r3377, %r3378, %r3379}, {%r3228, %r3229, %r3230, %r3231, %r3232, %r3233, %r3234, %r3235}, {%r3308, %r3309, %r3310, %r3311, %r3312, %r3313, %r3314, %r3315}, {%r3372, %r3373, %r3374, %r3375};
	wmma.mma.sync.aligned.row.row.m16n16k16.f16.f16 {%r3380, %r3381, %r3382, %r3383}, {%r3204, %r3205, %r3206, %r3207, %r3208, %r3209, %r3210, %r3211}, {%r3252, %r3253, %r3254, %r3255, %r3256, %r3257, %r3258, %r3259}, {%r3128, %r3129, %r3130, %r3131};
	wmma.mma.sync.aligned.row.row.m16n16k16.f16.f16 {%r3384, %r3385, %r3386, %r3387}, {%r3236, %r3237, %r3238, %r3239, %r3240, %r3241, %r3242, %r3243}, {%r3284, %r3285, %r3286, %r3287, %r3288, %r3289, %r3290, %r3291}, {%r3380, %r3381, %r3382, %r3383};
	wmma.mma.sync.aligned.row.row.m16n16k16.f16.f16 {%r3388, %r3389, %r3390, %r3391}, {%r3204, %r3205, %r3206, %r3207, %r3208, %r3209, %r3210, %r3211}, {%r3260, %r3261, %r3262, %r3263, %r3264, %r3265, %r3266, %r3267}, {%r3136, %r3137, %r3138, %r3139};
	wmma.mma.sync.aligned.row.row.m16n16k16.f16.f16 {%r3392, %r3393, %r3394, %r3395}, {%r3236, %r3237, %r3238, %r3239, %r3240, %r3241, %r3242, %r3243}, {%r3292, %r3293, %r3294, %r3295, %r3296, %r3297, %r3298, %r3299}, {%r3388, %r3389, %r3390, %r3391};
	wmma.mma.sync.aligned.row.row.m16n16k16.f16.f16 {%r3396, %r3397, %r3398, %r3399}, {%r3204, %r3205, %r3206, %r3207, %r3208, %r3209, %r3210, %r3211}, {%r3268, %r3269, %r3270, %r3271, %r3272, %r3273, %r3274, %r3275}, {%r3144, %r3145, %r3146, %r3147};
	wmma.mma.sync.aligned.row.row.m16n16k16.f16.f16 {%r3400, %r3401, %r3402, %r3403}, {%r3236, %r3237, %r3238, %r3239, %r3240, %r3241, %r3242, %r3243}, {%r3300, %r3301, %r3302, %r3303, %r3304, %r3305, %r3306, %r3307}, {%r3396, %r3397, %r3398, %r3399};
	wmma.mma.sync.aligned.row.row.m16n16k16.f16.f16 {%r3404, %r3405, %r3406, %r3407}, {%r3204, %r3205, %r3206, %r3207, %r3208, %r3209, %r3210, %r3211}, {%r3276, %r3277, %r3278, %r3279, %r3280, %r3281, %r3282, %r3283}, {%r3152, %r3153, %r3154, %r3155};
	wmma.mma.sync.aligned.row.row.m16n16k16.f16.f16 {%r3408, %r3409, %r3410, %r3411}, {%r3236, %r3237, %r3238, %r3239, %r3240, %r3241, %r3242, %r3243}, {%r3308, %r3309, %r3310, %r3311, %r3312, %r3313, %r3314, %r3315}, {%r3404, %r3405, %r3406, %r3407};
	wmma.mma.sync.aligned.row.row.m16n16k16.f16.f16 {%r3412, %r3413, %r3414, %r3415}, {%r3212, %r3213, %r3214, %r3215, %r3216, %r3217, %r3218, %r3219}, {%r3252, %r3253, %r3254, %r3255, %r3256, %r3257, %r3258, %r3259}, {%r3160, %r3161, %r3162, %r3163};
	wmma.mma.sync.aligned.row.row.m16n16k16.f16.f16 {%r3416, %r3417, %r3418, %r3419}, {%r3244, %r3245, %r3246, %r3247, %r3248, %r3249, %r3250, %r3251}, {%r3284, %r3285, %r3286, %r3287, %r3288, %r3289, %r3290, %r3291}, {%r3412, %r3413, %r3414, %r3415};
	wmma.mma.sync.aligned.row.row.m16n16k16.f16.f16 {%r3420, %r3421, %r3422, %r3423}, {%r3212, %r3213, %r3214, %r3215, %r3216, %r3217, %r3218, %r3219}, {%r3260, %r3261, %r3262, %r3263, %r3264, %r3265, %r3266, %r3267}, {%r3168, %r3169, %r3170, %r3171};
	wmma.mma.sync.aligned.row.row.m16n16k16.f16.f16 {%r3424, %r3425, %r3426, %r3427}, {%r3244, %r3245, %r3246, %r3247, %r3248, %r3249, %r3250, %r3251}, {%r3292, %r3293, %r3294, %r3295, %r3296, %r3297, %r3298, %r3299}, {%r3420, %r3421, %r3422, %r3423};
	wmma.mma.sync.aligned.row.row.m16n16k16.f16.f16 {%r3428, %r3429, %r3430, %r3431}, {%r3212, %r3213, %r3214, %r3215, %r3216, %r3217, %r3218, %r3219}, {%r3268, %r3269, %r3270, %r3271, %r3272, %r3273, %r3274, %r3275}, {%r3176, %r3177, %r3178, %r3179};
	wmma.mma.sync.aligned.row.row.m16n16k16.f16.f16 {%r3432, %r3433, %r3434, %r3435}, {%r3244, %r3245, %r3246, %r3247, %r3248, %r3249, %r3250, %r3251}, {%r3300, %r3301, %r3302, %r3303, %r3304, %r3305, %r3306, %r3307}, {%r3428, %r3429, %r3430, %r3431};
	wmma.mma.sync.aligned.row.row.m16n16k16.f16.f16 {%r3436, %r3437, %r3438, %r3439}, {%r3212, %r3213, %r3214, %r3215, %r3216, %r3217, %r3218, %r3219}, {%r3276, %r3277, %r3278, %r3279, %r3280, %r3281, %r3282, %r3283}, {%r3184, %r3185, %r3186, %r3187};
	wmma.mma.sync.aligned.row.row.m16n16k16.f16.f16 {%r3440, %r3441, %r3442, %r3443}, {%r3244, %r3245, %r3246, %r3247, %r3248, %r3249, %r3250, %r3251}, {%r3308, %r3309, %r3310, %r3311, %r3312, %r3313, %r3314, %r3315}, {%r3436, %r3437, %r3438, %r3439};
	// begin inline asm
	cp.async.commit_group;

	// end inline asm
	// begin inline asm
	cp.async.wait_group 0;

	// end inline asm
	bar.sync 	0;
	add.s64 	%rd87, %rd288, -320;
	// begin inline asm
	cp.async.ca.shared.global [%r645], [%rd87], 16;

	// end inline asm
	add.s64 	%rd88, %rd220, 704;
	// begin inline asm
	cp.async.ca.shared.global [%r646], [%rd88], 16;

	// end inline asm
	mul.wide.s32 	%rd231, %r9548, 2;
	add.s64 	%rd89, %rd14, %rd231;
	// begin inline asm
	cp.async.ca.shared.global [%r827], [%rd89], 16;

	// end inline asm
	add.s64 	%rd90, %rd89, %rd1;
	// begin inline asm
	cp.async.ca.shared.global [%r828], [%rd90], 16;

	// end inline asm
	add.s64 	%rd91, %rd90, %rd1;
	// begin inline asm
	cp.async.ca.shared.global [%r25], [%rd91], 16;

	// end inline asm
	add.s64 	%rd92, %rd91, %rd1;
	// begin inline asm
	cp.async.ca.shared.global [%r26], [%rd92], 16;

	// end inline asm
	wmma.load.a.sync.aligned.row.m16n16k16.shared.f16 	{%r3444, %r3445, %r3446, %r3447, %r3448, %r3449, %r3450, %r3451}, [%r27], %r852;
	wmma.load.a.sync.aligned.row.m16n16k16.shared.f16 	{%r3452, %r3453, %r3454, %r3455, %r3456, %r3457, %r3458, %r3459}, [%r861], %r852;
	wmma.load.a.sync.aligned.row.m16n16k16.shared.f16 	{%r3460, %r3461, %r3462, %r3463, %r3464, %r3465, %r3466, %r3467}, [%r870], %r852;
	wmma.load.a.sync.aligned.row.m16n16k16.shared.f16 	{%r3468, %r3469, %r3470, %r3471, %r3472, %r3473, %r3474, %r3475}, [%r879], %r852;
	wmma.load.a.sync.aligned.row.m16n16k16.shared.f16 	{%r3476, %r3477, %r3478, %r3479, %r3480, %r3481, %r3482, %r3483}, [%r888], %r852;
	wmma.load.a.sync.aligned.row.m16n16k16.shared.f16 	{%r3484, %r3485, %r3486, %r3487, %r3488, %r3489, %r3490, %r3491}, [%r897], %r852;
	wmma.load.a.sync.aligned.row.m16n16k16.shared.f16 	{%r3492, %r3493, %r3494, %r3495, %r3496, %r3497, %r3498, %r3499}, [%r906], %r852;
	wmma.load.a.sync.aligned.row.m16n16k16.shared.f16 	{%r3500, %r3501, %r3502, %r3503, %r3504, %r3505, %r3506, %r3507}, [%r915], %r852;
	wmma.load.b.sync.aligned.row.m16n16k16.shared.f16 	{%r3508, %r3509, %r3510, %r3511, %r3512, %r3513, %r3514, %r3515}, [%r28], %r924;
	wmma.load.b.sync.aligned.row.m16n16k16.shared.f16 	{%r3516, %r3517, %r3518, %r3519, %r3520, %r3521, %r3522, %r3523}, [%r933], %r924;
	wmma.load.b.sync.aligned.row.m16n16k16.shared.f16 	{%r3524, %r3525, %r3526, %r3527, %r3528, %r3529, %r3530, %r3531}, [%r942], %r924;
	wmma.load.b.sync.aligned.row.m16n16k16.shared.f16 	{%r3532, %r3533, %r3534, %r3535, %r3536, %r3537, %r3538, %r3539}, [%r951], %r924;
	wmma.load.b.sync.aligned.row.m16n16k16.shared.f16 	{%r3540, %r3541, %r3542, %r3543, %r3544, %r3545, %r3546, %r3547}, [%r960], %r924;
	wmma.load.b.sync.aligned.row.m16n16k16.shared.f16 	{%r3548, %r3549, %r3550, %r3551, %r3552, %r3553, %r3554, %r3555}, [%r969], %r924;
	wmma.load.b.sync.aligned.row.m16n16k16.shared.f16 	{%r3556, %r3557, %r3558, %r3559, %r3560, %r3561, %r3562, %r3563}, [%r978], %r924;
	wmma.load.b.sync.aligned.row.m16n16k16.shared.f16 	{%r3564, %r3565, %r3566, %r3567, %r3568, %r3569, %r3570, %r3571}, [%r987], %r924;
	wmma.mma.sync.aligned.row.row.m16n16k16.f16.f16 {%r3572, %r3573, %r3574, %r3575}, {%r3444, %r3445, %r3446, %r3447, %r3448, %r3449, %r3450, %r3451}, {%r3508, %r3509, %r3510, %r3511, %r3512, %r3513, %r3514, %r3515}, {%r3320, %r3321, %r3322, %r3323};
	wmma.mma.sync.aligned.row.row.m16n16k16.f16.f16 {%r3576, %r3577, %r3578, %r3579}, {%r3476, %r3477, %r3478, %r3479, %r3480, %r3481, %r3482, %r3483}, {%r3540, %r3541, %r3542, %r3543, %r3544, %r3545, %r3546, %r3547}, {%r3572, %r3573, %r3574, %r3575};
	wmma.mma.sync.aligned.row.row.m16n16k16.f16.f16 {%r3580, %r3581, %r3582, %r3583}, {%r3444, %r3445, %r3446, %r3447, %r3448, %r3449, %r3450, %r3451}, {%r3516, %r3517, %r3518, %r3519, %r3520, %r3521, %r3522, %r3523}, {%r3328, %r3329, %r3330, %r3331};
	wmma.mma.sync.aligned.row.row.m16n16k16.f16.f16 {%r3584, %r3585, %r3586, %r3587}, {%r3476, %r3477, %r3478, %r3479, %r3480, %r3481, %r3482, %r3483}, {%r3548, %r3549, %r3550, %r3551, %r3552, %r3553, %r3554, %r3555}, {%r3580, %r3581, %r3582, %r3583};
	wmma.mma.sync.aligned.row.row.m16n16k16.f16.f16 {%r3588, %r3589, %r3590, %r3591}, {%r3444, %r3445, %r3446, %r3447, %r3448, %r3449, %r3450, %r3451}, {%r3524, %r3525, %r3526, %r3527, %r3528, %r3529, %r3530, %r3531}, {%r3336, %r3337, %r3338, %r3339};
	wmma.mma.sync.aligned.row.row.m16n16k16.f16.f16 {%r3592, %r3593, %r3594, %r3595}, {%r3476, %r3477, %r3478, %r3479, %r3480, %r3481, %r3482, %r3483}, {%r3556, %r3557, %r3558, %r3559, %r3560, %r3561, %r3562, %r3563}, {%r3588, %r3589, %r3590, %r3591};
	wmma.mma.sync.aligned.row.row.m16n16k16.f16.f16 {%r3596, %r3597, %r3598, %r3599}, {%r3444, %r3445, %r3446, %r3447, %r3448, %r3449, %r3450, %r3451}, {%r3532, %r3533, %r3534, %r3535, %r3536, %r3537, %r3538, %r3539}, {%r3344, %r3345, %r3346, %r3347};
	wmma.mma.sync.aligned.row.row.m16n16k16.f16.f16 {%r3600, %r3601, %r3602, %r3603}, {%r3476, %r3477, %r3478, %r3479, %r3480, %r3481, %r3482, %r3483}, {%r3564, %r3565, %r3566, %r3567, %r3568, %r3569, %r3570, %r3571}, {%r3596, %r3597, %r3598, %r3599};
	wmma.mma.sync.aligned.row.row.m16n16k16.f16.f16 {%r3604, %r3605, %r3606, %r3607}, {%r3452, %r3453, %r3454, %r3455, %r3456, %r3457, %r3458, %r3459}, {%r3508, %r3509, %r3510, %r3511, %r3512, %r3513, %r3514, %r3515}, {%r3352, %r3353, %r3354, %r3355};
	wmma.mma.sync.aligned.row.row.m16n16k16.f16.f16 {%r3608, %r3609, %r3610, %r3611}, {%r3484, %r3485, %r3486, %r3487, %r3488, %r3489, %r3490, %r3491}, {%r3540, %r3541, %r3542, %r3543, %r3544, %r3545, %r3546, %r3547}, {%r3604, %r3605, %r3606, %r3607};
	wmma.mma.sync.aligned.row.row.m16n16k16.f16.f16 {%r3612, %r3613, %r3614, %r3615}, {%r3452, %r3453, %r3454, %r3455, %r3456, %r3457, %r3458, %r3459}, {%r3516, %r3517, %r3518, %r3519, %r3520, %r3521, %r3522, %r3523}, {%r3360, %r3361, %r3362, %r3363};
	wmma.mma.sync.aligned.row.row.m16n16k16.f16.f16 {%r3616, %r3617, %r3618, %r3619}, {%r3484, %r3485, %r3486, %r3487, %r3488, %r3489, %r3490, %r3491}, {%r3548, %r3549, %r3550, %r3551, %r3552, %r3553, %r3554, %r3555}, {%r3612, %r3613, %r3614, %r3615};
	wmma.mma.sync.aligned.row.row.m16n16k16.f16.f16 {%r3620, %r3621, %r3622, %r3623}, {%r3452, %r3453, %r3454, %r3455, %r3456, %r3457, %r3458, %r3459}, {%r3524, %r3525, %r3526, %r3527, %r3528, %r3529, %r3530, %r3531}, {%r3368, %r3369, %r3370, %r3371};
	wmma.mma.sync.aligned.row.row.m16n16k16.f16.f16 {%r3624, %r3625, %r3626, %r3627}, {%r3484, %r3485, %r3486, %r3487, %r3488, %r3489, %r3490, %r3491}, {%r3556, %r3557, %r3558, %r3559, %r3560, %r3561, %r3562, %r3563}, {%r3620, %r3621, %r3622, %r3623};
	wmma.mma.sync.aligned.row.row.m16n16k16.f16.f16 {%r3628, %r3629, %r3630, %r3631}, {%r3452, %r3453, %r3454, %r3455, %r3456, %r3457, %r3458, %r3459}, {%r3532, %r3533, %r3534, %r3535, %r3536, %r3537, %r3538, %r3539}, {%r3376, %r3377, %r3378, %r3379};
	wmma.mma.sync.aligned.row.row.m16n16k16.f16.f16 {%r3632, %r3633, %r3634, %r3635}, {%r3484, %r3485, %r3486, %r3487, %r3488, %r3489, %r3490, %r3491}, {%r3564, %r3565, %r3566, %r3567, %r3568, %r3569, %r3570, %r3571}, {%r3628, %r3629, %r3630, %r3631};
	wmma.mma.sync.aligned.row.row.m16n16k16.f16.f16 {%r3636, %r3637, %r3638, %r3639}, {%r3460, %r3461, %r3462, %r3463, %r3464, %r3465, %r3466, %r3467}, {%r3508, %r3509, %r3510, %r3511, %r3512, %r3513, %r3514, %r3515}, {%r3384, %r3385, %r3386, %r3387};
	wmma.mma.sync.aligned.row.row.m16n16k16.f16.f16 {%r3640, %r3641, %r3642, %r3643}, {%r3492, %r3493, %r3494, %r3495, %r3496, %r3497, %r3498, %r3499}, {%r3540, %r3541, %r3542, %r3543, %r3544, %r3545, %r3546, %r3547}, {%r3636, %r3637, %r3638, %r3639};
	wmma.mma.sync.aligned.row.row.m16n16k16.f16.f16 {%r3644, %r3645, %r3646, %r3647}, {%r3460, %r3461, %r3462, %r3463, %r3464, %r3465, %r3466, %r3467}, {%r3516, %r3517, %r3518, %r3519, %r3520, %r3521, %r3522, %r3523}, {%r3392, %r3393, %r3394, %r3395};
	wmma.mma.sync.aligned.row.row.m16n16k16.f16.f16 {%r3648, %r3649, %r3650, %r3651}, {%r3492, %r3493, %r3494, %r3495, %r3496, %r3497, %r3498, %r3499}, {%r3548, %r3549, %r3550, %r3551, %r3552, %r3553, %r3554, %r3555}, {%r3644, %r3645, %r3646, %r3647};
	wmma.mma.sync.aligned.row.row.m16n16k16.f16.f16 {%r3652, %r3653, %r3654, %r3655}, {%r3460, %r3461, %r3462, %r3463, %r3464, %r3465, %r3466, %r3467}, {%r3524, %r3525, %r3526, %r3527, %r3528, %r3529, %r3530, %r3531}, {%r3400, %r3401, %r3402, %r3403};
	wmma.mma.sync.aligned.row.row.m16n16k16.f16.f16 {%r3656, %r3657, %r3658, %r3659}, {%r3492, %r3493, %r3494, %r3495, %r3496, %r3497, %r3498, %r3499}, {%r3556, %r3557, %r3558, %r3559, %r3560, %r3561, %r3562, %r3563}, {%r3652, %r3653, %r3654, %r3655};
	wmma.mma.sync.aligned.row.row.m16n16k16.f16.f16 {%r3660, %r3661, %r3662, %r3663}, {%r3460, %r3461, %r3462, %r3463, %r3464, %r3465, %r3466, %r3467}, {%r3532, %r3533, %r3534, %r3535, %r3536, %r3537, %r3538, %r3539}, {%r3408, %r3409, %r3410, %r3411};
	wmma.mma.sync.aligned.row.row.m16n16k16.f16.f16 {%r3664, %r3665, %r3666, %r3667}, {%r3492, %r3493, %r3494, %r3495, %r3496, %r3497, %r3498, %r3499}, {%r3564, %r3565, %r3566, %r3567, %r3568, %r3569, %r3570, %r3571}, {%r3660, %r3661, %r3662, %r3663};
	wmma.mma.sync.aligned.row.row.m16n16k16.f16.f16 {%r3668, %r3669, %r3670, %r3671}, {%r3468, %r3469, %r3470, %r3471, %r3472, %r3473, %r3474, %r3475}, {%r3508, %r3509, %r3510, %r3511, %r3512, %r3513, %r3514, %r3515}, {%r3416, %r3417, %r3418, %r3419};
	wmma.mma.sync.aligned.row.row.m16n16k16.f16.f16 {%r3672, %r3673, %r3674, %r3675}, {%r3500, %r3501, %r3502, %r3503, %r3504, %r3505, %r3506, %r3507}, {%r3540, %r3541, %r3542, %r3543, %r3544, %r3545, %r3546, %r3547}, {%r3668, %r3669, %r3670, %r3671};
	wmma.mma.sync.aligned.row.row.m16n16k16.f16.f16 {%r3676, %r3677, %r3678, %r3679}, {%r3468, %r3469, %r3470, %r3471, %r3472, %r3473, %r3474, %r3475}, {%r3516, %r3517, %r3518, %r3519, %r3520, %r3521, %r3522, %r3523}, {%r3424, %r3425, %r3426, %r3427};
	wmma.mma.sync.aligned.row.row.m16n16k16.f16.f16 {%r3680, %r3681, %r3682, %r3683}, {%r3500, %r3501, %r3502, %r3503, %r3504, %r3505, %r3506, %r3507}, {%r3548, %r3549, %r3550, %r3551, %r3552, %r3553, %r3554, %r3555}, {%r3676, %r3677, %r3678, %r3679};
	wmma.mma.sync.aligned.row.row.m16n16k16.f16.f16 {%r3684, %r3685, %r3686, %r3687}, {%r3468, %r3469, %r3470, %r3471, %r3472, %r3473, %r3474, %r3475}, {%r3524, %r3525, %r3526, %r3527, %r3528, %r3529, %r3530, %r3531}, {%r3432, %r3433, %r3434, %r3435};
	wmma.mma.sync.aligned.row.row.m16n16k16.f16.f16 {%r3688, %r3689, %r3690, %r3691}, {%r3500, %r3501, %r3502, %r3503, %r3504, %r3505, %r3506, %r3507}, {%r3556, %r3557, %r3558, %r3559, %r3560, %r3561, %r3562, %r3563}, {%r3684, %r3685, %r3686, %r3687};
	wmma.mma.sync.aligned.row.row.m16n16k16.f16.f16 {%r3692, %r3693, %r3694, %r3695}, {%r3468, %r3469, %r3470, %r3471, %r3472, %r3473, %r3474, %r3475}, {%r3532, %r3533, %r3534, %r3535, %r3536, %r3537, %r3538, %r3539}, {%r3440, %r3441, %r3442, %r3443};
	wmma.mma.sync.aligned.row.row.m16n16k16.f16.f16 {%r3696, %r3697, %r3698, %r3699}, {%r3500, %r3501, %r3502, %r3503, %r3504, %r3505, %r3506, %r3507}, {%r3564, %r3565, %r3566, %r3567, %r3568, %r3569, %r3570, %r3571}, {%r3692, %r3693, %r3694, %r3695};
	// begin inline asm
	cp.async.commit_group;

	// end inline asm
	// begin inline asm
	cp.async.wait_group 0;

	// end inline asm
	bar.sync 	0;
	add.s64 	%rd93, %rd288, -256;
	// begin inline asm
	cp.async.ca.shared.global [%r550], [%rd93], 16;

	// end inline asm
	add.s64 	%rd94, %rd220, 768;
	// begin inline asm
	cp.async.ca.shared.global [%r8], [%rd94], 16;

	// end inline asm
	mul.wide.s32 	%rd232, %r9549, 2;
	add.s64 	%rd95, %rd14, %rd232;
	// begin inline asm
	cp.async.ca.shared.global [%r10], [%rd95], 16;

	// end inline asm
	add.s64 	%rd96, %rd95, %rd1;
	// begin inline asm
	cp.async.ca.shared.global [%r553], [%rd96], 16;

	// end inline asm
	add.s64 	%rd97, %rd96, %rd1;
	// begin inline asm
	cp.async.ca.shared.global [%r554], [%rd97], 16;

	// end inline asm
	add.s64 	%rd98, %rd97, %rd1;
	// begin inline asm
	cp.async.ca.shared.global [%r555], [%rd98], 16;

	// end inline asm
	wmma.load.a.sync.aligned.row.m16n16k16.shared.f16 	{%r3700, %r3701, %r3702, %r3703, %r3704, %r3705, %r3706, %r3707}, [%r1124], %r852;
	wmma.load.a.sync.aligned.row.m16n16k16.shared.f16 	{%r3708, %r3709, %r3710, %r3711, %r3712, %r3713, %r3714, %r3715}, [%r1133], %r852;
	wmma.load.a.sync.aligned.row.m16n16k16.shared.f16 	{%r3716, %r3717, %r3718, %r3719, %r3720, %r3721, %r3722, %r3723}, [%r1142], %r852;
	wmma.load.a.sync.aligned.row.m16n16k16.shared.f16 	{%r3724, %r3725, %r3726, %r3727, %r3728, %r3729, %r3730, %r3731}, [%r1151], %r852;
	wmma.load.a.sync.aligned.row.m16n16k16.shared.f16 	{%r3732, %r3733, %r3734, %r3735, %r3736, %r3737, %r3738, %r3739}, [%r1160], %r852;
	wmma.load.a.sync.aligned.row.m16n16k16.shared.f16 	{%r3740, %r3741, %r3742, %r3743, %r3744, %r3745, %r3746, %r3747}, [%r1169], %r852;
	wmma.load.a.sync.aligned.row.m16n16k16.shared.f16 	{%r3748, %r3749, %r3750, %r3751, %r3752, %r3753, %r3754, %r3755}, [%r1178], %r852;
	wmma.load.a.sync.aligned.row.m16n16k16.shared.f16 	{%r3756, %r3757, %r3758, %r3759, %r3760, %r3761, %r3762, %r3763}, [%r1187], %r852;
	wmma.load.b.sync.aligned.row.m16n16k16.shared.f16 	{%r3764, %r3765, %r3766, %r3767, %r3768, %r3769, %r3770, %r3771}, [%r1196], %r924;
	wmma.load.b.sync.aligned.row.m16n16k16.shared.f16 	{%r3772, %r3773, %r3774, %r3775, %r3776, %r3777, %r3778, %r3779}, [%r1205], %r924;
	wmma.load.b.sync.aligned.row.m16n16k16.shared.f16 	{%r3780, %r3781, %r3782, %r3783, %r3784, %r3785, %r3786, %r3787}, [%r1214], %r924;
	wmma.load.b.sync.aligned.row.m16n16k16.shared.f16 	{%r3788, %r3789, %r3790, %r3791, %r3792, %r3793, %r3794, %r3795}, [%r1223], %r924;
	wmma.load.b.sync.aligned.row.m16n16k16.shared.f16 	{%r3796, %r3797, %r3798, %r3799, %r3800, %r3801, %r3802, %r3803}, [%r1232], %r924;
	wmma.load.b.sync.aligned.row.m16n16k16.shared.f16 	{%r3804, %r3805, %r3806, %r3807, %r3808, %r3809, %r3810, %r3811}, [%r1241], %r924;
	wmma.load.b.sync.aligned.row.m16n16k16.shared.f16 	{%r3812, %r3813, %r3814, %r3815, %r3816, %r3817, %r3818, %r3819}, [%r1250], %r924;
	wmma.load.b.sync.aligned.row.m16n16k16.shared.f16 	{%r3820, %r3821, %r3822, %r3823, %r3824, %r3825, %r3826, %r3827}, [%r1259], %r924;
	wmma.mma.sync.aligned.row.row.m16n16k16.f16.f16 {%r3828, %r3829, %r3830, %r3831}, {%r3700, %r3701, %r3702, %r3703, %r3704, %r3705, %r3706, %r3707}, {%r3764, %r3765, %r3766, %r3767, %r3768, %r3769, %r3770, %r3771}, {%r3576, %r3577, %r3578, %r3579};
	wmma.mma.sync.aligned.row.row.m16n16k16.f16.f16 {%r3832, %r3833, %r3834, %r3835}, {%r3732, %r3733, %r3734, %r3735, %r3736, %r3737, %r3738, %r3739}, {%r3796, %r3797, %r3798, %r3799, %r3800, %r3801, %r3802, %r3803}, {%r3828, %r3829, %r3830, %r3831};
	wmma.mma.sync.aligned.row.row.m16n16k16.f16.f16 {%r3836, %r3837, %r3838, %r3839}, {%r3700, %r3701, %r3702, %r3703, %r3704, %r3705, %r3706, %r3707}, {%r3772, %r3773, %r3774, %r3775, %r3776, %r3777, %r3778, %r3779}, {%r3584, %r3585, %r3586, %r3587};
	wmma.mma.sync.aligned.row.row.m16n16k16.f16.f16 {%r3840, %r3841, %r3842, %r3843}, {%r3732, %r3733, %r3734, %r3735, %r3736, %r3737, %r3738, %r3739}, {%r3804, %r3805, %r3806, %r3807, %r3808, %r3809, %r3810, %r3811}, {%r3836, %r3837, %r3838, %r3839};
	wmma.mma.sync.aligned.row.row.m16n16k16.f16.f16 {%r3844, %r3845, %r3846, %r3847}, {%r3700, %r3701, %r3702, %r3703, %r3704, %r3705, %r3706, %r3707}, {%r3780, %r3781, %r3782, %r3783, %r3784, %r3785, %r3786, %r3787}, {%r3592, %r3593, %r3594, %r3595};
	wmma.mma.sync.aligned.row.row.m16n16k16.f16.f16 {%r3848, %r3849, %r3850, %r3851}, {%r3732, %r3733, %r3734, %r3735, %r3736, %r3737, %r3738, %r3739}, {%r3812, %r3813, %r3814, %r3815, %r3816, %r3817, %r3818, %r3819}, {%r3844, %r3845, %r3846, %r3847};
	wmma.mma.sync.aligned.row.row.m16n16k16.f16.f16 {%r3852, %r3853, %r3854, %r3855}, {%r3700, %r3701, %r3702, %r3703, %r3704, %r3705, %r3706, %r3707}, {%r3788, %r3789, %r3790, %r3791, %r3792, %r3793, %r3794, %r3795}, {%r3600, %r3601, %r3602, %r3603};
	wmma.mma.sync.aligned.row.row.m16n16k16.f16.f16 {%r3856, %r3857, %r3858, %r3859}, {%r3732, %r3733, %r3734, %r3735, %r3736, %r3737, %r3738, %r3739}, {%r3820, %r3821, %r3822, %r3823, %r3824, %r3825, %r3826, %r3827}, {%r3852, %r3853, %r3854, %r3855};
	wmma.mma.sync.aligned.row.row.m16n16k16.f16.f16 {%r3860, %r3861, %r3862, %r3863}, {%r3708, %r3709, %r3710, %r3711, %r3712, %r3713, %r3714, %r3715}, {%r3764, %r3765, %r3766, %r3767, %r3768, %r3769, %r3770, %r3771}, {%r3608, %r3609, %r3610, %r3611};
	wmma.mma.sync.aligned.row.row.m16n16k16.f16.f16 {%r3864, %r3865, %r3866, %r3867}, {%r3740, %r3741, %r3742, %r3743, %r3744, %r3745, %r3746, %r3747}, {%r3796, %r3797, %r3798, %r3799, %r3800, %r3801, %r3802, %r3803}, {%r3860, %r3861, %r3862, %r3863};
	wmma.mma.sync.aligned.row.row.m16n16k16.f16.f16 {%r3868, %r3869, %r3870, %r3871}, {%r3708, %r3709, %r3710, %r3711, %r3712, %r3713, %r3714, %r3715}, {%r3772, %r3773, %r3774, %r3775, %r3776, %r3777, %r3778, %r3779}, {%r3616, %r3617, %r3618, %r3619};
	wmma.mma.sync.aligned.row.row.m16n16k16.f16.f16 {%r3872, %r3873, %r3874, %r3875}, {%r3740, %r3741, %r3742, %r3743, %r3744, %r3745, %r3746, %r3747}, {%r3804, %r3805, %r3806, %r3807, %r3808, %r3809, %r3810, %r3811}, {%r3868, %r3869, %r3870, %r3871};
	wmma.mma.sync.aligned.row.row.m16n16k16.f16.f16 {%r3876, %r3877, %r3878, %r3879}, {%r3708, %r3709, %r3710, %r3711, %r3712, %r3713, %r3714, %r3715}, {%r3780, %r3781, %r3782, %r3783, %r3784, %r3785, %r3786, %r3787}, {%r3624, %r3625, %r3626, %r3627};
	wmma.mma.sync.aligned.row.row.m16n16k16.f16.f16 {%r3880, %r3881, %r3882, %r3883}, {%r3740, %r3741, %r3742, %r3743, %r3744, %r3745, %r3746, %r3747}, {%r3812, %r3813, %r3814, %r3815, %r3816, %r3817, %r3818, %r3819}, {%r3876, %r3877, %r3878, %r3879};
	wmma.mma.sync.aligned.row.row.m16n16k16.f16.f16 {%r3884, %r3885, %r3886, %r3887}, {%r3708, %r3709, %r3710, %r3711, %r3712, %r3713, %r3714, %r3715}, {%r3788, %r3789, %r3790, %r3791, %r3792, %r3793, %r3794, %r3795}, {%r3632, %r3633, %r3634, %r3635};
	wmma.mma.sync.aligned.row.row.m16n16k16.f16.f16 {%r3888, %r3889, %r3890, %r3891}, {%r3740, %r3741, %r3742, %r3743, %r3744, %r3745, %r3746, %r3747}, {%r3820, %r3821, %r3822, %r3823, %r3824, %r3825, %r3826, %r3827}, {%r3884, %r3885, %r3886, %r3887};
	wmma.mma.sync.aligned.row.row.m16n16k16.f16.f16 {%r3892, %r3893, %r3894, %r3895}, {%r3716, %r3717, %r3718, %r3719, %r3720, %r3721, %r3722, %r3723}, {%r3764, %r3765, %r3766, %r3767, %r3768, %r3769, %r3770, %r3771}, {%r3640, %r3641, %r3642, %r3643};
	wmma.mma.sync.aligned.row.row.m16n16k16.f16.f16 {%r3896, %r3897, %r3898, %r3899}, {%r3748, %r3749, %r3750, %r3751, %r3752, %r3753, %r3754, %r3755}, {%r3796, %r3797, %r3798, %r3799, %r3800, %r3801, %r3802, %r3803}, {%r3892, %r3893, %r3894, %r3895};
	wmma.mma.sync.aligned.row.row.m16n16k16.f16.f16 {%r3900, %r3901, %r3902, %r3903}, {%r3716, %r3717, %r3718, %r3719, %r3720, %r3721, %r3722, %r3723}, {%r3772, %r3773, %r3774, %r3775, %r3776, %r3777, %r3778, %r3779}, {%r3648, %r3649, %r3650, %r3651};
	wmma.mma.sync.aligned.row.row.m16n16k16.f16.f16 {%r3904, %r3905, %r3906, %r3907}, {%r3748, %r3749, %r3750, %r3751, %r3752, %r3753, %r3754, %r3755}, {%r3804, %r3805, %r3806, %r3807, %r3808, %r3809, %r3810, %r3811}, {%r3900, %r3901, %r3902, %r3903};
	wmma.mma.sync.aligned.row.row.m16n16k16.f16.f16 {%r3908, %r3909, %r3910, %r3911}, {%r3716, %r3717, %r3718, %r3719, %r3720, %r3721, %r3722, %r3723}, {%r3780, %r3781, %r3782, %r3783, %r3784, %r3785, %r3786, %r3787}, {%r3656, %r3657, %r3658, %r3659};
	wmma.mma.sync.aligned.row.row.m16n16k16.f16.f16 {%r3912, %r3913, %r3914, %r3915}, {%r3748, %r3749, %r3750, %r3751, %r3752, %r3753, %r3754, %r3755}, {%r3812, %r3813, %r3814, %r3815, %r3816, %r3817, %r3818, %r3819}, {%r3908, %r3909, %r3910, %r3911};
	wmma.mma.sync.aligned.row.row.m16n16k16.f16.f16 {%r3916, %r3917, %r3918, %r3919}, {%r3716, %r3717, %r3718, %r3719, %r3720, %r3721, %r3722, %r3723}, {%r3788, %r3789, %r3790, %r3791, %r3792, %r3793, %r3794, %r3795}, {%r3664, %r3665, %r3666, %r3667};
	wmma.mma.sync.aligned.row.row.m16n16k16.f16.f16 {%r3920, %r3921, %r3922, %r3923}, {%r3748, %r3749, %r3750, %r3751, %r3752, %r3753, %r3754, %r3755}, {%r3820, %r3821, %r3822, %r3823, %r3824, %r3825, %r3826, %r3827}, {%r3916, %r3917, %r3918, %r3919};
	wmma.mma.sync.aligned.row.row.m16n16k16.f16.f16 {%r3924, %r3925, %r3926, %r3927}, {%r3724, %r3725, %r3726, %r3727, %r3728, %r3729, %r3730, %r3731}, {%r3764, %r3765, %r3766, %r3767, %r3768, %r3769, %r3770, %r3771}, {%r3672, %r3673, %r3674, %r3675};
	wmma.mma.sync.aligned.row.row.m16n16k16.f16.f16 {%r3928, %r3929, %r3930, %r3931}, {%r3756, %r3757, %r3758, %r3759, %r3760, %r3761, %r3762, %r3763}, {%r3796, %r3797, %r3798, %r3799, %r3800, %r3801, %r3802, %r3803}, {%r3924, %r3925, %r3926, %r3927};
	wmma.mma.sync.aligned.row.row.m16n16k16.f16.f16 {%r3932, %r3933, %r3934, %r3935}, {%r3724, %r3725, %r3726, %r3727, %r3728, %r3729, %r3730, %r3731}, {%r3772, %r3773, %r3774, %r3775, %r3776, %r3777, %r3778, %r3779}, {%r3680, %r3681, %r3682, %r3683};
	wmma.mma.sync.aligned.row.row.m16n16k16.f16.f16 {%r3936, %r3937, %r3938, %r3939}, {%r3756, %r3757, %r3758, %r3759, %r3760, %r3761, %r3762, %r3763}, {%r3804, %r3805, %r3806, %r3807, %r3808, %r3809, %r3810, %r3811}, {%r3932, %r3933, %r3934, %r3935};
	wmma.mma.sync.aligned.row.row.m16n16k16.f16.f16 {%r3940, %r3941, %r3942, %r3943}, {%r3724, %r3725, %r3726, %r3727, %r3728, %r3729, %r3730, %r3731}, {%r3780, %r3781, %r3782, %r3783, %r3784, %r3785, %r3786, %r3787}, {%r3688, %r3689, %r3690, %r3691};
	wmma.mma.sync.aligned.row.row.m16n16k16.f16.f16 {%r3944, %r3945, %r3946, %r3947}, {%r3756, %r3757, %r3758, %r3759, %r3760, %r3761, %r3762, %r3763}, {%r3812, %r3813, %r3814, %r3815, %r3816, %r3817, %r3818, %r3819}, {%r3940, %r3941, %r3942, %r3943};
	wmma.mma.sync.aligned.row.row.m16n16k16.f16.f16 {%r3948, %r3949, %r3950, %r3951}, {%r3724, %r3725, %r3726, %r3727, %r3728, %r3729, %r3730, %r3731}, {%r3788, %r3789, %r3790, %r3791, %r3792, %r3793, %r3794, %r3795}, {%r3696, %r3697, %r3698, %r3699};
	wmma.mma.sync.aligned.row.row.m16n16k16.f16.f16 {%r3952, %r3953, %r3954, %r3955}, {%r3756, %r3757, %r3758, %r3759, %r3760, %r3761, %r3762, %r3763}, {%r3820, %r3821, %r3822, %r3823, %r3824, %r3825, %r3826, %r3827}, {%r3948, %r3949, %r3950, %r3951};
	// begin inline asm
	cp.async.commit_group;

	// end inline asm
	// begin inline asm
	cp.async.wait_group 0;

	// end inline asm
	bar.sync 	0;
	add.s64 	%rd99, %rd288, -192;
	// begin inline asm
	cp.async.ca.shared.global [%r645], [%rd99], 16;

	// end inline asm
	add.s64 	%rd100, %rd220, 832;
	// begin inline asm
	cp.async.ca.shared.global [%r646], [%rd100], 16;

	// end inline asm
	mul.wide.s32 	%rd233, %r9550, 2;
	add.s64 	%rd101, %rd14, %rd233;
	// begin inline asm
	cp.async.ca.shared.global [%r827], [%rd101], 16;

	// end inline asm
	add.s64 	%rd102, %rd101, %rd1;
	// begin inline asm
	cp.async.ca.shared.global [%r828], [%rd102], 16;

	// end inline asm
	add.s64 	%rd103, %rd102, %rd1;
	// begin inline asm
	cp.async.ca.shared.global [%r25], [%rd103], 16;

	// end inline asm
	add.s64 	%rd104, %rd103, %rd1;
	// begin inline asm
	cp.async.ca.shared.global [%r26], [%rd104], 16;

	// end inline asm
	wmma.load.a.sync.aligned.row.m16n16k16.shared.f16 	{%r3956, %r3957, %r3958, %r3959, %r3960, %r3961, %r3962, %r3963}, [%r27], %r852;
	wmma.load.a.sync.aligned.row.m16n16k16.shared.f16 	{%r3964, %r3965, %r3966, %r3967, %r3968, %r3969, %r3970, %r3971}, [%r861], %r852;
	wmma.load.a.sync.aligned.row.m16n16k16.shared.f16 	{%r3972, %r3973, %r3974, %r3975, %r3976, %r3977, %r3978, %r3979}, [%r870], %r852;
	wmma.load.a.sync.aligned.row.m16n16k16.shared.f16 	{%r3980, %r3981, %r3982, %r3983, %r3984, %r3985, %r3986, %r3987}, [%r879], %r852;
	wmma.load.a.sync.aligned.row.m16n16k16.shared.f16 	{%r3988, %r3989, %r3990, %r3991, %r3992, %r3993, %r3994, %r3995}, [%r888], %r852;
	wmma.load.a.sync.aligned.row.m16n16k16.shared.f16 	{%r3996, %r3997, %r3998, %r3999, %r4000, %r4001, %r4002, %r4003}, [%r897], %r852;
	wmma.load.a.sync.aligned.row.m16n16k16.shared.f16 	{%r4004, %r4005, %r4006, %r4007, %r4008, %r4009, %r4010, %r4011}, [%r906], %r852;
	wmma.load.a.sync.aligned.row.m16n16k16.shared.f16 	{%r4012, %r4013, %r4014, %r4015, %r4016, %r4017, %r4018, %r4019}, [%r915], %r852;
	wmma.load.b.sync.aligned.row.m16n16k16.shared.f16 	{%r4020, %r4021, %r4022, %r4023, %r4024, %r4025, %r4026, %r4027}, [%r28], %r924;
	wmma.load.b.sync.aligned.row.m16n16k16.shared.f16 	{%r4028, %r4029, %r4030, %r4031, %r4032, %r4033, %r4034, %r4035}, [%r933], %r924;
	wmma.load.b.sync.aligned.row.m16n16k16.shared.f16 	{%r4036, %r4037, %r4038, %r4039, %r4040, %r4041, %r4042, %r4043}, [%r942], %r924;
	wmma.load.b.sync.aligned.row.m16n16k16.shared.f16 	{%r4044, %r4045, %r4046, %r4047, %r4048, %r4049, %r4050, %r4051}, [%r951], %r924;
	wmma.load.b.sync.aligned.row.m16n16k16.shared.f16 	{%r4052, %r4053, %r4054, %r4055, %r4056, %r4057, %r4058, %r4059}, [%r960], %r924;
	wmma.load.b.sync.aligned.row.m16n16k16.shared.f16 	{%r4060, %r4061, %r4062, %r4063, %r4064, %r4065, %r4066, %r4067}, [%r969], %r924;
	wmma.load.b.sync.aligned.row.m16n16k16.shared.f16 	{%r4068, %r4069, %r4070, %r4071, %r4072, %r4073, %r4074, %r4075}, [%r978], %r924;
	wmma.load.b.sync.aligned.row.m16n16k16.shared.f16 	{%r4076, %r4077, %r4078, %r4079, %r4080, %r4081, %r4082, %r4083}, [%r987], %r924;
	wmma.mma.sync.aligned.row.row.m16n16k16.f16.f16 {%r4084, %r4085, %r4086, %r4087}, {%r3956, %r3957, %r3958, %r3959, %r3960, %r3961, %r3962, %r3963}, {%r4020, %r4021, %r4022, %r4023, %r4024, %r4025, %r4026, %r4027}, {%r3832, %r3833, %r3834, %r3835};
	wmma.mma.sync.aligned.row.row.m16n16k16.f16.f16 {%r4088, %r4089, %r4090, %r4091}, {%r3988, %r3989, %r3990, %r3991, %r3992, %r3993, %r3994, %r3995}, {%r4052, %r4053, %r4054, %r4055, %r4056, %r4057, %r4058, %r4059}, {%r4084, %r4085, %r4086, %r4087};
	wmma.mma.sync.aligned.row.row.m16n16k16.f16.f16 {%r4092, %r4093, %r4094, %r4095}, {%r3956, %r3957, %r3958, %r3959, %r3960, %r3961, %r3962, %r3963}, {%r4028, %r4029, %r4030, %r4031, %r4032, %r4033, %r4034, %r4035}, {%r3840, %r3841, %r3842, %r3843};
	wmma.mma.sync.aligned.row.row.m16n16k16.f16.f16 {%r4096, %r4097, %r4098, %r4099}, {%r3988, %r3989, %r3990, %r3991, %r3992, %r3993, %r3994, %r3995}, {%r4060, %r4061, %r4062, %r4063, %r4064, %r4065, %r4066, %r4067}, {%r4092, %r4093, %r4094, %r4095};
	wmma.mma.sync.aligned.row.row.m16n16k16.f16.f16 {%r4100, %r4101, %r4102, %r4103}, {%r3956, %r3957, %r3958, %r3959, %r3960, %r3961, %r3962, %r3963}, {%r4036, %r4037, %r4038, %r4039, %r4040, %r4041, %r4042, %r4043}, {%r3848, %r3849, %r3850, %r3851};
	wmma.mma.sync.aligned.row.row.m16n16k16.f16.f16 {%r4104, %r4105, %r4106, %r4107}, {%r3988, %r3989, %r3990, %r3991, %r3992, %r3993, %r3994, %r3995}, {%r4068, %r4069, %r4070, %r4071, %r4072, %r4073, %r4074, %r4075}, {%r4100, %r4101, %r4102, %r4103};
	wmma.mma.sync.aligned.row.row.m16n16k16.f16.f16 {%r4108, %r4109, %r4110, %r4111}, {%r3956, %r3957, %r3958, %r3959, %r3960, %r3961, %r3962, %r3963}, {%r4044, %r4045, %r4046, %r4047, %r4048, %r4049, %r4050, %r4051}, {%r3856, %r3857, %r3858, %r3859};
	wmma.mma.sync.aligned.row.row.m16n16k16.f16.f16 {%r4112, %r4113, %r4114, %r4115}, {%r3988, %r3989, %r3990, %r3991, %r3992, %r3993, %r3994, %r3995}, {%r4076, %r4077, %r4078, %r4079, %r4080, %r4081, %r4082, %r4083}, {%r4108, %r4109, %r4110, %r4111};
	wmma.mma.sync.aligned.row.row.m16n16k16.f16.f16 {%r4116, %r4117, %r4118, %r4119}, {%r3964, %r3965, %r3966, %r3967, %r3968, %r3969, %r3970, %r3971}, {%r4020, %r4021, %r4022, %r4023, %r4024, %r4025, %r4026, %r4027}, {%r3864, %r3865, %r3866, %r3867};
	wmma.mma.sync.aligned.row.row.m16n16k16.f16.f16 {%r4120, %r4121, %r4122, %r4123}, {%r3996, %r3997, %r3998, %r3999, %r4000, %r4001, %r4002, %r4003}, {%r4052, %r4053, %r4054, %r4055, %r4056, %r4057, %r4058, %r4059}, {%r4116, %r4117, %r4118, %r4119};
	wmma.mma.sync.aligned.row.row.m16n16k16.f16.f16 {%r4124, %r4125, %r4126, %r4127}, {%r3964, %r3965, %r3966, %r3967, %r3968, %r3969, %r3970, %r3971}, {%r4028, %r4029, %r4030, %r4031, %r4032, %r4033, %r4034, %r4035}, {%r3872, %r3873, %r3874, %r3875};
	wmma.mma.sync.aligned.row.row.m16n16k16.f16.f16 {%r4128, %r4129, %r4130, %r4131}, {%r3996, %r3997, %r3998, %r3999, %r4000, %r4001, %r4002, %r4003}, {%r4060, %r4061, %r4062, %r4063, %r4064, %r4065, %r4066, %r4067}, {%r4124, %r4125, %r4126, %r4127};
	wmma.mma.sync.aligned.row.row.m16n16k16.f16.f16 {%r4132, %r4133, %r4134, %r4135}, {%r3964, %r3965, %r3966, %r3967, %r3968, %r3969, %r3970, %r3971}, {%r4036, %r4037, %r4038, %r4039, %r4040, %r4041, %r4042, %r4043}, {%r3880, %r3881, %r3882, %r3883};
	wmma.mma.sync.aligned.row.row.m16n16k16.f16.f16 {%r4136, %r4137, %r4138, %r4139}, {%r3996, %r3997, %r3998, %r3999, %r4000, %r4001, %r4002, %r4003}, {%r4068, %r4069, %r4070, %r4071, %r4072, %r4073, %r4074, %r4075}, {%r4132, %r4133, %r4134, %r4135};
	wmma.mma.sync.aligned.row.row.m16n16k16.f16.f16 {%r4140, %r4141, %r4142, %r4143}, {%r3964, %r3965, %r3966, %r3967, %r3968, %r3969, %r3970, %r3971}, {%r4044, %r4045, %r4046, %r4047, %r4048, %r4049, %r4050, %r4051}, {%r3888, %r3889, %r3890, %r3891};
	wmma.mma.sync.aligned.row.row.m16n16k16.f16.f16 {%r4144, %r4145, %r4146, %r4147}, {%r3996, %r3997, %r3998, %r3999, %r4000, %r4001, %r4002, %r4003}, {%r4076, %r4077, %r4078, %r4079, %r4080, %r4081, %r4082, %r4083}, {%r4140, %r4141, %r4142, %r4143};
	wmma.mma.sync.aligned.row.row.m16n16k16.f16.f16 {%r4148, %r4149, %r4150, %r4151}, {%r3972, %r3973, %r3974, %r3975, %r3976, %r3977, %r3978, %r3979}, {%r4020, %r4021, %r4022, %r4023, %r4024, %r4025, %r4026, %r4027}, {%r3896, %r3897, %r3898, %r3899};
	wmma.mma.sync.aligned.row.row.m16n16k16.f16.f16 {%r4152, %r4153, %r4154, %r4155}, {%r4004, %r4005, %r4006, %r4007, %r4008, %r4009, %r4010, %r4011}, {%r4052, %r4053, %r4054, %r4055, %r4056, %r4057, %r4058, %r4059}, {%r4148, %r4149, %r4150, %r4151};
	wmma.mma.sync.aligned.row.row.m16n16k16.f16.f16 {%r4156, %r4157, %r4158, %r4159}, {%r3972, %r3973, %r3974, %r3975, %r3976, %r3977, %r3978, %r3979}, {%r4028, %r4029, %r4030, %r4031, %r4032, %r4033, %r4034, %r4035}, {%r3904, %r3905, %r3906, %r3907};
	wmma.mma.sync.aligned.row.row.m16n16k16.f16.f16 {%r4160, %r4161, %r4162, %r4163}, {%r4004, %r4005, %r4006, %r4007, %r4008, %r4009, %r4010, %r4011}, {%r4060, %r4061, %r4062, %r4063, %r4064, %r4065, %r4066, %r4067}, {%r4156, %r4157, %r4158, %r4159};
	wmma.mma.sync.aligned.row.row.m16n16k16.f16.f16 {%r4164, %r4165, %r4166, %r4167}, {%r3972, %r3973, %r3974, %r3975, %r3976, %r3977, %r3978, %r3979}, {%r4036, %r4037, %r4038, %r4039, %r4040, %r4041, %r4042, %r4043}, {%r3912, %r3913, %r3914, %r3915};
	wmma.mma.sync.aligned.row.row.m16n16k16.f16.f16 {%r4168, %r4169, %r4170, %r4171}, {%r4004, %r4005, %r4006, %r4007, %r4008, %r4009, %r4010, %r4011}, {%r4068, %r4069, %r4070, %r4071, %r4072, %r4073, %r4074, %r4075}, {%r4164, %r4165, %r4166, %r4167};
	wmma.mma.sync.aligned.row.row.m16n16k16.f16.f16 {%r4172, %r4173, %r4174, %r4175}, {%r3972, %r3973, %r3974, %r3975, %r3976, %r3977, %r3978, %r3979}, {%r4044, %r4045, %r4046, %r4047, %r4048, %r4049, %r4050, %r4051}, {%r3920, %r3921, %r3922, %r3923};
	wmma.mma.sync.aligned.row.row.m16n16k16.f16.f16 {%r4176, %r4177, %r4178, %r4179}, {%r4004, %r4005, %r4006, %r4007, %r4008, %r4009, %r4010, %r4011}, {%r4076, %r4077, %r4078, %r4079, %r4080, %r4081, %r4082, %r4083}, {%r4172, %r4173, %r4174, %r4175};
	wmma.mma.sync.aligned.row.row.m16n16k16.f16.f16 {%r4180, %r4181, %r4182, %r4183}, {%r3980, %r3981, %r3982, %r3983, %r3984, %r3985, %r3986, %r3987}, {%r4020, %r4021, %r4022, %r4023, %r4024, %r4025, %r4026, %r4027}, {%r3928, %r3929, %r3930, %r3931};
	wmma.mma.sync.aligned.row.row.m16n16k16.f16.f16 {%r4184, %r4185, %r4186, %r4187}, {%r4012, %r4013, %r4014, %r4015, %r4016, %r4017, %r4018, %r4019}, {%r4052, %r4053, %r4054, %r4055, %r4056, %r4057, %r4058, %r4059}, {%r4180, %r4181, %r4182, %r4183};
	wmma.mma.sync.aligned.row.row.m16n16k16.f16.f16 {%r4188, %r4189, %r4190, %r4191}, {%r3980, %r3981, %r3982, %r3983, %r3984, %r3985, %r3986, %r3987}, {%r4028, %r4029, %r4030, %r4031, %r4032, %r4033, %r4034, %r4035}, {%r3936, %r3937, %r3938, %r3939};
	wmma.mma.sync.aligned.row.row.m16n16k16.f16.f16 {%r4192, %r4193, %r4194, %r4195}, {%r4012, %r4013, %r4014, %r4015, %r4016, %r4017, %r4018, %r4019}, {%r4060, %r4061, %r4062, %r4063, %r4064, %r4065, %r4066, %r4067}, {%r4188, %r4189, %r4190, %r4191};
	wmma.mma.sync.aligned.row.row.m16n16k16.f16.f16 {%r4196, %r4197, %r4198, %r4199}, {%r3980, %r3981, %r3982, %r3983, %r3984, %r3985, %r3986, %r3987}, {%r4036, %r4037, %r4038, %r4039, %r4040, %r4041, %r4042, %r4043}, {%r3944, %r3945, %r3946, %r3947};
	wmma.mma.sync.aligned.row.row.m16n16k16.f16.f16 {%r4200, %r4201, %r4202, %r4203}, {%r4012, %r4013, %r4014, %r4015, %r4016, %r4017, %r4018, %r4019}, {%r4068, %r4069, %r4070, %r4071, %r4072, %r4073, %r4074, %r4075}, {%r4196, %r4197, %r4198, %r4199};
	wmma.mma.sync.aligned.row.row.m16n16k16.f16.f16 {%r4204, %r4205, %r4206, %r4207}, {%r3980, %r3981, %r3982, %r3983, %r3984, %r3985, %r3986, %r3987}, {%r4044, %r4045, %r4046, %r4047, %r4048, %r4049, %r4050, %r4051}, {%r3952, %r3953, %r3954, %r3955};
	wmma.mma.sync.aligned.row.row.m16n16k16.f16.f16 {%r4208, %r4209, %r4210, %r4211}, {%r4012, %r4013, %r4014, %r4015, %r4016, %r4017, %r4018, %r4019}, {%r4076, %r4077, %r4078, %r4079, %r4080, %r4081, %r4082, %r4083}, {%r4204, %r4205, %r4206, %r4207};
	// begin inline asm
	cp.async.commit_group;

	// end inline asm
	// begin inline asm
	cp.async.wait_group 0;

	// end inline asm
	bar.sync 	0;
	add.s64 	%rd105, %rd288, -128;
	// begin inline asm
	cp.async.ca.shared.global [%r550], [%rd105], 16;

	// end inline asm
	add.s64 	%rd106, %rd220, 896;
	// begin inline asm
	cp.async.ca.shared.global [%r8], [%rd106], 16;

	// end inline asm
	mul.wide.s32 	%rd234, %r9551, 2;
	add.s64 	%rd107, %rd14, %rd234;
	// begin inline asm
	cp.async.ca.shared.global [%r10], [%rd107], 16;

	// end inline asm
	add.s64 	%rd108, %rd107, %rd1;
	// begin inline asm
	cp.async.ca.shared.global [%r553], [%rd108], 16;

	// end inline asm
	add.s64 	%rd109, %rd108, %rd1;
	// begin inline asm
	cp.async.ca.shared.global [%r554], [%rd109], 16;

	// end inline asm
	add.s64 	%rd110, %rd109, %rd1;
	// begin inline asm
	cp.async.ca.shared.global [%r555], [%rd110], 16;

	// end inline asm
	wmma.load.a.sync.aligned.row.m16n16k16.shared.f16 	{%r4212, %r4213, %r4214, %r4215, %r4216, %r4217, %r4218, %r4219}, [%r1124], %r852;
	wmma.load.a.sync.aligned.row.m16n16k16.shared.f16 	{%r4220, %r4221, %r4222, %r4223, %r4224, %r4225, %r4226, %r4227}, [%r1133], %r852;
	wmma.load.a.sync.aligned.row.m16n16k16.shared.f16 	{%r4228, %r4229, %r4230, %r4231, %r4232, %r4233, %r4234, %r4235}, [%r1142], %r852;
	wmma.load.a.sync.aligned.row.m16n16k16.shared.f16 	{%r4236, %r4237, %r4238, %r4239, %r4240, %r4241, %r4242, %r4243}, [%r1151], %r852;
	wmma.load.a.sync.aligned.row.m16n16k16.shared.f16 	{%r4244, %r4245, %r4246, %r4247, %r4248, %r4249, %r4250, %r4251}, [%r1160], %r852;
	wmma.load.a.sync.aligned.row.m16n16k16.shared.f16 	{%r4252, %r4253, %r4254, %r4255, %r4256, %r4257, %r4258, %r4259}, [%r1169], %r852;
	wmma.load.a.sync.aligned.row.m16n16k16.shared.f16 	{%r4260, %r4261, %r4262, %r4263, %r4264, %r4265, %r4266, %r4267}, [%r1178], %r852;
	wmma.load.a.sync.aligned.row.m16n16k16.shared.f16 	{%r4268, %r4269, %r4270, %r4271, %r4272, %r4273, %r4274, %r4275}, [%r1187], %r852;
	wmma.load.b.sync.aligned.row.m16n16k16.shared.f16 	{%r4276, %r4277, %r4278, %r4279, %r4280, %r4281, %r4282, %r4283}, [%r1196], %r924;
	wmma.load.b.sync.aligned.row.m16n16k16.shared.f16 	{%r4284, %r4285, %r4286, %r4287, %r4288, %r4289, %r4290, %r4291}, [%r1205], %r924;
	wmma.load.b.sync.aligned.row.m16n16k16.shared.f16 	{%r4292, %r4293, %r4294, %r4295, %r4296, %r4297, %r4298, %r4299}, [%r1214], %r924;
	wmma.load.b.sync.aligned.row.m16n16k16.shared.f16 	{%r4300, %r4301, %r4302, %r4303, %r4304, %r4305, %r4306, %r4307}, [%r1223], %r924;
	wmma.load.b.sync.aligned.row.m16n16k16.shared.f16 	{%r4308, %r4309, %r4310, %r4311, %r4312, %r4313, %r4314, %r4315}, [%r1232], %r924;
	wmma.load.b.sync.aligned.row.m16n16k16.shared.f16 	{%r4316, %r4317, %r4318, %r4319, %r4320, %r4321, %r4322, %r4323}, [%r1241], %r924;
	wmma.load.b.sync.aligned.row.m16n16k16.shared.f16 	{%r4324, %r4325, %r4326, %r4327, %r4328, %r4329, %r4330, %r4331}, [%r1250], %r924;
	wmma.load.b.sync.aligned.row.m16n16k16.shared.f16 	{%r4332, %r4333, %r4334, %r4335, %r4336, %r4337, %r4338, %r4339}, [%r1259], %r924;
	wmma.mma.sync.aligned.row.row.m16n16k16.f16.f16 {%r4340, %r4341, %r4342, %r4343}, {%r4212, %r4213, %r4214, %r4215, %r4216, %r4217, %r4218, %r4219}, {%r4276, %r4277, %r4278, %r4279, %r4280, %r4281, %r4282, %r4283}, {%r4088, %r4089, %r4090, %r4091};
	wmma.mma.sync.aligned.row.row.m16n16k16.f16.f16 {%r4344, %r4345, %r4346, %r4347}, {%r4244, %r4245, %r4246, %r4247, %r4248, %r4249, %r4250, %r4251}, {%r4308, %r4309, %r4310, %r4311, %r4312, %r4313, %r4314, %r4315}, {%r4340, %r4341, %r4342, %r4343};
	wmma.mma.sync.aligned.row.row.m16n16k16.f16.f16 {%r4348, %r4349, %r4350, %r4351}, {%r4212, %r4213, %r4214, %r4215, %r4216, %r4217, %r4218, %r4219}, {%r4284, %r4285, %r4286, %r4287, %r4288, %r4289, %r4290, %r4291}, {%r4096, %r4097, %r4098, %r4099};
	wmma.mma.sync.aligned.row.row.m16n16k16.f16.f16 {%r4352, %r4353, %r4354, %r4355}, {%r4244, %r4245, %r4246, %r4247, %r4248, %r4249, %r4250, %r4251}, {%r4316, %r4317, %r4318, %r4319, %r4320, %r4321, %r4322, %r4323}, {%r4348, %r4349, %r4350, %r4351};
	wmma.mma.sync.aligned.row.row.m16n16k16.f16.f16 {%r4356, %r4357, %r4358, %r4359}, {%r4212, %r4213, %r4214, %r4215, %r4216, %r4217, %r4218, %r4219}, {%r4292, %r4293, %r4294, %r4295, %r4296, %r4297, %r4298, %r4299}, {%r4104, %r4105, %r4106, %r4107};
	wmma.mma.sync.aligned.row.row.m16n16k16.f16.f16 {%r4360, %r4361, %r4362, %r4363}, {%r4244, %r4245, %r4246, %r4247, %r4248, %r4249, %r4250, %r4251}, {%r4324, %r4325, %r4326, %r4327, %r4328, %r4329, %r4330, %r4331}, {%r4356, %r4357, %r4358, %r4359};
	wmma.mma.sync.aligned.row.row.m16n16k16.f16.f16 {%r4364, %r4365, %r4366, %r4367}, {%r4212, %r4213, %r4214, %r4215, %r4216, %r4217, %r4218, %r4219}, {%r4300, %r4301, %r4302, %r4303, %r4304, %r4305, %r4306, %r4307}, {%r4112, %r4113, %r4114, %r4115};
	wmma.mma.sync.aligned.row.row.m16n16k16.f16.f16 {%r4368, %r4369, %r4370, %r4371}, {%r4244, %r4245, %r4246, %r4247, %r4248, %r4249, %r4250, %r4251}, {%r4332, %r4333, %r4334, %r4335, %r4336, %r4337, %r4338, %r4339}, {%r4364, %r4365, %r4366, %r4367};
	wmma.mma.sync.aligned.row.row.m16n16k16.f16.f16 {%r4372, %r4373, %r4374, %r4375}, {%r4220, %r4221, %r4222, %r4223, %r4224, %r4225, %r4226, %r4227}, {%r4276, %r4277, %r4278, %r4279, %r4280, %r4281, %r4282, %r4283}, {%r4120, %r4121, %r4122, %r4123};
	wmma.mma.sync.aligned.row.row.m16n16k16.f16.f16 {%r4376, %r4377, %r4378, %r4379}, {%r4252, %r4253, %r4254, %r4255, %r4256, %r4257, %r4258, %r4259}, {%r4308, %r4309, %r4310, %r4311, %r4312, %r4313, %r4314, %r4315}, {%r4372, %r4373, %r4374, %r4375};
	wmma.mma.sync.aligned.row.row.m16n16k16.f16.f16 {%r4380, %r4381, %r4382, %r4383}, {%r4220, %r4221, %r4222, %r4223, %r4224, %r4225, %r4226, %r4227}, {%r4284, %r4285, %r4286, %r4287, %r4288, %r4289, %r4290, %r4291}, {%r4128, %r4129, %r4130, %r4131};
	wmma.mma.sync.aligned.row.row.m16n16k16.f16.f16 {%r4384, %r4385, %r4386, %r4387}, {%r4252, %r4253, %r4254, %r4255, %r4256, %r4257, %r4258, %r4259}, {%r4316, %r4317, %r4318, %r4319, %r4320, %r4321, %r4322, %r4323}, {%r4380, %r4381, %r4382, %r4383};
	wmma.mma.sync.aligned.row.row.m16n16k16.f16.f16 {%r4388, %r4389, %r4390, %r4391}, {%r4220, %r4221, %r4222, %r4223, %r4224, %r4225, %r4226, %r4227}, {%r4292, %r4293, %r4294, %r4295, %r4296, %r4297, %r4298, %r4299}, {%r4136, %r4137, %r4138, %r4139};
	wmma.mma.sync.aligned.row.row.m16n16k16.f16.f16 {%r4392, %r4393, %r4394, %r4395}, {%r4252, %r4253, %r4254, %r4255, %r4256, %r4257, %r4258, %r4259}, {%r4324, %r4325, %r4326, %r4327, %r4328, %r4329, %r4330, %r4331}, {%r4388, %r4389, %r4390, %r4391};
	wmma.mma.sync.aligned.row.row.m16n16k16.f16.f16 {%r4396, %r4397, %r4398, %r4399}, {%r4220, %r4221, %r4222, %r4223, %r4224, %r4225, %r4226, %r4227}, {%r4300, %r4301, %r4302, %r4303, %r4304, %r4305, %r4306, %r4307}, {%r4144, %r4145, %r4146, %r4147};
	wmma.mma.sync.aligned.row.row.m16n16k16.f16.f16 {%r4400, %r4401, %r4402, %r4403}, {%r4252, %r4253, %r4254, %r4255, %r4256, %r4257, %r4258, %r4259}, {%r4332, %r4333, %r4334, %r4335, %r4336, %r4337, %r4338, %r4339}, {%r4396, %r4397, %r4398, %r4399};
	wmma.mma.sync.aligned.row.row.m16n16k16.f16.f16 {%r4404, %r4405, %r4406, %r4407}, {%r4228, %r4229, %r4230, %r4231, %r4232, %r4233, %r4234, %r4235}, {%r4276, %r4277, %r4278, %r4279, %r4280, %r4281, %r4282, %r4283}, {%r4152, %r4153, %r4154, %r4155};
	wmma.mma.sync.aligned.row.row.m16n16k16.f16.f16 {%r4408, %r4409, %r4410, %r4411}, {%r4260, %r4261, %r4262, %r4263, %r4264, %r4265, %r4266, %r4267}, {%r4308, %r4309, %r4310, %r4311, %r4312, %r4313, %r4314, %r4315}, {%r4404, %r4405, %r4406, %r4407};
	wmma.mma.sync.aligned.row.row.m16n16k16.f16.f16 {%r4412, %r4413, %r4414, %r4415}, {%r4228, %r4229, %r4230, %r4231, %r4232, %r4233, %r4234, %r4235}, {%r4284, %r4285, %r4286, %r4287, %r4288, %r4289, %r4290, %r4291}, {%r4160, %r4161, %r4162, %r4163};
	wmma.mma.sync.aligned.row.row.m16n16k16.f16.f16 {%r4416, %r4417, %r4418, %r4419}, {%r4260, %r4261, %r4262, %r4263, %r4264, %r4265, %r4266, %r4267}, {%r4316, %r4317, %r4318, %r4319, %r4320, %r4321, %r4322, %r4323}, {%r4412, %r4413, %r4414, %r4415};
	wmma.mma.sync.aligned.row.row.m16n16k16.f16.f16 {%r4420, %r4421, %r4422, %r4423}, {%r4228, %r4229, %r4230, %r4231, %r4232, %r4233, %r4234, %r4235}, {%r4292, %r4293, %r4294, %r4295, %r4296, %r4297, %r4298, %r4299}, {%r4168, %r4169, %r4170, %r4171};
	wmma.mma.sync.aligned.row.row.m16n16k16.f16.f16 {%r4424, %r4425, %r4426, %r4427}, {%r4260, %r4261, %r4262, %r4263, %r4264, %r4265, %r4266, %r4267}, {%r4324, %r4325, %r4326, %r4327, %r4328, %r4329, %r4330, %r4331}, {%r4420, %r4421, %r4422, %r4423};
	wmma.mma.sync.aligned.row.row.m16n16k16.f16.f16 {%r4428, %r4429, %r4430, %r4431}, {%r4228, %r4229, %r4230, %r4231, %r4232, %r4233, %r4234, %r4235}, {%r4300, %r4301, %r4302, %r4303, %r4304, %r4305, %r4306, %r4307}, {%r4176, %r4177, %r4178, %r4179};
	wmma.mma.sync.aligned.row.row.m16n16k16.f16.f16 {%r4432, %r4433, %r4434, %r4435}, {%r4260, %r4261, %r4262, %r4263, %r4264, %r4265, %r4266, %r4267}, {%r4332, %r4333, %r4334, %r4335, %r4336, %r4337, %r4338, %r4339}, {%r4428, %r4429, %r4430, %r4431};
	wmma.mma.sync.aligned.row.row.m16n16k16.f16.f16 {%r4436, %r4437, %r4438, %r4439}, {%r4236, %r4237, %r4238, %r4239, %r4240, %r4241, %r4242, %r4243}, {%r4276, %r4277, %r4278, %r4279, %r4280, %r4281, %r4282, %r4283}, {%r4184, %r4185, %r4186, %r4187};
	wmma.mma.sync.aligned.row.row.m16n16k16.f16.f16 {%r4440, %r4441, %r4442, %r4443}, {%r4268, %r4269, %r4270, %r4271, %r4272, %r4273, %r4274, %r4275}, {%r4308, %r4309, %r4310, %r4311, %r4312, %r4313, %r4314, %r4315}, {%r4436, %r4437, %r4438, %r4439};
	wmma.mma.sync.aligned.row.row.m16n16k16.f16.f16 {%r4444, %r4445, %r4446, %r4447}, {%r4236, %r4237, %r4238, %r4239, %r4240, %r4241, %r4242, %r4243}, {%r4284, %r4285, %r4286, %r4287, %r4288, %r4289, %r4290, %r4291}, {%r4192, %r4193, %r4194, %r4195};
	wmma.mma.sync.aligned.row.row.m16n16k16.f16.f16 {%r4448, %r4449, %r4450, %r4451}, {%r4268, %r4269, %r4270, %r4271, %r4272, %r4273, %r4274, %r4275}, {%r4316, %r4317, %r4318, %r4319, %r4320, %r4321, %r4322, %r4323}, {%r4444, %r4445, %r4446, %r4447};
	wmma.mma.sync.aligned.row.row.m16n16k16.f16.f16 {%r4452, %r4453, %r4454, %r4455}, {%r4236, %r4237, %r4238, %r4239, %r4240, %r4241, %r4242, %r4243}, {%r4292, %r4293, %r4294, %r4295, %r4296, %r4297, %r4298, %r4299}, {%r4200, %r4201, %r4202, %r4203};
	wmma.mma.sync.aligned.row.row.m16n16k16.f16.f16 {%r4456, %r4457, %r4458, %r4459}, {%r4268, %r4269, %r4270, %r4271, %r4272, %r4273, %r4274, %r4275}, {%r4324, %r4325, %r4326, %r4327, %r4328, %r4329, %r4330, %r4331}, {%r4452, %r4453, %r4454, %r4455};
	wmma.mma.sync.aligned.row.row.m16n16k16.f16.f16 {%r4460, %r4461, %r4462, %r4463}, {%r4236, %r4237, %r4238, %r4239, %r4240, %r4241, %r4242, %r4243}, {%r4300, %r4301, %r4302, %r4303, %r4304, %r4305, %r4306, %r4307}, {%r4208, %r4209, %r4210, %r4211};
	wmma.mma.sync.aligned.row.row.m16n16k16.f16.f16 {%r4464, %r4465, %r4466, %r4467}, {%r4268, %r4269, %r4270, %r4271, %r4272, %r4273, %r4274, %r4275}, {%r4332, %r4333, %r4334, %r4335, %r4336, %r4337, %r4338, %r4339}, {%r4460, %r4461, %r4462, %r4463};
	// begin inline asm
	cp.async.commit_group;

	// end inline asm
	// begin inline asm
	cp.async.wait_group 0;

	// end inline asm
	bar.sync 	0;
	add.s64 	%rd111, %rd288, -64;
	// begin inline asm
	cp.async.ca.shared.global [%r645], [%rd111], 16;

	// end inline asm
	add.s64 	%rd112, %rd220, 960;
	// begin inline asm
	cp.async.ca.shared.global [%r646], [%rd112], 16;

	// end inline asm
	mul.wide.s32 	%rd235, %r9552, 2;
	add.s64 	%rd113, %rd14, %rd235;
	// begin inline asm
	cp.async.ca.shared.global [%r827], [%rd113], 16;

	// end inline asm
	add.s64 	%rd114, %rd113, %rd1;
	// begin inline asm
	cp.async.ca.shared.global [%r828], [%rd114], 16;

	// end inline asm
	add.s64 	%rd115, %rd114, %rd1;
	// begin inline asm
	cp.async.ca.shared.global [%r25], [%rd115], 16;

	// end inline asm
	add.s64 	%rd116, %rd115, %rd1;
	// begin inline asm
	cp.async.ca.shared.global [%r26], [%rd116], 16;

	// end inline asm
	wmma.load.a.sync.aligned.row.m16n16k16.shared.f16 	{%r4468, %r4469, %r4470, %r4471, %r4472, %r4473, %r4474, %r4475}, [%r27], %r852;
	wmma.load.a.sync.aligned.row.m16n16k16.shared.f16 	{%r4476, %r4477, %r4478, %r4479, %r4480, %r4481, %r4482, %r4483}, [%r861], %r852;
	wmma.load.a.sync.aligned.row.m16n16k16.shared.f16 	{%r4484, %r4485, %r4486, %r4487, %r4488, %r4489, %r4490, %r4491}, [%r870], %r852;
	wmma.load.a.sync.aligned.row.m16n16k16.shared.f16 	{%r4492, %r4493, %r4494, %r4495, %r4496, %r4497, %r4498, %r4499}, [%r879], %r852;
	wmma.load.a.sync.aligned.row.m16n16k16.shared.f16 	{%r4500, %r4501, %r4502, %r4503, %r4504, %r4505, %r4506, %r4507}, [%r888], %r852;
	wmma.load.a.sync.aligned.row.m16n16k16.shared.f16 	{%r4508, %r4509, %r4510, %r4511, %r4512, %r4513, %r4514, %r4515}, [%r897], %r852;
	wmma.load.a.sync.aligned.row.m16n16k16.shared.f16 	{%r4516, %r4517, %r4518, %r4519, %r4520, %r4521, %r4522, %r4523}, [%r906], %r852;
	wmma.load.a.sync.aligned.row.m16n16k16.shared.f16 	{%r4524, %r4525, %r4526, %r4527, %r4528, %r4529, %r4530, %r4531}, [%r915], %r852;
	wmma.load.b.sync.aligned.row.m16n16k16.shared.f16 	{%r4532, %r4533, %r4534, %r4535, %r4536, %r4537, %r4538, %r4539}, [%r28], %r924;
	wmma.load.b.sync.aligned.row.m16n16k16.shared.f16 	{%r4540, %r4541, %r4542, %r4543, %r4544, %r4545, %r4546, %r4547}, [%r933], %r924;
	wmma.load.b.sync.aligned.row.m16n16k16.shared.f16 	{%r4548, %r4549, %r4550, %r4551, %r4552, %r4553, %r4554, %r4555}, [%r942], %r924;
	wmma.load.b.sync.aligned.row.m16n16k16.shared.f16 	{%r4556, %r4557, %r4558, %r4559, %r4560, %r4561, %r4562, %r4563}, [%r951], %r924;
	wmma.load.b.sync.aligned.row.m16n16k16.shared.f16 	{%r4564, %r4565, %r4566, %r4567, %r4568, %r4569, %r4570, %r4571}, [%r960], %r924;
	wmma.load.b.sync.aligned.row.m16n16k16.shared.f16 	{%r4572, %r4573, %r4574, %r4575, %r4576, %r4577, %r4578, %r4579}, [%r969], %r924;
	wmma.load.b.sync.aligned.row.m16n16k16.shared.f16 	{%r4580, %r4581, %r4582, %r4583, %r4584, %r4585, %r4586, %r4587}, [%r978], %r924;
	wmma.load.b.sync.aligned.row.m16n16k16.shared.f16 	{%r4588, %r4589, %r4590, %r4591, %r4592, %r4593, %r4594, %r4595}, [%r987], %r924;
	wmma.mma.sync.aligned.row.row.m16n16k16.f16.f16 {%r4596, %r4597, %r4598, %r4599}, {%r4468, %r4469, %r4470, %r4471, %r4472, %r4473, %r4474, %r4475}, {%r4532, %r4533, %r4534, %r4535, %r4536, %r4537, %r4538, %r4539}, {%r4344, %r4345, %r4346, %r4347};
	wmma.mma.sync.aligned.row.row.m16n16k16.f16.f16 {%r4600, %r4601, %r4602, %r4603}, {%r4500, %r4501, %r4502, %r4503, %r4504, %r4505, %r4506, %r4507}, {%r4564, %r4565, %r4566, %r4567, %r4568, %r4569, %r4570, %r4571}, {%r4596, %r4597, %r4598, %r4599};
	wmma.mma.sync.aligned.row.row.m16n16k16.f16.f16 {%r4604, %r4605, %r4606, %r4607}, {%r4468, %r4469, %r4470, %r4471, %r4472, %r4473, %r4474, %r4475}, {%r4540, %r4541, %r4542, %r4543, %r4544, %r4545, %r4546, %r4547}, {%r4352, %r4353, %r4354, %r4355};
	wmma.mma.sync.aligned.row.row.m16n16k16.f16.f16 {%r4608, %r4609, %r4610, %r4611}, {%r4500, %r4501, %r4502, %r4503, %r4504, %r4505, %r4506, %r4507}, {%r4572, %r4573, %r4574, %r4575, %r4576, %r4577, %r4578, %r4579}, {%r4604, %r4605, %r4606, %r4607};
	wmma.mma.sync.aligned.row.row.m16n16k16.f16.f16 {%r4612, %r4613, %r4614, %r4615}, {%r4468, %r4469, %r4470, %r4471, %r4472, %r4473, %r4474, %r4475}, {%r4548, %r4549, %r4550, %r4551, %r4552, %r4553, %r4554, %r4555}, {%r4360, %r4361, %r4362, %r4363};
	wmma.mma.sync.aligned.row.row.m16n16k16.f16.f16 {%r4616, %r4617, %r4618, %r4619}, {%r4500, %r4501, %r4502, %r4503, %r4504, %r4505, %r4506, %r4507}, {%r4580, %r4581, %r4582, %r4583, %r4584, %r4585, %r4586, %r4587}, {%r4612, %r4613, %r4614, %r4615};
	wmma.mma.sync.aligned.row.row.m16n16k16.f16.f16 {%r4620, %r4621, %r4622, %r4623}, {%r4468, %r4469, %r4470, %r4471, %r4472, %r4473, %r4474, %r4475}, {%r4556, %r4557, %r4558, %r4559, %r4560, %r4561, %r4562, %r4563}, {%r4368, %r4369, %r4370, %r4371};
	wmma.mma.sync.aligned.row.row.m16n16k16.f16.f16 {%r4624, %r4625, %r4626, %r4627}, {%r4500, %r4501, %r4502, %r4503, %r4504, %r4505, %r4506, %r4507}, {%r4588, %r4589, %r4590, %r4591, %r4592, %r4593, %r4594, %r4595}, {%r4620, %r4621, %r4622, %r4623};
	wmma.mma.sync.aligned.row.row.m16n16k16.f16.f16 {%r4628, %r4629, %r4630, %r4631}, {%r4476, %r4477, %r4478, %r4479, %r4480, %r4481, %r4482, %r4483}, {%r4532, %r4533, %r4534, %r4535, %r4536, %r4537, %r4538, %r4539}, {%r4376, %r4377, %r4378, %r4379};
	wmma.mma.sync.aligned.row.row.m16n16k16.f16.f16 {%r4632, %r4633, %r4634, %r4635}, {%r4508, %r4509, %r4510, %r4511, %r4512, %r4513, %r4514, %r4515}, {%r4564, %r4565, %r4566, %r4567, %r4568, %r4569, %r4570, %r4571}, {%r4628, %r4629, %r4630, %r4631};
	wmma.mma.sync.aligned.row.row.m16n16k16.f16.f16 {%r4636, %r4637, %r4638, %r4639}, {%r4476, %r4477, %r4478, %r4479, %r4480, %r4481, %r4482, %r4483}, {%r4540, %r4541, %r4542, %r4543, %r4544, %r4545, %r4546, %r4547}, {%r4384, %r4385, %r4386, %r4387};
	wmma.mma.sync.aligned.row.row.m16n16k16.f16.f16 {%r4640, %r4641, %r4642, %r4643}, {%r4508, %r4509, %r4510, %r4511, %r4512, %r4513, %r4514, %r4515}, {%r4572, %r4573, %r4574, %r4575, %r4576, %r4577, %r4578, %r4579}, {%r4636, %r4637, %r4638, %r4639};
	wmma.mma.sync.aligned.row.row.m16n16k16.f16.f16 {%r4644, %r4645, %r4646, %r4647}, {%r4476, %r4477, %r4478, %r4479, %r4480, %r4481, %r4482, %r4483}, {%r4548, %r4549, %r4550, %r4551, %r4552, %r4553, %r4554, %r4555}, {%r4392, %r4393, %r4394, %r4395};
	wmma.mma.sync.aligned.row.row.m16n16k16.f16.f16 {%r4648, %r4649, %r4650, %r4651}, {%r4508, %r4509, %r4510, %r4511, %r4512, %r4513, %r4514, %r4515}, {%r4580, %r4581, %r4582, %r4583, %r4584, %r4585, %r4586, %r4587}, {%r4644, %r4645, %r4646, %r4647};
	wmma.mma.sync.aligned.row.row.m16n16k16.f16.f16 {%r4652, %r4653, %r4654, %r4655}, {%r4476, %r4477, %r4478, %r4479, %r4480, %r4481, %r4482, %r4483}, {%r4556, %r4557, %r4558, %r4559, %r4560, %r4561, %r4562, %r4563}, {%r4400, %r4401, %r4402, %r4403};
	wmma.mma.sync.aligned.row.row.m16n16k16.f16.f16 {%r4656, %r4657, %r4658, %r4659}, {%r4508, %r4509, %r4510, %r4511, %r4512, %r4513, %r4514, %r4515}, {%r4588, %r4589, %r4590, %r4591, %r4592, %r4593, %r4594, %r4595}, {%r4652, %r4653, %r4654, %r4655};
	wmma.mma.sync.aligned.row.row.m16n16k16.f16.f16 {%r4660, %r4661, %r4662, %r4663}, {%r4484, %r4485, %r4486, %r4487, %r4488, %r4489, %r4490, %r4491}, {%r4532, %r4533, %r4534, %r4535, %r4536, %r4537, %r4538, %r4539}, {%r4408, %r4409, %r4410, %r4411};
	wmma.mma.sync.aligned.row.row.m16n16k16.f16.f16 {%r4664, %r4665, %r4666, %r4667}, {%r4516, %r4517, %r4518, %r4519, %r4520, %r4521, %r4522, %r4523}, {%r4564, %r4565, %r4566, %r4567, %r4568, %r4569, %r4570, %r4571}, {%r4660, %r4661, %r4662, %r4663};
	wmma.mma.sync.aligned.row.row.m16n16k16.f16.f16 {%r4668, %r4669, %r4670, %r4671}, {%r4484, %r4485, %r4486, %r4487, %r4488, %r4489, %r4490, %r4491}, {%r4540, %r4541, %r4542, %r4543, %r4544, %r4545, %r4546, %r4547}, {%r4416, %r4417, %r4418, %r4419};
	wmma.mma.sync.aligned.row.row.m16n16k16.f16.f16 {%r4672, %r4673, %r4674, %r4675}, {%r4516, %r4517, %r4518, %r4519, %r4520, %r4521, %r4522, %r4523}, {%r4572, %r4573, %r4574, %r4575, %r4576, %r4577, %r4578, %r4579}, {%r4668, %r4669, %r4670, %r4671};
	wmma.mma.sync.aligned.row.row.m16n16k16.f16.f16 {%r4676, %r4677, %r4678, %r4679}, {%r4484, %r4485, %r4486, %r4487, %r4488, %r4489, %r4490, %r4491}, {%r4548, %r4549, %r4550, %r4551, %r4552, %r4553, %r4554, %r4555}, {%r4424, %r4425, %r4426, %r4427};
	wmma.mma.sync.aligned.row.row.m16n16k16.f16.f16 {%r4680, %r4681, %r4682, %r4683}, {%r4516, %r4517, %r4518, %r4519, %r4520, %r4521, %r4522, %r4523}, {%r4580, %r4581, %r4582, %r4583, %r4584, %r4585, %r4586, %r4587}, {%r4676, %r4677, %r4678, %r4679};
	wmma.mma.sync.aligned.row.row.m16n16k16.f16.f16 {%r4684, %r4685, %r4686, %r4687}, {%r4484, %r4485, %r4486, %r4487, %r4488, %r4489, %r4490, %r4491}, {%r4556, %r4557, %r4558, %r4559, %r4560, %r4561, %r4562, %r4563}, {%r4432, %r4433, %r4434, %r4435};
	wmma.mma.sync.aligned.row.row.m16n16k16.f16.f16 {%r4688, %r4689, %r4690, %r4691}, {%r4516, %r4517, %r4518, %r4519, %r4520, %r4521, %r4522, %r4523}, {%r4588, %r4589, %r4590, %r4591, %r4592, %r4593, %r4594, %r4595}, {%r4684, %r4685, %r4686, %r4687};
	wmma.mma.sync.aligned.row.row.m16n16k16.f16.f16 {%r4692, %r4693, %r4694, %r4695}, {%r4492, %r4493, %r4494, %r4495, %r4496, %r4497, %r4498, %r4499}, {%r4532, %r4533, %r4534, %r4535, %r4536, %r4537, %r4538, %r4539}, {%r4440, %r4441, %r4442, %r4443};
	wmma.mma.sync.aligned.row.row.m16n16k16.f16.f16 {%r4696, %r4697, %r4698, %r4699}, {%r4524, %r4525, %r4526, %r4527, %r4528, %r4529, %r4530, %r4531}, {%r4564, %r4565, %r4566, %r4567, %r4568, %r4569, %r4570, %r4571}, {%r4692, %r4693, %r4694, %r4695};
	wmma.mma.sync.aligned.row.row.m16n16k16.f16.f16 {%r4700, %r4701, %r4702, %r4703}, {%r4492, %r4493, %r4494, %r4495, %r4496, %r4497, %r4498, %r4499}, {%r4540, %r4541, %r4542, %r4543, %r4544, %r4545, %r4546, %r4547}, {%r4448, %r4449, %r4450, %r4451};
	wmma.mma.sync.aligned.row.row.m16n16k16.f16.f16 {%r4704, %r4705, %r4706, %r4707}, {%r4524, %r4525, %r4526, %r4527, %r4528, %r4529, %r4530, %r4531}, {%r4572, %r4573, %r4574, %r4575, %r4576, %r4577, %r4578, %r4579}, {%r4700, %r4701, %r4702, %r4703};
	wmma.mma.sync.aligned.row.row.m16n16k16.f16.f16 {%r4708, %r4709, %r4710, %r4711}, {%r4492, %r4493, %r4494, %r4495, %r4496, %r4497, %r4498, %r4499}, {%r4548, %r4549, %r4550, %r4551, %r4552, %r4553, %r4554, %r4555}, {%r4456, %r4457, %r4458, %r4459};
	wmma.mma.sync.aligned.row.row.m16n16k16.f16.f16 {%r4712, %r4713, %r4714, %r4715}, {%r4524, %r4525, %r4526, %r4527, %r4528, %r4529, %r4530, %r4531}, {%r4580, %r4581, %r4582, %r4583, %r4584, %r4585, %r4586, %r4587}, {%r4708, %r4709, %r4710, %r4711};
	wmma.mma.sync.aligned.row.row.m16n16k16.f16.f16 {%r4716, %r4717, %r4718, %r4719}, {%r4492, %r4493, %r4494, %r4495, %r4496, %r4497, %r4498, %r4499}, {%r4556, %r4557, %r4558, %r4559, %r4560, %r4561, %r4562, %r4563}, {%r4464, %r4465, %r4466, %r4467};
	wmma.mma.sync.aligned.row.row.m16n16k16.f16.f16 {%r4720, %r4721, %r4722, %r4723}, {%r4524, %r4525, %r4526, %r4527, %r4528, %r4529, %r4530, %r4531}, {%r4588, %r4589, %r4590, %r4591, %r4592, %r4593, %r4594, %r4595}, {%r4716, %r4717, %r4718, %r4719};
	// begin inline asm
	cp.async.commit_group;

	// end inline asm
	// begin inline asm
	cp.async.wait_group 0;

	// end inline asm
	bar.sync 	0;
	// begin inline asm
	cp.async.ca.shared.global [%r550], [%rd288], 16;

	// end inline asm
	add.s64 	%rd118, %rd220, 1024;
	// begin inline asm
	cp.async.ca.shared.global [%r8], [%rd118], 16;

	// end inline asm
	mul.wide.s32 	%rd236, %r9553, 2;
	add.s64 	%rd119, %rd14, %rd236;
	// begin inline asm
	cp.async.ca.shared.global [%r10], [%rd119], 16;

	// end inline asm
	add.s64 	%rd120, %rd119, %rd1;
	// begin inline asm
	cp.async.ca.shared.global [%r553], [%rd120], 16;

	// end inline asm
	add.s64 	%rd121, %rd120, %rd1;
	// begin inline asm
	cp.async.ca.shared.global [%r554], [%rd121], 16;

	// end inline asm
	add.s64 	%rd122, %rd121, %rd1;
	// begin inline asm
	cp.async.ca.shared.global [%r555], [%rd122], 16;

	// end inline asm
	wmma.load.a.sync.aligned.row.m16n16k16.shared.f16 	{%r4724, %r4725, %r4726, %r4727, %r4728, %r4729, %r4730, %r4731}, [%r1124], %r852;
	wmma.load.a.sync.aligned.row.m16n16k16.shared.f16 	{%r4732, %r4733, %r4734, %r4735, %r4736, %r4737, %r4738, %r4739}, [%r1133], %r852;
	wmma.load.a.sync.aligned.row.m16n16k16.shared.f16 	{%r4740, %r4741, %r4742, %r4743, %r4744, %r4745, %r4746, %r4747}, [%r1142], %r852;
	wmma.load.a.sync.aligned.row.m16n16k16.shared.f16 	{%r4748, %r4749, %r4750, %r4751, %r4752, %r4753, %r4754, %r4755}, [%r1151], %r852;
	wmma.load.a.sync.aligned.row.m16n16k16.shared.f16 	{%r4756, %r4757, %r4758, %r4759, %r4760, %r4761, %r4762, %r4763}, [%r1160], %r852;
	wmma.load.a.sync.aligned.row.m16n16k16.shared.f16 	{%r4764, %r4765, %r4766, %r4767, %r4768, %r4769, %r4770, %r4771}, [%r1169], %r852;
	wmma.load.a.sync.aligned.row.m16n16k16.shared.f16 	{%r4772, %r4773, %r4774, %r4775, %r4776, %r4777, %r4778, %r4779}, [%r1178], %r852;
	wmma.load.a.sync.aligned.row.m16n16k16.shared.f16 	{%r4780, %r4781, %r4782, %r4783, %r4784, %r4785, %r4786, %r4787}, [%r1187], %r852;
	wmma.load.b.sync.aligned.row.m16n16k16.shared.f16 	{%r4788, %r4789, %r4790, %r4791, %r4792, %r4793, %r4794, %r4795}, [%r1196], %r924;
	wmma.load.b.sync.aligned.row.m16n16k16.shared.f16 	{%r4796, %r4797, %r4798, %r4799, %r4800, %r4801, %r4802, %r4803}, [%r1205], %r924;
	wmma.load.b.sync.aligned.row.m16n16k16.shared.f16 	{%r4804, %r4805, %r4806, %r4807, %r4808, %r4809, %r4810, %r4811}, [%r1214], %r924;
	wmma.load.b.sync.aligned.row.m16n16k16.shared.f16 	{%r4812, %r4813, %r4814, %r4815, %r4816, %r4817, %r4818, %r4819}, [%r1223], %r924;
	wmma.load.b.sync.aligned.row.m16n16k16.shared.f16 	{%r4820, %r4821, %r4822, %r4823, %r4824, %r4825, %r4826, %r4827}, [%r1232], %r924;
	wmma.load.b.sync.aligned.row.m16n16k16.shared.f16 	{%r4828, %r4829, %r4830, %r4831, %r4832, %r4833, %r4834, %r4835}, [%r1241], %r924;
	wmma.load.b.sync.aligned.row.m16n16k16.shared.f16 	{%r4836, %r4837, %r4838, %r4839, %r4840, %r4841, %r4842, %r4843}, [%r1250], %r924;
	wmma.load.b.sync.aligned.row.m16n16k16.shared.f16 	{%r4844, %r4845, %r4846, %r4847, %r4848, %r4849, %r4850, %r4851}, [%r1259], %r924;
	wmma.mma.sync.aligned.row.row.m16n16k16.f16.f16 {%r4852, %r4853, %r4854, %r4855}, {%r4724, %r4725, %r4726, %r4727, %r4728, %r4729, %r4730, %r4731}, {%r4788, %r4789, %r4790, %r4791, %r4792, %r4793, %r4794, %r4795}, {%r4600, %r4601, %r4602, %r4603};
	wmma.mma.sync.aligned.row.row.m16n16k16.f16.f16 {%r4856, %r4857, %r4858, %r4859}, {%r4756, %r4757, %r4758, %r4759, %r4760, %r4761, %r4762, %r4763}, {%r4820, %r4821, %r4822, %r4823, %r4824, %r4825, %r4826, %r4827}, {%r4852, %r4853, %r4854, %r4855};
	wmma.mma.sync.aligned.row.row.m16n16k16.f16.f16 {%r4860, %r4861, %r4862, %r4863}, {%r4724, %r4725, %r4726, %r4727, %r4728, %r4729, %r4730, %r4731}, {%r4796, %r4797, %r4798, %r4799, %r4800, %r4801, %r4802, %r4803}, {%r4608, %r4609, %r4610, %r4611};
	wmma.mma.sync.aligned.row.row.m16n16k16.f16.f16 {%r4864, %r4865, %r4866, %r4867}, {%r4756, %r4757, %r4758, %r4759, %r4760, %r4761, %r4762, %r4763}, {%r4828, %r4829, %r4830, %r4831, %r4832, %r4833, %r4834, %r4835}, {%r4860, %r4861, %r4862, %r4863};
	wmma.mma.sync.aligned.row.row.m16n16k16.f16.f16 {%r4868, %r4869, %r4870, %r4871}, {%r4724, %r4725, %r4726, %r4727, %r4728, %r4729, %r4730, %r4731}, {%r4804, %r4805, %r4806, %r4807, %r4808, %r4809, %r4810, %r4811}, {%r4616, %r4617, %r4618, %r4619};
	wmma.mma.sync.aligned.row.row.m16n16k16.f16.f16 {%r4872, %r4873, %r4874, %r4875}, {%r4756, %r4757, %r4758, %r4759, %r4760, %r4761, %r4762, %r4763}, {%r4836, %r4837, %r4838, %r4839, %r4840, %r4841, %r4842, %r4843}, {%r4868, %r4869, %r4870, %r4871};
	wmma.mma.sync.aligned.row.row.m16n16k16.f16.f16 {%r4876, %r4877, %r4878, %r4879}, {%r4724, %r4725, %r4726, %r4727, %r4728, %r4729, %r4730, %r4731}, {%r4812, %r4813, %r4814, %r4815, %r4816, %r4817, %r4818, %r4819}, {%r4624, %r4625, %r4626, %r4627};
	wmma.mma.sync.aligned.row.row.m16n16k16.f16.f16 {%r4880, %r4881, %r4882, %r4883}, {%r4756, %r4757, %r4758, %r4759, %r4760, %r4761, %r4762, %r4763}, {%r4844, %r4845, %r4846, %r4847, %r4848, %r4849, %r4850, %r4851}, {%r4876, %r4877, %r4878, %r4879};
	wmma.mma.sync.aligned.row.row.m16n16k16.f16.f16 {%r4884, %r4885, %r4886, %r4887}, {%r4732, %r4733, %r4734, %r4735, %r4736, %r4737, %r4738, %r4739}, {%r4788, %r4789, %r4790, %r4791, %r4792, %r4793, %r4794, %r4795}, {%r4632, %r4633, %r4634, %r4635};
	wmma.mma.sync.aligned.row.row.m16n16k16.f16.f16 {%r4888, %r4889, %r4890, %r4891}, {%r4764, %r4765, %r4766, %r4767, %r4768, %r4769, %r4770, %r4771}, {%r4820, %r4821, %r4822, %r4823, %r4824, %r4825, %r4826, %r4827}, {%r4884, %r4885, %r4886, %r4887};
	wmma.mma.sync.aligned.row.row.m16n16k16.f16.f16 {%r4892, %r4893, %r4894, %r4895}, {%r4732, %r4733, %r4734, %r4735, %r4736, %r4737, %r4738, %r4739}, {%r4796, %r4797, %r4798, %r4799, %r4800, %r4801, %r4802, %r4803}, {%r4640, %r4641, %r4642, %r4643};
	wmma.mma.sync.aligned.row.row.m16n16k16.f16.f16 {%r4896, %r4897, %r4898, %r4899}, {%r4764, %r4765, %r4766, %r4767, %r4768, %r4769, %r4770, %r4771}, {%r4828, %r4829, %r4830, %r4831, %r4832, %r4833, %r4834, %r4835}, {%r4892, %r4893, %r4894, %r4895};
	wmma.mma.sync.aligned.row.row.m16n16k16.f16.f16 {%r4900, %r4901, %r4902, %r4903}, {%r4732, %r4733, %r4734, %r4735, %r4736, %r4737, %r4738, %r4739}, {%r4804, %r4805, %r4806, %r4807, %r4808, %r4809, %r4810, %r4811}, {%r4648, %r4649, %r4650, %r4651};
	wmma.mma.sync.aligned.row.row.m16n16k16.f16.f16 {%r4904, %r4905, %r4906, %r4907}, {%r4764, %r4765, %r4766, %r4767, %r4768, %r4769, %r4770, %r4771}, {%r4836, %r4837, %r4838, %r4839, %r4840, %r4841, %r4842, %r4843}, {%r4900, %r4901, %r4902, %r4903};
	wmma.mma.sync.aligned.row.row.m16n16k16.f16.f16 {%r4908, %r4909, %r4910, %r4911}, {%r4732, %r4733, %r4734, %r4735, %r4736, %r4737, %r4738, %r4739}, {%r4812, %r4813, %r4814, %r4815, %r4816, %r4817, %r4818, %r4819}, {%r4656, %r4657, %r4658, %r4659};
	wmma.mma.sync.aligned.row.row.m16n16k16.f16.f16 {%r4912, %r4913, %r4914, %r4915}, {%r4764, %r4765, %r4766, %r4767, %r4768, %r4769, %r4770, %r4771}, {%r4844, %r4845, %r4846, %r4847, %r4848, %r4849, %r4850, %r4851}, {%r4908, %r4909, %r4910, %r4911};
	wmma.mma.sync.aligned.row.row.m16n16k16.f16.f16 {%r4916, %r4917, %r4918, %r4919}, {%r4740, %r4741, %r4742, %r4743, %r4744, %r4745, %r4746, %r4747}, {%r4788, %r4789, %r4790, %r4791, %r4792, %r4793, %r4794, %r4795}, {%r4664, %r4665, %r4666, %r4667};
	wmma.mma.sync.aligned.row.row.m16n16k16.f16.f16 {%r4920, %r4921, %r4922, %r4923}, {%r4772, %r4773, %r4774, %r4775, %r4776, %r4777, %r4778, %r4779}, {%r4820, %r4821, %r4822, %r4823, %r4824, %r4825, %r4826, %r4827}, {%r4916, %r4917, %r4918, %r4919};
	wmma.mma.sync.aligned.row.row.m16n16k16.f16.f16 {%r4924, %r4925, %r4926, %r4927}, {%r4740, %r4741, %r4742, %r4743, %r4744, %r4745, %r4746, %r4747}, {%r4796, %r4797, %r4798, %r4799, %r4800, %r4801, %r4802, %r4803}, {%r4672, %r4673, %r4674, %r4675};
	wmma.mma.sync.aligned.row.row.m16n16k16.f16.f16 {%r4928, %r4929, %r4930, %r4931}, {%r4772, %r4773, %r4774, %r4775, %r4776, %r4777, %r4778, %r4779}, {%r4828, %r4829, %r4830, %r4831, %r4832, %r4833, %r4834, %r4835}, {%r4924, %r4925, %r4926, %r4927};
	wmma.mma.sync.aligned.row.row.m16n16k16.f16.f16 {%r4932, %r4933, %r4934, %r4935}, {%r4740, %r4741, %r4742, %r4743, %r4744, %r4745, %r4746, %r4747}, {%r4804, %r4805, %r4806, %r4807, %r4808, %r4809, %r4810, %r4811}, {%r4680, %r4681, %r4682, %r4683};
	wmma.mma.sync.aligned.row.row.m16n16k16.f16.f16 {%r4936, %r4937, %r4938, %r4939}, {%r4772, %r4773, %r4774, %r4775, %r4776, %r4777, %r4778, %r4779}, {%r4836, %r4837, %r4838, %r4839, %r4840, %r4841, %r4842, %r4843}, {%r4932, %r4933, %r4934, %r4935};
	wmma.mma.sync.aligned.row.row.m16n16k16.f16.f16 {%r4940, %r4941, %r4942, %r4943}, {%r4740, %r4741, %r4742, %r4743, %r4744, %r4745, %r4746, %r4747}, {%r4812, %r4813, %r4814, %r4815, %r4816, %r4817, %r4818, %r4819}, {%r4688, %r4689, %r4690, %r4691};
	wmma.mma.sync.aligned.row.row.m16n16k16.f16.f16 {%r4944, %r4945, %r4946, %r4947}, {%r4772, %r4773, %r4774, %r4775, %r4776, %r4777, %r4778, %r4779}, {%r4844, %r4845, %r4846, %r4847, %r4848, %r4849, %r4850, %r4851}, {%r4940, %r4941, %r4942, %r4943};
	wmma.mma.sync.aligned.row.row.m16n16k16.f16.f16 {%r4948, %r4949, %r4950, %r4951}, {%r4748, %r4749, %r4750, %r4751, %r4752, %r4753, %r4754, %r4755}, {%r4788, %r4789, %r4790, %r4791, %r4792, %r4793, %r4794, %r4795}, {%r4696, %r4697, %r4698, %r4699};
	wmma.mma.sync.aligned.row.row.m16n16k16.f16.f16 {%r4952, %r4953, %r4954, %r4955}, {%r4780, %r4781, %r4782, %r4783, %r4784, %r4785, %r4786, %r4787}, {%r4820, %r4821, %r4822, %r4823, %r4824, %r4825, %r4826, %r4827}, {%r4948, %r4949, %r4950, %r4951};
	wmma.mma.sync.aligned.row.row.m16n16k16.f16.f16 {%r4956, %r4957, %r4958, %r4959}, {%r4748, %r4749, %r4750, %r4751, %r4752, %r4753, %r4754, %r4755}, {%r4796, %r4797, %r4798, %r4799, %r4800, %r4801, %r4802, %r4803}, {%r4704, %r4705, %r4706, %r4707};
	wmma.mma.sync.aligned.row.row.m16n16k16.f16.f16 {%r4960, %r4961, %r4962, %r4963}, {%r4780, %r4781, %r4782, %r4783, %r4784, %r4785, %r4786, %r4787}, {%r4828, %r4829, %r4830, %r4831, %r4832, %r4833, %r4834, %r4835}, {%r4956, %r4957, %r4958, %r4959};
	wmma.mma.sync.aligned.row.row.m16n16k16.f16.f16 {%r4964, %r4965, %r4966, %r4967}, {%r4748, %r4749, %r4750, %r4751, %r4752, %r4753, %r4754, %r4755}, {%r4804, %r4805, %r4806, %r4807, %r4808, %r4809, %r4810, %r4811}, {%r4712, %r4713, %r4714, %r4715};
	wmma.mma.sync.aligned.row.row.m16n16k16.f16.f16 {%r4968, %r4969, %r4970, %r4971}, {%r4780, %r4781, %r4782, %r4783, %r4784, %r4785, %r4786, %r4787}, {%r4836, %r4837, %r4838, %r4839, %r4840, %r4841, %r4842, %r4843}, {%r4964, %r4965, %r4966, %r4967};
	wmma.mma.sync.aligned.row.row.m16n16k16.f16.f16 {%r4972, %r4973, %r4974, %r4975}, {%r4748, %r4749, %r4750, %r4751, %r4752, %r4753, %r4754, %r4755}, {%r4812, %r4813, %r4814, %r4815, %r4816, %r4817, %r4818, %r4819}, {%r4720, %r4721, %r4722, %r4723};
	wmma.mma.sync.aligned.row.row.m16n16k16.f16.f16 {%r4976, %r4977, %r4978, %r4979}, {%r4780, %r4781, %r4782, %r4783, %r4784, %r4785, %r4786, %r4787}, {%r4844, %r4845, %r4846, %r4847, %r4848, %r4849, %r4850, %r4851}, {%r4972, %r4973, %r4974, %r4975};
	// begin inline asm
	cp.async.commit_group;

	// end inline asm
	// begin inline asm
	cp.async.wait_group 0;

	// end inline asm
	bar.sync 	0;
	add.s64 	%rd123, %rd288, 64;
	// begin inline asm
	cp.async.ca.shared.global [%r645], [%rd123], 16;

	// end inline asm
	add.s64 	%rd124, %rd220, 1088;
	// begin inline asm
	cp.async.ca.shared.global [%r646], [%rd124], 16;

	// end inline asm
	mul.wide.s32 	%rd237, %r9554, 2;
	add.s64 	%rd125, %rd14, %rd237;
	// begin inline asm
	cp.async.ca.shared.global [%r827], [%rd125], 16;

	// end inline asm
	add.s64 	%rd126, %rd125, %rd1;
	// begin inline asm
	cp.async.ca.shared.global [%r828], [%rd126], 16;

	// end inline asm
	add.s64 	%rd127, %rd126, %rd1;
	// begin inline asm
	cp.async.ca.shared.global [%r25], [%rd127], 16;

	// end inline asm
	add.s64 	%rd128, %rd127, %rd1;
	// begin inline asm
	cp.async.ca.shared.global [%r26], [%rd128], 16;

	// end inline asm
	wmma.load.a.sync.aligned.row.m16n16k16.shared.f16 	{%r4980, %r4981, %r4982, %r4983, %r4984, %r4985, %r4986, %r4987}, [%r27], %r852;
	wmma.load.a.sync.aligned.row.m16n16k16.shared.f16 	{%r4988, %r4989, %r4990, %r4991, %r4992, %r4993, %r4994, %r4995}, [%r861], %r852;
	wmma.load.a.sync.aligned.row.m16n16k16.shared.f16 	{%r4996, %r4997, %r4998, %r4999, %r5000, %r5001, %r5002, %r5003}, [%r870], %r852;
	wmma.load.a.sync.aligned.row.m16n16k16.shared.f16 	{%r5004, %r5005, %r5006, %r5007, %r5008, %r5009, %r5010, %r5011}, [%r879], %r852;
	wmma.load.a.sync.aligned.row.m16n16k16.shared.f16 	{%r5012, %r5013, %r5014, %r5015, %r5016, %r5017, %r5018, %r5019}, [%r888], %r852;
	wmma.load.a.sync.aligned.row.m16n16k16.shared.f16 	{%r5020, %r5021, %r5022, %r5023, %r5024, %r5025, %r5026, %r5027}, [%r897], %r852;
	wmma.load.a.sync.aligned.row.m16n16k16.shared.f16 	{%r5028, %r5029, %r5030, %r5031, %r5032, %r5033, %r5034, %r5035}, [%r906], %r852;
	wmma.load.a.sync.aligned.row.m16n16k16.shared.f16 	{%r5036, %r5037, %r5038, %r5039, %r5040, %r5041, %r5042, %r5043}, [%r915], %r852;
	wmma.load.b.sync.aligned.row.m16n16k16.shared.f16 	{%r5044, %r5045, %r5046, %r5047, %r5048, %r5049, %r5050, %r5051}, [%r28], %r924;
	wmma.load.b.sync.aligned.row.m16n16k16.shared.f16 	{%r5052, %r5053, %r5054, %r5055, %r5056, %r5057, %r5058, %r5059}, [%r933], %r924;
	wmma.load.b.sync.aligned.row.m16n16k16.shared.f16 	{%r5060, %r5061, %r5062, %r5063, %r5064, %r5065, %r5066, %r5067}, [%r942], %r924;
	wmma.load.b.sync.aligned.row.m16n16k16.shared.f16 	{%r5068, %r5069, %r5070, %r5071, %r5072, %r5073, %r5074, %r5075}, [%r951], %r924;
	wmma.load.b.sync.aligned.row.m16n16k16.shared.f16 	{%r5076, %r5077, %r5078, %r5079, %r5080, %r5081, %r5082, %r5083}, [%r960], %r924;
	wmma.load.b.sync.aligned.row.m16n16k16.shared.f16 	{%r5084, %r5085, %r5086, %r5087, %r5088, %r5089, %r5090, %r5091}, [%r969], %r924;
	wmma.load.b.sync.aligned.row.m16n16k16.shared.f16 	{%r5092, %r5093, %r5094, %r5095, %r5096, %r5097, %r5098, %r5099}, [%r978], %r924;
	wmma.load.b.sync.aligned.row.m16n16k16.shared.f16 	{%r5100, %r5101, %r5102, %r5103, %r5104, %r5105, %r5106, %r5107}, [%r987], %r924;
	wmma.mma.sync.aligned.row.row.m16n16k16.f16.f16 {%r5108, %r5109, %r5110, %r5111}, {%r4980, %r4981, %r4982, %r4983, %r4984, %r4985, %r4986, %r4987}, {%r5044, %r5045, %r5046, %r5047, %r5048, %r5049, %r5050, %r5051}, {%r4856, %r4857, %r4858, %r4859};
	wmma.mma.sync.aligned.row.row.m16n16k16.f16.f16 {%r5112, %r5113, %r5114, %r5115}, {%r5012, %r5013, %r5014, %r5015, %r5016, %r5017, %r5018, %r5019}, {%r5076, %r5077, %r5078, %r5079, %r5080, %r5081, %r5082, %r5083}, {%r5108, %r5109, %r5110, %r5111};
	wmma.mma.sync.aligned.row.row.m16n16k16.f16.f16 {%r5116, %r5117, %r5118, %r5119}, {%r4980, %r4981, %r4982, %r4983, %r4984, %r4985, %r4986, %r4987}, {%r5052, %r5053, %r5054, %r5055, %r5056, %r5057, %r5058, %r5059}, {%r4864, %r4865, %r4866, %r4867};
	wmma.mma.sync.aligned.row.row.m16n16k16.f16.f16 {%r5120, %r5121, %r5122, %r5123}, {%r5012, %r5013, %r5014, %r5015, %r5016, %r5017, %r5018, %r5019}, {%r5084, %r5085, %r5086, %r5087, %r5088, %r5089, %r5090, %r5091}, {%r5116, %r5117, %r5118, %r5119};
	wmma.mma.sync.aligned.row.row.m16n16k16.f16.f16 {%r5124, %r5125, %r5126, %r5127}, {%r4980, %r4981, %r4982, %r4983, %r4984, %r4985, %r4986, %r4987}, {%r5060, %r5061, %r5062, %r5063, %r5064, %r5065, %r5066, %r5067}, {%r4872, %r4873, %r4874, %r4875};
	wmma.mma.sync.aligned.row.row.m16n16k16.f16.f16 {%r5128, %r5129, %r5130, %r5131}, {%r5012, %r5013, %r5014, %r5015, %r5016, %r5017, %r5018, %r5019}, {%r5092, %r5093, %r5094, %r5095, %r5096, %r5097, %r5098, %r5099}, {%r5124, %r5125, %r5126, %r5127};
	wmma.mma.sync.aligned.row.row.m16n16k16.f16.f16 {%r5132, %r5133, %r5134, %r5135}, {%r4980, %r4981, %r4982, %r4983, %r4984, %r4985, %r4986, %r4987}, {%r5068, %r5069, %r5070, %r5071, %r5072, %r5073, %r5074, %r5075}, {%r4880, %r4881, %r4882, %r4883};
	wmma.mma.sync.aligned.row.row.m16n16k16.f16.f16 {%r5136, %r5137, %r5138, %r5139}, {%r5012, %r5013, %r5014, %r5015, %r5016, %r5017, %r5018, %r5019}, {%r5100, %r5101, %r5102, %r5103, %r5104, %r5105, %r5106, %r5107}, {%r5132, %r5133, %r5134, %r5135};
	wmma.mma.sync.aligned.row.row.m16n16k16.f16.f16 {%r5140, %r5141, %r5142, %r5143}, {%r4988, %r4989, %r4990, %r4991, %r4992, %r4993, %r4994, %r4995}, {%r5044, %r5045, %r5046, %r5047, %r5048, %r5049, %r5050, %r5051}, {%r4888, %r4889, %r4890, %r4891};
	wmma.mma.sync.aligned.row.row.m16n16k16.f16.f16 {%r5144, %r5145, %r5146, %r5147}, {%r5020, %r5021, %r5022, %r5023, %r5024, %r5025, %r5026, %r5027}, {%r5076, %r5077, %r5078, %r5079, %r5080, %r5081, %r5082, %r5083}, {%r5140, %r5141, %r5142, %r5143};
	wmma.mma.sync.aligned.row.row.m16n16k16.f16.f16 {%r5148, %r5149, %r5150, %r5151}, {%r4988, %r4989, %r4990, %r4991, %r4992, %r4993, %r4994, %r4995}, {%r5052, %r5053, %r5054, %r5055, %r5056, %r5057, %r5058, %r5059}, {%r4896, %r4897, %r4898, %r4899};
	wmma.mma.sync.aligned.row.row.m16n16k16.f16.f16 {%r5152, %r5153, %r5154, %r5155}, {%r5020, %r5021, %r5022, %r5023, %r5024, %r5025, %r5026, %r5027}, {%r5084, %r5085, %r5086, %r5087, %r5088, %r5089, %r5090, %r5091}, {%r5148, %r5149, %r5150, %r5151};
	wmma.mma.sync.aligned.row.row.m16n16k16.f16.f16 {%r5156, %r5157, %r5158, %r5159}, {%r4988, %r4989, %r4990, %r4991, %r4992, %r4993, %r4994, %r4995}, {%r5060, %r5061, %r5062, %r5063, %r5064, %r5065, %r5066, %r5067}, {%r4904, %r4905, %r4906, %r4907};
	wmma.mma.sync.aligned.row.row.m16n16k16.f16.f16 {%r5160, %r5161, %r5162, %r5163}, {%r5020, %r5021, %r5022, %r5023, %r5024, %r5025, %r5026, %r5027}, {%r5092, %r5093, %r5094, %r5095, %r5096, %r5097, %r5098, %r5099}, {%r5156, %r5157, %r5158, %r5159};
	wmma.mma.sync.aligned.row.row.m16n16k16.f16.f16 {%r5164, %r5165, %r5166, %r5167}, {%r4988, %r4989, %r4990, %r4991, %r4992, %r4993, %r4994, %r4995}, {%r5068, %r5069, %r5070, %r5071, %r5072, %r5073, %r5074, %r5075}, {%r4912, %r4913, %r4914, %r4915};
	wmma.mma.sync.aligned.row.row.m16n16k16.f16.f16 {%r5168, %r5169, %r5170, %r5171}, {%r5020, %r5021, %r5022, %r5023, %r5024, %r5025, %r5026, %r5027}, {%r5100, %r5101, %r5102, %r5103, %r5104, %r5105, %r5106, %r5107}, {%r5164, %r5165, %r5166, %r5167};
	wmma.mma.sync.aligned.row.row.m16n16k16.f16.f16 {%r5172, %r5173, %r5174, %r5175}, {%r4996, %r4997, %r4998, %r4999, %r5000, %r5001, %r5002, %r5003}, {%r5044, %r5045, %r5046, %r5047, %r5048, %r5049, %r5050, %r5051}, {%r4920, %r4921, %r4922, %r4923};
	wmma.mma.sync.aligned.row.row.m16n16k16.f16.f16 {%r5176, %r5177, %r5178, %r5179}, {%r5028, %r5029, %r5030, %r5031, %r5032, %r5033, %r5034, %r5035}, {%r5076, %r5077, %r5078, %r5079, %r5080, %r5081, %r5082, %r5083}, {%r5172, %r5173, %r5174, %r5175};
	wmma.mma.sync.aligned.row.row.m16n16k16.f16.f16 {%r5180, %r5181, %r5182, %r5183}, {%r4996, %r4997, %r4998, %r4999, %r5000, %r5001, %r5002, %r5003}, {%r5052, %r5053, %r5054, %r5055, %r5056, %r5057, %r5058, %r5059}, {%r4928, %r4929, %r4930, %r4931};
	wmma.mma.sync.aligned.row.row.m16n16k16.f16.f16 {%r5184, %r5185, %r5186, %r5187}, {%r5028, %r5029, %r5030, %r5031, %r5032, %r5033, %r5034, %r5035}, {%r5084, %r5085, %r5086, %r5087, %r5088, %r5089, %r5090, %r5091}, {%r5180, %r5181, %r5182, %r5183};
	wmma.mma.sync.aligned.row.row.m16n16k16.f16.f16 {%r5188, %r5189, %r5190, %r5191}, {%r4996, %r4997, %r4998, %r4999, %r5000, %r5001, %r5002, %r5003}, {%r5060, %r5061, %r5062, %r5063, %r5064, %r5065, %r5066, %r5067}, {%r4936, %r4937, %r4938, %r4939};
	wmma.mma.sync.aligned.row.row.m16n16k16.f16.f16 {%r5192, %r5193, %r5194, %r5195}, {%r5028, %r5029, %r5030, %r5031, %r5032, %r5033, %r5034, %r5035}, {%r5092, %r5093, %r5094, %r5095, %r5096, %r5097, %r5098, %r5099}, {%r5188, %r5189, %r5190, %r5191};
	wmma.mma.sync.aligned.row.row.m16n16k16.f16.f16 {%r5196, %r5197, %r5198, %r5199}, {%r4996, %r4997, %r4998, %r4999, %r5000, %r5001, %r5002, %r5003}, {%r5068, %r5069, %r5070, %r5071, %r5072, %r5073, %r5074, %r5075}, {%r4944, %r4945, %r4946, %r4947};
	wmma.mma.sync.aligned.row.row.m16n16k16.f16.f16 {%r5200, %r5201, %r5202, %r5203}, {%r5028, %r5029, %r5030, %r5031, %r5032, %r5033, %r5034, %r5035}, {%r5100, %r5101, %r5102, %r5103, %r5104, %r5105, %r5106, %r5107}, {%r5196, %r5197, %r5198, %r5199};
	wmma.mma.sync.aligned.row.row.m16n16k16.f16.f16 {%r5204, %r5205, %r5206, %r5207}, {%r5004, %r5005, %r5006, %r5007, %r5008, %r5009, %r5010, %r5011}, {%r5044, %r5045, %r5046, %r5047, %r5048, %r5049, %r5050, %r5051}, {%r4952, %r4953, %r4954, %r4955};
	wmma.mma.sync.aligned.row.row.m16n16k16.f16.f16 {%r5208, %r5209, %r5210, %r5211}, {%r5036, %r5037, %r5038, %r5039, %r5040, %r5041, %r5042, %r5043}, {%r5076, %r5077, %r5078, %r5079, %r5080, %r5081, %r5082, %r5083}, {%r5204, %r5205, %r5206, %r5207};
	wmma.mma.sync.aligned.row.row.m16n16k16.f16.f16 {%r5212, %r5213, %r5214, %r5215}, {%r5004, %r5005, %r5006, %r5007, %r5008, %r5009, %r5010, %r5011}, {%r5052, %r5053, %r5054, %r5055, %r5056, %r5057, %r5058, %r5059}, {%r4960, %r4961, %r4962, %r4963};
	wmma.mma.sync.aligned.row.row.m16n16k16.f16.f16 {%r5216, %r5217, %r5218, %r5219}, {%r5036, %r5037, %r5038, %r5039, %r5040, %r5041, %r5042, %r5043}, {%r5084, %r5085, %r5086, %r5087, %r5088, %r5089, %r5090, %r5091}, {%r5212, %r5213, %r5214, %r5215};
	wmma.mma.sync.aligned.row.row.m16n16k16.f16.f16 {%r5220, %r5221, %r5222, %r5223}, {%r5004, %r5005, %r5006, %r5007, %r5008, %r5009, %r5010, %r5011}, {%r5060, %r5061, %r5062, %r5063, %r5064, %r5065, %r5066, %r5067}, {%r4968, %r4969, %r4970, %r4971};
	wmma.mma.sync.aligned.row.row.m16n16k16.f16.f16 {%r5224, %r5225, %r5226, %r5227}, {%r5036, %r5037, %r5038, %r5039, %r5040, %r5041, %r5042, %r5043}, {%r5092, %r5093, %r5094, %r5095, %r5096, %r5097, %r5098, %r5099}, {%r5220, %r5221, %r5222, %r5223};
	wmma.mma.sync.aligned.row.row.m16n16k16.f16.f16 {%r5228, %r5229, %r5230, %r5231}, {%r5004, %r5005, %r5006, %r5007, %r5008, %r5009, %r5010, %r5011}, {%r5068, %r5069, %r5070, %r5071, %r5072, %r5073, %r5074, %r5075}, {%r4976, %r4977, %r4978, %r4979};
	wmma.mma.sync.aligned.row.row.m16n16k16.f16.f16 {%r5232, %r5233, %r5234, %r5235}, {%r5036, %r5037, %r5038, %r5039, %r5040, %r5041, %r5042, %r5043}, {%r5100, %r5101, %r5102, %r5103, %r5104, %r5105, %r5106, %r5107}, {%r5228, %r5229, %r5230, %r5231};
	// begin inline asm
	cp.async.commit_group;

	// end inline asm
	// begin inline asm
	cp.async.wait_group 0;

	// end inline asm
	bar.sync 	0;
	add.s64 	%rd129, %rd288, 128;
	// begin inline asm
	cp.async.ca.shared.global [%r550], [%rd129], 16;

	// end inline asm
	add.s64 	%rd130, %rd220, 1152;
	// begin inline asm
	cp.async.ca.shared.global [%r8], [%rd130], 16;

	// end inline asm
	mul.wide.s32 	%rd238, %r9555, 2;
	add.s64 	%rd131, %rd14, %rd238;
	// begin inline asm
	cp.async.ca.shared.global [%r10], [%rd131], 16;

	// end inline asm
	add.s64 	%rd132, %rd131, %rd1;
	// begin inline asm
	cp.async.ca.shared.global [%r553], [%rd132], 16;

	// end inline asm
	add.s64 	%rd133, %rd132, %rd1;
	// begin inline asm
	cp.async.ca.shared.global [%r554], [%rd133], 16;

	// end inline asm
	add.s64 	%rd134, %rd133, %rd1;
	// begin inline asm
	cp.async.ca.shared.global [%r555], [%rd134], 16;

	// end inline asm
	wmma.load.a.sync.aligned.row.m16n16k16.shared.f16 	{%r5236, %r5237, %r5238, %r5239, %r5240, %r5241, %r5242, %r5243}, [%r1124], %r852;
	wmma.load.a.sync.aligned.row.m16n16k16.shared.f16 	{%r5244, %r5245, %r5246, %r5247, %r5248, %r5249, %r5250, %r5251}, [%r1133], %r852;
	wmma.load.a.sync.aligned.row.m16n16k16.shared.f16 	{%r5252, %r5253, %r5254, %r5255, %r5256, %r5257, %r5258, %r5259}, [%r1142], %r852;
	wmma.load.a.sync.aligned.row.m16n16k16.shared.f16 	{%r5260, %r5261, %r5262, %r5263, %r5264, %r5265, %r5266, %r5267}, [%r1151], %r852;
	wmma.load.a.sync.aligned.row.m16n16k16.shared.f16 	{%r5268, %r5269, %r5270, %r5271, %r5272, %r5273, %r5274, %r5275}, [%r1160], %r852;
	wmma.load.a.sync.aligned.row.m16n16k16.shared.f16 	{%r5276, %r5277, %r5278, %r5279, %r5280, %r5281, %r5282, %r5283}, [%r1169], %r852;
	wmma.load.a.sync.aligned.row.m16n16k16.shared.f16 	{%r5284, %r5285, %r5286, %r5287, %r5288, %r5289, %r5290, %r5291}, [%r1178], %r852;
	wmma.load.a.sync.aligned.row.m16n16k16.shared.f16 	{%r5292, %r5293, %r5294, %r5295, %r5296, %r5297, %r5298, %r5299}, [%r1187], %r852;
	wmma.load.b.sync.aligned.row.m16n16k16.shared.f16 	{%r5300, %r5301, %r5302, %r5303, %r5304, %r5305, %r5306, %r5307}, [%r1196], %r924;
	wmma.load.b.sync.aligned.row.m16n16k16.shared.f16 	{%r5308, %r5309, %r5310, %r5311, %r5312, %r5313, %r5314, %r5315}, [%r1205], %r924;
	wmma.load.b.sync.aligned.row.m16n16k16.shared.f16 	{%r5316, %r5317, %r5318, %r5319, %r5320, %r5321, %r5322, %r5323}, [%r1214], %r924;
	wmma.load.b.sync.aligned.row.m16n16k16.shared.f16 	{%r5324, %r5325, %r5326, %r5327, %r5328, %r5329, %r5330, %r5331}, [%r1223], %r924;
	wmma.load.b.sync.aligned.row.m16n16k16.shared.f16 	{%r5332, %r5333, %r5334, %r5335, %r5336, %r5337, %r5338, %r5339}, [%r1232], %r924;
	wmma.load.b.sync.aligned.row.m16n16k16.shared.f16 	{%r5340, %r5341, %r5342, %r5343, %r5344, %r5345, %r5346, %r5347}, [%r1241], %r924;
	wmma.load.b.sync.aligned.row.m16n16k16.shared.f16 	{%r5348, %r5349, %r5350, %r5351, %r5352, %r5353, %r5354, %r5355}, [%r1250], %r924;
	wmma.load.b.sync.aligned.row.m16n16k16.shared.f16 	{%r5356, %r5357, %r5358, %r5359, %r5360, %r5361, %r5362, %r5363}, [%r1259], %r924;
	wmma.mma.sync.aligned.row.row.m16n16k16.f16.f16 {%r5364, %r5365, %r5366, %r5367}, {%r5236, %r5237, %r5238, %r5239, %r5240, %r5241, %r5242, %r5243}, {%r5300, %r5301, %r5302, %r5303, %r5304, %r5305, %r5306, %r5307}, {%r5112, %r5113, %r5114, %r5115};
	wmma.mma.sync.aligned.row.row.m16n16k16.f16.f16 {%r5368, %r5369, %r5370, %r5371}, {%r5268, %r5269, %r5270, %r5271, %r5272, %r5273, %r5274, %r5275}, {%r5332, %r5333, %r5334, %r5335, %r5336, %r5337, %r5338, %r5339}, {%r5364, %r5365, %r5366, %r5367};
	wmma.mma.sync.aligned.row.row.m16n16k16.f16.f16 {%r5372, %r5373, %r5374, %r5375}, {%r5236, %r5237, %r5238, %r5239, %r5240, %r5241, %r5242, %r5243}, {%r5308, %r5309, %r5310, %r5311, %r5312, %r5313, %r5314, %r5315}, {%r5120, %r5121, %r5122, %r5123};
	wmma.mma.sync.aligned.row.row.m16n16k16.f16.f16 {%r5376, %r5377, %r5378, %r5379}, {%r5268, %r5269, %r5270, %r5271, %r5272, %r5273, %r5274, %r5275}, {%r5340, %r5341, %r5342, %r5343, %r5344, %r5345, %r5346, %r5347}, {%r5372, %r5373, %r5374, %r5375};
	wmma.mma.sync.aligned.row.row.m16n16k16.f16.f16 {%r5380, %r5381, %r5382, %r5383}, {%r5236, %r5237, %r5238, %r5239, %r5240, %r5241, %r5242, %r5243}, {%r5316, %r5317, %r5318, %r5319, %r5320, %r5321, %r5322, %r5323}, {%r5128, %r5129, %r5130, %r5131};
	wmma.mma.sync.aligned.row.row.m16n16k16.f16.f16 {%r5384, %r5385, %r5386, %r5387}, {%r5268, %r5269, %r5270, %r5271, %r5272, %r5273, %r5274, %r5275}, {%r5348, %r5349, %r5350, %r5351, %r5352, %r5353, %r5354, %r5355}, {%r5380, %r5381, %r5382, %r5383};
	wmma.mma.sync.aligned.row.row.m16n16k16.f16.f16 {%r5388, %r5389, %r5390, %r5391}, {%r5236, %r5237, %r5238, %r5239, %r5240, %r5241, %r5242, %r5243}, {%r5324, %r5325, %r5326, %r5327, %r5328, %r5329, %r5330, %r5331}, {%r5136, %r5137, %r5138, %r5139};
	wmma.mma.sync.aligned.row.row.m16n16k16.f16.f16 {%r5392, %r5393, %r5394, %r5395}, {%r5268, %r5269, %r5270, %r5271, %r5272, %r5273, %r5274, %r5275}, {%r5356, %r5357, %r5358, %r5359, %r5360, %r5361, %r5362, %r5363}, {%r5388, %r5389, %r5390, %r5391};
	wmma.mma.sync.aligned.row.row.m16n16k16.f16.f16 {%r5396, %r5397, %r5398, %r5399}, {%r5244, %r5245, %r5246, %r5247, %r5248, %r5249, %r5250, %r5251}, {%r5300, %r5301, %r5302, %r5303, %r5304, %r5305, %r5306, %r5307}, {%r5144, %r5145, %r5146, %r5147};
	wmma.mma.sync.aligned.row.row.m16n16k16.f16.f16 {%r5400, %r5401, %r5402, %r5403}, {%r5276, %r5277, %r5278, %r5279, %r5280, %r5281, %r5282, %r5283}, {%r5332, %r5333, %r5334, %r5335, %r5336, %r5337, %r5338, %r5339}, {%r5396, %r5397, %r5398, %r5399};
	wmma.mma.sync.aligned.row.row.m16n16k16.f16.f16 {%r5404, %r5405, %r5406, %r5407}, {%r5244, %r5245, %r5246, %r5247, %r5248, %r5249, %r5250, %r5251}, {%r5308, %r5309, %r5310, %r5311, %r5312, %r5313, %r5314, %r5315}, {%r5152, %r5153, %r5154, %r5155};
	wmma.mma.sync.aligned.row.row.m16n16k16.f16.f16 {%r5408, %r5409, %r5410, %r5411}, {%r5276, %r5277, %r5278, %r5279, %r5280, %r5281, %r5282, %r5283}, {%r5340, %r5341, %r5342, %r5343, %r5344, %r5345, %r5346, %r5347}, {%r5404, %r5405, %r5406, %r5407};
	wmma.mma.sync.aligned.row.row.m16n16k16.f16.f16 {%r5412, %r5413, %r5414, %r5415}, {%r5244, %r5245, %r5246, %r5247, %r5248, %r5249, %r5250, %r5251}, {%r5316, %r5317, %r5318, %r5319, %r5320, %r5321, %r5322, %r5323}, {%r5160, %r5161, %r5162, %r5163};
	wmma.mma.sync.aligned.row.row.m16n16k16.f16.f16 {%r5416, %r5417, %r5418, %r5419}, {%r5276, %r5277, %r5278, %r5279, %r5280, %r5281, %r5282, %r5283}, {%r5348, %r5349, %r5350, %r5351, %r5352, %r5353, %r5354, %r5355}, {%r5412, %r5413, %r5414, %r5415};
	wmma.mma.sync.aligned.row.row.m16n16k16.f16.f16 {%r5420, %r5421, %r5422, %r5423}, {%r5244, %r5245, %r5246, %r5247, %r5248, %r5249, %r5250, %r5251}, {%r5324, %r5325, %r5326, %r5327, %r5328, %r5329, %r5330, %r5331}, {%r5168, %r5169, %r5170, %r5171};
	wmma.mma.sync.aligned.row.row.m16n16k16.f16.f16 {%r5424, %r5425, %r5426, %r5427}, {%r5276, %r5277, %r5278, %r5279, %r5280, %r5281, %r5282, %r5283}, {%r5356, %r5357, %r5358, %r5359, %r5360, %r5361, %r5362, %r5363}, {%r5420, %r5421, %r5422, %r5423};
	wmma.mma.sync.aligned.row.row.m16n16k16.f16.f16 {%r5428, %r5429, %r5430, %r5431}, {%r5252, %r5253, %r5254, %r5255, %r5256, %r5257, %r5258, %r5259}, {%r5300, %r5301, %r5302, %r5303, %r5304, %r5305, %r5306, %r5307}, {%r5176, %r5177, %r5178, %r5179};
	wmma.mma.sync.aligned.row.row.m16n16k16.f16.f16 {%r5432, %r5433, %r5434, %r5435}, {%r5284, %r5285, %r5286, %r5287, %r5288, %r5289, %r5290, %r5291}, {%r5332, %r5333, %r5334, %r5335, %r5336, %r5337, %r5338, %r5339}, {%r5428, %r5429, %r5430, %r5431};
	wmma.mma.sync.aligned.row.row.m16n16k16.f16.f16 {%r5436, %r5437, %r5438, %r5439}, {%r5252, %r5253, %r5254, %r5255, %r5256, %r5257, %r5258, %r5259}, {%r5308, %r5309, %r5310, %r5311, %r5312, %r5313, %r5314, %r5315}, {%r5184, %r5185, %r5186, %r5187};
	wmma.mma.sync.aligned.row.row.m16n16k16.f16.f16 {%r5440, %r5441, %r5442, %r5443}, {%r5284, %r5285, %r5286, %r5287, %r5288, %r5289, %r5290, %r5291}, {%r5340, %r5341, %r5342, %r5343, %r5344, %r5345, %r5346, %r5347}, {%r5436, %r5437, %r5438, %r5439};
	wmma.mma.sync.aligned.row.row.m16n16k16.f16.f16 {%r5444, %r5445, %r5446, %r5447}, {%r5252, %r5253, %r5254, %r5255, %r5256, %r5257, %r5258, %r5259}, {%r5316, %r5317, %r5318, %r5319, %r5320, %r5321, %r5322, %r5323}, {%r5192, %r5193, %r5194, %r5195};
	wmma.mma.sync.aligned.row.row.m16n16k16.f16.f16 {%r5448, %r5449, %r5450, %r5451}, {%r5284, %r5285, %r5286, %r5287, %r5288, %r5289, %r5290, %r5291}, {%r5348, %r5349, %r5350, %r5351, %r5352, %r5353, %r5354, %r5355}, {%r5444, %r5445, %r5446, %r5447};
	wmma.mma.sync.aligned.row.row.m16n16k16.f16.f16 {%r5452, %r5453, %r5454, %r5455}, {%r5252, %r5253, %r5254, %r5255, %r5256, %r5257, %r5258, %r5259}, {%r5324, %r5325, %r5326, %r5327, %r5328, %r5329, %r5330, %r5331}, {%r5200, %r5201, %r5202, %r5203};
	wmma.mma.sync.aligned.row.row.m16n16k16.f16.f16 {%r5456, %r5457, %r5458, %r5459}, {%r5284, %r5285, %r5286, %r5287, %r5288, %r5289, %r5290, %r5291}, {%r5356, %r5357, %r5358, %r5359, %r5360, %r5361, %r5362, %r5363}, {%r5452, %r5453, %r5454, %r5455};
	wmma.mma.sync.aligned.row.row.m16n16k16.f16.f16 {%r5460, %r5461, %r5462, %r5463}, {%r5260, %r5261, %r5262, %r5263, %r5264, %r5265, %r5266, %r5267}, {%r5300, %r5301, %r5302, %r5303, %r5304, %r5305, %r5306, %r5307}, {%r5208, %r5209, %r5210, %r5211};
	wmma.mma.sync.aligned.row.row.m16n16k16.f16.f16 {%r5464, %r5465, %r5466, %r5467}, {%r5292, %r5293, %r5294, %r5295, %r5296, %r5297, %r5298, %r5299}, {%r5332, %r5333, %r5334, %r5335, %r5336, %r5337, %r5338, %r5339}, {%r5460, %r5461, %r5462, %r5463};
	wmma.mma.sync.aligned.row.row.m16n16k16.f16.f16 {%r5468, %r5469, %r5470, %r5471}, {%r5260, %r5261, %r5262, %r5263, %r5264, %r5265, %r5266, %r5267}, {%r5308, %r5309, %r5310, %r5311, %r5312, %r5313, %r5314, %r5315}, {%r5216, %r5217, %r5218, %r5219};
	wmma.mma.sync.aligned.row.row.m16n16k16.f16.f16 {%r5472, %r5473, %r5474, %r5475}, {%r5292, %r5293, %r5294, %r5295, %r5296, %r5297, %r5298, %r5299}, {%r5340, %r5341, %r5342, %r5343, %r5344, %r5345, %r5346, %r5347}, {%r5468, %r5469, %r5470, %r5471};
	wmma.mma.sync.aligned.row.row.m16n16k16.f16.f16 {%r5476, %r5477, %r5478, %r5479}, {%r5260, %r5261, %r5262, %r5263, %r5264, %r5265, %r5266, %r5267}, {%r5316, %r5317, %r5318, %r5319, %r5320, %r5321, %r5322, %r5323}, {%r5224, %r5225, %r5226, %r5227};
	wmma.mma.sync.aligned.row.row.m16n16k16.f16.f16 {%r5480, %r5481, %r5482, %r5483}, {%r5292, %r5293, %r5294, %r5295, %r5296, %r5297, %r5298, %r5299}, {%r5348, %r5349, %r5350, %r5351, %r5352, %r5353, %r5354, %r5355}, {%r5476, %r5477, %r5478, %r5479};
	wmma.mma.sync.aligned.row.row.m16n16k16.f16.f16 {%r5484, %r5485, %r5486, %r5487}, {%r5260, %r5261, %r5262, %r5263, %r5264, %r5265, %r5266, %r5267}, {%r5324, %r5325, %r5326, %r5327, %r5328, %r5329, %r5330, %r5331}, {%r5232, %r5233, %r5234, %r5235};
	wmma.mma.sync.aligned.row.row.m16n16k16.f16.f16 {%r5488, %r5489, %r5490, %r5491}, {%r5292, %r5293, %r5294, %r5295, %r5296, %r5297, %r5298, %r5299}, {%r5356, %r5357, %r5358, %r5359, %r5360, %r5361, %r5362, %r5363}, {%r5484, %r5485, %r5486, %r5487};
	// begin inline asm
	cp.async.commit_group;

	// end inline asm
	// begin inline asm
	cp.async.wait_group 0;

	// end inline asm
	bar.sync 	0;
	add.s64 	%rd135, %rd288, 192;
	// begin inline asm
	cp.async.ca.shared.global [%r645], [%rd135], 16;

	// end inline asm
	add.s64 	%rd136, %rd220, 1216;
	// begin inline asm
	cp.async.ca.shared.global [%r646], [%rd136], 16;

	// end inline asm
	mul.wide.s32 	%rd239, %r9556, 2;
	add.s64 	%rd137, %rd14, %rd239;
	// begin inline asm
	cp.async.ca.shared.global [%r827], [%rd137], 16;

	// end inline asm
	add.s64 	%rd138, %rd137, %rd1;
	// begin inline asm
	cp.async.ca.shared.global [%r828], [%rd138], 16;

	// end inline asm
	add.s64 	%rd139, %rd138, %rd1;
	// begin inline asm
	cp.async.ca.shared.global [%r25], [%rd139], 16;

	// end inline asm
	add.s64 	%rd140, %rd139, %rd1;
	// begin inline asm
	cp.async.ca.shared.global [%r26], [%rd140], 16;

	// end inline asm
	wmma.load.a.sync.aligned.row.m16n16k16.shared.f16 	{%r5492, %r5493, %r5494, %r5495, %r5496, %r5497, %r5498, %r5499}, [%r27], %r852;
	wmma.load.a.sync.aligned.row.m16n16k16.shared.f16 	{%r5500, %r5501, %r5502, %r5503, %r5504, %r5505, %r5506, %r5507}, [%r861], %r852;
	wmma.load.a.sync.aligned.row.m16n16k16.shared.f16 	{%r5508, %r5509, %r5510, %r5511, %r5512, %r5513, %r5514, %r5515}, [%r870], %r852;
	wmma.load.a.sync.aligned.row.m16n16k16.shared.f16 	{%r5516, %r5517, %r5518, %r5519, %r5520, %r5521, %r5522, %r5523}, [%r879], %r852;
	wmma.load.a.sync.aligned.row.m16n16k16.shared.f16 	{%r5524, %r5525, %r5526, %r5527, %r5528, %r5529, %r5530, %r5531}, [%r888], %r852;
	wmma.load.a.sync.aligned.row.m16n16k16.shared.f16 	{%r5532, %r5533, %r5534, %r5535, %r5536, %r5537, %r5538, %r5539}, [%r897], %r852;
	wmma.load.a.sync.aligned.row.m16n16k16.shared.f16 	{%r5540, %r5541, %r5542, %r5543, %r5544, %r5545, %r5546, %r5547}, [%r906], %r852;
	wmma.load.a.sync.aligned.row.m16n16k16.shared.f16 	{%r5548, %r5549, %r5550, %r5551, %r5552, %r5553, %r5554, %r5555}, [%r915], %r852;
	wmma.load.b.sync.aligned.row.m16n16k16.shared.f16 	{%r5556, %r5557, %r5558, %r5559, %r5560, %r5561, %r5562, %r5563}, [%r28], %r924;
	wmma.load.b.sync.aligned.row.m16n16k16.shared.f16 	{%r5564, %r5565, %r5566, %r5567, %r5568, %r5569, %r5570, %r5571}, [%r933], %r924;
	wmma.load.b.sync.aligned.row.m16n16k16.shared.f16 	{%r5572, %r5573, %r5574, %r5575, %r5576, %r5577, %r5578, %r5579}, [%r942], %r924;
	wmma.load.b.sync.aligned.row.m16n16k16.shared.f16 	{%r5580, %r5581, %r5582, %r5583, %r5584, %r5585, %r5586, %r5587}, [%r951], %r924;
	wmma.load.b.sync.aligned.row.m16n16k16.shared.f16 	{%r5588, %r5589, %r5590, %r5591, %r5592, %r5593, %r5594, %r5595}, [%r960], %r924;
	wmma.load.b.sync.aligned.row.m16n16k16.shared.f16 	{%r5596, %r5597, %r5598, %r5599, %r5600, %r5601, %r5602, %r5603}, [%r969], %r924;
	wmma.load.b.sync.aligned.row.m16n16k16.shared.f16 	{%r5604, %r5605, %r5606, %r5607, %r5608, %r5609, %r5610, %r5611}, [%r978], %r924;
	wmma.load.b.sync.aligned.row.m16n16k16.shared.f16 	{%r5612, %r5613, %r5614, %r5615, %r5616, %r5617, %r5618, %r5619}, [%r987], %r924;
	wmma.mma.sync.aligned.row.row.m16n16k16.f16.f16 {%r5620, %r5621, %r5622, %r5623}, {%r5492, %r5493, %r5494, %r5495, %r5496, %r5497, %r5498, %r5499}, {%r5556, %r5557, %r5558, %r5559, %r5560, %r5561, %r5562, %r5563}, {%r5368, %r5369, %r5370, %r5371};
	wmma.mma.sync.aligned.row.row.m16n16k16.f16.f16 {%r5624, %r5625, %r5626, %r5627}, {%r5524, %r5525, %r5526, %r5527, %r5528, %r5529, %r5530, %r5531}, {%r5588, %r5589, %r5590, %r5591, %r5592, %r5593, %r5594, %r5595}, {%r5620, %r5621, %r5622, %r5623};
	wmma.mma.sync.aligned.row.row.m16n16k16.f16.f16 {%r5628, %r5629, %r5630, %r5631}, {%r5492, %r5493, %r5494, %r5495, %r5496, %r5497, %r5498, %r5499}, {%r5564, %r5565, %r5566, %r5567, %r5568, %r5569, %r5570, %r5571}, {%r5376, %r5377, %r5378, %r5379};
	wmma.mma.sync.aligned.row.row.m16n16k16.f16.f16 {%r5632, %r5633, %r5634, %r5635}, {%r5524, %r5525, %r5526, %r5527, %r5528, %r5529, %r5530, %r5531}, {%r5596, %r5597, %r5598, %r5599, %r5600, %r5601, %r5602, %r5603}, {%r5628, %r5629, %r5630, %r5631};
	wmma.mma.sync.aligned.row.row.m16n16k16.f16.f16 {%r5636, %r5637, %r5638, %r5639}, {%r5492, %r5493, %r5494, %r5495, %r5496, %r5497, %r5498, %r5499}, {%r5572, %r5573, %r5574, %r5575, %r5576, %r5577, %r5578, %r5579}, {%r5384, %r5385, %r5386, %r5387};
	wmma.mma.sync.aligned.row.row.m16n16k16.f16.f16 {%r5640, %r5641, %r5642, %r5643}, {%r5524, %r5525, %r5526, %r5527, %r5528, %r5529, %r5530, %r5531}, {%r5604, %r5605, %r5606, %r5607, %r5608, %r5609, %r5610, %r5611}, {%r5636, %r5637, %r5638, %r5639};
	wmma.mma.sync.aligned.row.row.m16n16k16.f16.f16 {%r5644, %r5645, %r5646, %r5647}, {%r5492, %r5493, %r5494, %r5495, %r5496, %r5497, %r5498, %r5499}, {%r5580, %r5581, %r5582, %r5583, %r5584, %r5585, %r5586, %r5587}, {%r5392, %r5393, %r5394, %r5395};
	wmma.mma.sync.aligned.row.row.m16n16k16.f16.f16 {%r5648, %r5649, %r5650, %r5651}, {%r5524, %r5525, %r5526, %r5527, %r5528, %r5529, %r5530, %r5531}, {%r5612, %r5613, %r5614, %r5615, %r5616, %r5617, %r5618, %r5619}, {%r5644, %r5645, %r5646, %r5647};
	wmma.mma.sync.aligned.row.row.m16n16k16.f16.f16 {%r5652, %r5653, %r5654, %r5655}, {%r5500, %r5501, %r5502, %r5503, %r5504, %r5505, %r5506, %r5507}, {%r5556, %r5557, %r5558, %r5559, %r5560, %r5561, %r5562, %r5563}, {%r5400, %r5401, %r5402, %r5403};
	wmma.mma.sync.aligned.row.row.m16n16k16.f16.f16 {%r5656, %r5657, %r5658, %r5659}, {%r5532, %r5533, %r5534, %r5535, %r5536, %r5537, %r5538, %r5539}, {%r5588, %r5589, %r5590, %r5591, %r5592, %r5593, %r5594, %r5595}, {%r5652, %r5653, %r5654, %r5655};
	wmma.mma.sync.aligned.row.row.m16n16k16.f16.f16 {%r5660, %r5661, %r5662, %r5663}, {%r5500, %r5501, %r5502, %r5503, %r5504, %r5505, %r5506, %r5507}, {%r5564, %r5565, %r5566, %r5567, %r5568, %r5569, %r5570, %r5571}, {%r5408, %r5409, %r5410, %r5411};
	wmma.mma.sync.aligned.row.row.m16n16k16.f16.f16 {%r5664, %r5665, %r5666, %r5667}, {%r5532, %r5533, %r5534, %r5535, %r5536, %r5537, %r5538, %r5539}, {%r5596, %r5597, %r5598, %r5599, %r5600, %r5601, %r5602, %r5603}, {%r5660, %r5661, %r5662, %r5663};
	wmma.mma.sync.aligned.row.row.m16n16k16.f16.f16 {%r5668, %r5669, %r5670, %r5671}, {%r5500, %r5501, %r5502, %r5503, %r5504, %r5505, %r5506, %r5507}, {%r5572, %r5573, %r5574, %r5575, %r5576, %r5577, %r5578, %r5579}, {%r5416, %r5417, %r5418, %r5419};
	wmma.mma.sync.aligned.row.row.m16n16k16.f16.f16 {%r5672, %r5673, %r5674, %r5675}, {%r5532, %r5533, %r5534, %r5535, %r5536, %r5537, %r5538, %r5539}, {%r5604, %r5605, %r5606, %r5607, %r5608, %r5609, %r5610, %r5611}, {%r5668, %r5669, %r5670, %r5671};
	wmma.mma.sync.aligned.row.row.m16n16k16.f16.f16 {%r5676, %r5677, %r5678, %r5679}, {%r5500, %r5501, %r5502, %r5503, %r5504, %r5505, %r5506, %r5507}, {%r5580, %r5581, %r5582, %r5583, %r5584, %r5585, %r5586, %r5587}, {%r5424, %r5425, %r5426, %r5427};
	wmma.mma.sync.aligned.row.row.m16n16k16.f16.f16 {%r5680, %r5681, %r5682, %r5683}, {%r5532, %r5533, %r5534, %r5535, %r5536, %r5537, %r5538, %r5539}, {%r5612, %r5613, %r5614, %r5615, %r5616, %r5617, %r5618, %r5619}, {%r5676, %r5677, %r5678, %r5679};
	wmma.mma.sync.aligned.row.row.m16n16k16.f16.f16 {%r5684, %r5685, %r5686, %r5687}, {%r5508, %r5509, %r5510, %r5511, %r5512, %r5513, %r5514, %r5515}, {%r5556, %r5557, %r5558, %r5559, %r5560, %r5561, %r5562, %r5563}, {%r5432, %r5433, %r5434, %r5435};
	wmma.mma.sync.aligned.row.row.m16n16k16.f16.f16 {%r5688, %r5689, %r5690, %r5691}, {%r5540, %r5541, %r5542, %r5543, %r5544, %r5545, %r5546, %r5547}, {%r5588, %r5589, %r5590, %r5591, %r5592, %r5593, %r5594, %r5595}, {%r5684, %r5685, %r5686, %r5687};
	wmma.mma.sync.aligned.row.row.m16n16k16.f16.f16 {%r5692, %r5693, %r5694, %r5695}, {%r5508, %r5509, %r5510, %r5511, %r5512, %r5513, %r5514, %r5515}, {%r5564, %r5565, %r5566, %r5567, %r5568, %r5569, %r5570, %r5571}, {%r5440, %r5441, %r5442, %r5443};
	wmma.mma.sync.aligned.row.row.m16n16k16.f16.f16 {%r5696, %r5697, %r5698, %r5699}, {%r5540, %r5541, %r5542, %r5543, %r5544, %r5545, %r5546, %r5547}, {%r5596, %r5597, %r5598, %r5599, %r5600, %r5601, %r5602, %r5603}, {%r5692, %r5693, %r5694, %r5695};
	wmma.mma.sync.aligned.row.row.m16n16k16.f16.f16 {%r5700, %r5701, %r5702, %r5703}, {%r5508, %r5509, %r5510, %r5511, %r5512, %r5513, %r5514, %r5515}, {%r5572, %r5573, %r5574, %r5575, %r5576, %r5577, %r5578, %r5579}, {%r5448, %r5449, %r5450, %r5451};
	wmma.mma.sync.aligned.row.row.m16n16k16.f16.f16 {%r5704, %r5705, %r5706, %r5707}, {%r5540, %r5541, %r5542, %r5543, %r5544, %r5545, %r5546, %r5547}, {%r5604, %r5605, %r5606, %r5607, %r5608, %r5609, %r5610, %r5611}, {%r5700, %r5701, %r5702, %r5703};
	wmma.mma.sync.aligned.row.row.m16n16k16.f16.f16 {%r5708, %r5709, %r5710, %r5711}, {%r5508, %r5509, %r5510, %r5511, %r5512, %r5513, %r5514, %r5515}, {%r5580, %r5581, %r5582, %r5583, %r5584, %r5585, %r5586, %r5587}, {%r5456, %r5457, %r5458, %r5459};
	wmma.mma.sync.aligned.row.row.m16n16k16.f16.f16 {%r5712, %r5713, %r5714, %r5715}, {%r5540, %r5541, %r5542, %r5543, %r5544, %r5545, %r5546, %r5547}, {%r5612, %r5613, %r5614, %r5615, %r5616, %r5617, %r5618, %r5619}, {%r5708, %r5709, %r5710, %r5711};
	wmma.mma.sync.aligned.row.row.m16n16k16.f16.f16 {%r5716, %r5717, %r5718, %r5719}, {%r5516, %r5517, %r5518, %r5519, %r5520, %r5521, %r5522, %r5523}, {%r5556, %r5557, %r5558, %r5559, %r5560, %r5561, %r5562, %r5563}, {%r5464, %r5465, %r5466, %r5467};
	wmma.mma.sync.aligned.row.row.m16n16k16.f16.f16 {%r5720, %r5721, %r5722, %r5723}, {%r5548, %r5549, %r5550, %r5551, %r5552, %r5553, %r5554, %r5555}, {%r5588, %r5589, %r5590, %r5591, %r5592, %r5593, %r5594, %r5595}, {%r5716, %r5717, %r5718, %r5719};
	wmma.mma.sync.aligned.row.row.m16n16k16.f16.f16 {%r5724, %r5725, %r5726, %r5727}, {%r5516, %r5517, %r5518, %r5519, %r5520, %r5521, %r5522, %r5523}, {%r5564, %r5565, %r5566, %r5567, %r5568, %r5569, %r5570, %r5571}, {%r5472, %r5473, %r5474, %r5475};
	wmma.mma.sync.aligned.row.row.m16n16k16.f16.f16 {%r5728, %r5729, %r5730, %r5731}, {%r5548, %r5549, %r5550, %r5551, %r5552, %r5553, %r5554, %r5555}, {%r5596, %r5597, %r5598, %r5599, %r5600, %r5601, %r5602, %r5603}, {%r5724, %r5725, %r5726, %r5727};
	wmma.mma.sync.aligned.row.row.m16n16k16.f16.f16 {%r5732, %r5733, %r5734, %r5735}, {%r5516, %r5517, %r5518, %r5519, %r5520, %r5521, %r5522, %r5523}, {%r5572, %r5573, %r5574, %r5575, %r5576, %r5577, %r5578, %r5579}, {%r5480, %r5481, %r5482, %r5483};
	wmma.mma.sync.aligned.row.row.m16n16k16.f16.f16 {%r5736, %r5737, %r5738, %r5739}, {%r5548, %r5549, %r5550, %r5551, %r5552, %r5553, %r5554, %r5555}, {%r5604, %r5605, %r5606, %r5607, %r5608, %r5609, %r5610, %r5611}, {%r5732, %r5733, %r5734, %r5735};
	wmma.mma.sync.aligned.row.row.m16n16k16.f16.f16 {%r5740, %r5741, %r5742, %r5743}, {%r5516, %r5517, %r5518, %r5519, %r5520, %r5521, %r5522, %r5523}, {%r5580, %r5581, %r5582, %r5583, %r5584, %r5585, %r5586, %r5587}, {%r5488, %r5489, %r5490, %r5491};
	wmma.mma.sync.aligned.row.row.m16n16k16.f16.f16 {%r5744, %r5745, %r5746, %r5747}, {%r5548, %r5549, %r5550, %r5551, %r5552, %r5553, %r5554, %r5555}, {%r5612, %r5613, %r5614, %r5615, %r5616, %r5617, %r5618, %r5619}, {%r5740, %r5741, %r5742, %r5743};
	// begin inline asm
	cp.async.commit_group;

	// end inline asm
	// begin inline asm
	cp.async.wait_group 0;

	// end inline asm
	bar.sync 	0;
	add.s64 	%rd141, %rd288, 256;
	// begin inline asm
	cp.async.ca.shared.global [%r550], [%rd141], 16;

	// end inline asm
	add.s64 	%rd142, %rd220, 1280;
	// begin inline asm
	cp.async.ca.shared.global [%r8], [%rd142], 16;

	// end inline asm
	mul.wide.s32 	%rd240, %r9557, 2;
	add.s64 	%rd143, %rd14, %rd240;
	// begin inline asm
	cp.async.ca.shared.global [%r10], [%rd143], 16;

	// end inline asm
	add.s64 	%rd144, %rd143, %rd1;
	// begin inline asm
	cp.async.ca.shared.global [%r553], [%rd144], 16;

	// end inline asm
	add.s64 	%rd145, %rd144, %rd1;
	// begin inline asm
	cp.async.ca.shared.global [%r554], [%rd145], 16;

	// end inline asm
	add.s64 	%rd146, %rd145, %rd1;
	// begin inline asm
	cp.async.ca.shared.global [%r555], [%rd146], 16;

	// end inline asm
	wmma.load.a.sync.aligned.row.m16n16k16.shared.f16 	{%r5748, %r5749, %r5750, %r5751, %r5752, %r5753, %r5754, %r5755}, [%r1124], %r852;
	wmma.load.a.sync.aligned.row.m16n16k16.shared.f16 	{%r5756, %r5757, %r5758, %r5759, %r5760, %r5761, %r5762, %r5763}, [%r1133], %r852;
	wmma.load.a.sync.aligned.row.m16n16k16.shared.f16 	{%r5764, %r5765, %r5766, %r5767, %r5768, %r5769, %r5770, %r5771}, [%r1142], %r852;
	wmma.load.a.sync.aligned.row.m16n16k16.shared.f16 	{%r5772, %r5773, %r5774, %r5775, %r5776, %r5777, %r5778, %r5779}, [%r1151], %r852;
	wmma.load.a.sync.aligned.row.m16n16k16.shared.f16 	{%r5780, %r5781, %r5782, %r5783, %r5784, %r5785, %r5786, %r5787}, [%r1160], %r852;
	wmma.load.a.sync.aligned.row.m16n16k16.shared.f16 	{%r5788, %r5789, %r5790, %r5791, %r5792, %r5793, %r5794, %r5795}, [%r1169], %r852;
	wmma.load.a.sync.aligned.row.m16n16k16.shared.f16 	{%r5796, %r5797, %r5798, %r5799, %r5800, %r5801, %r5802, %r5803}, [%r1178], %r852;
	wmma.load.a.sync.aligned.row.m16n16k16.shared.f16 	{%r5804, %r5805, %r5806, %r5807, %r5808, %r5809, %r5810, %r5811}, [%r1187], %r852;
	wmma.load.b.sync.aligned.row.m16n16k16.shared.f16 	{%r5812, %r5813, %r5814, %r5815, %r5816, %r5817, %r5818, %r5819}, [%r1196], %r924;
	wmma.load.b.sync.aligned.row.m16n16k16.shared.f16 	{%r5820, %r5821, %r5822, %r5823, %r5824, %r5825, %r5826, %r5827}, [%r1205], %r924;
	wmma.load.b.sync.aligned.row.m16n16k16.shared.f16 	{%r5828, %r5829, %r5830, %r5831, %r5832, %r5833, %r5834, %r5835}, [%r1214], %r924;
	wmma.load.b.sync.aligned.row.m16n16k16.shared.f16 	{%r5836, %r5837, %r5838, %r5839, %r5840, %r5841, %r5842, %r5843}, [%r1223], %r924;
	wmma.load.b.sync.aligned.row.m16n16k16.shared.f16 	{%r5844, %r5845, %r5846, %r5847, %r5848, %r5849, %r5850, %r5851}, [%r1232], %r924;
	wmma.load.b.sync.aligned.row.m16n16k16.shared.f16 	{%r5852, %r5853, %r5854, %r5855, %r5856, %r5857, %r5858, %r5859}, [%r1241], %r924;
	wmma.load.b.sync.aligned.row.m16n16k16.shared.f16 	{%r5860, %r5861, %r5862, %r5863, %r5864, %r5865, %r5866, %r5867}, [%r1250], %r924;
	wmma.load.b.sync.aligned.row.m16n16k16.shared.f16 	{%r5868, %r5869, %r5870, %r5871, %r5872, %r5873, %r5874, %r5875}, [%r1259], %r924;
	wmma.mma.sync.aligned.row.row.m16n16k16.f16.f16 {%r5876, %r5877, %r5878, %r5879}, {%r5748, %r5749, %r5750, %r5751, %r5752, %r5753, %r5754, %r5755}, {%r5812, %r5813, %r5814, %r5815, %r5816, %r5817, %r5818, %r5819}, {%r5624, %r5625, %r5626, %r5627};
	wmma.mma.sync.aligned.row.row.m16n16k16.f16.f16 {%r5880, %r5881, %r5882, %r5883}, {%r5780, %r5781, %r5782, %r5783, %r5784, %r5785, %r5786, %r5787}, {%r5844, %r5845, %r5846, %r5847, %r5848, %r5849, %r5850, %r5851}, {%r5876, %r5877, %r5878, %r5879};
	wmma.mma.sync.aligned.row.row.m16n16k16.f16.f16 {%r5884, %r5885, %r5886, %r5887}, {%r5748, %r5749, %r5750, %r5751, %r5752, %r5753, %r5754, %r5755}, {%r5820, %r5821, %r5822, %r5823, %r5824, %r5825, %r5826, %r5827}, {%r5632, %r5633, %r5634, %r5635};
	wmma.mma.sync.aligned.row.row.m16n16k16.f16.f16 {%r5888, %r5889, %r5890, %r5891}, {%r5780, %r5781, %r5782, %r5783, %r5784, %r5785, %r5786, %r5787}, {%r5852, %r5853, %r5854, %r5855, %r5856, %r5857, %r5858, %r5859}, {%r5884, %r5885, %r5886, %r5887};
	wmma.mma.sync.aligned.row.row.m16n16k16.f16.f16 {%r5892, %r5893, %r5894, %r5895}, {%r5748, %r5749, %r5750, %r5751, %r5752, %r5753, %r5754, %r5755}, {%r5828, %r5829, %r5830, %r5831, %r5832, %r5833, %r5834, %r5835}, {%r5640, %r5641, %r5642, %r5643};
	wmma.mma.sync.aligned.row.row.m16n16k16.f16.f16 {%r5896, %r5897, %r5898, %r5899}, {%r5780, %r5781, %r5782, %r5783, %r5784, %r5785, %r5786, %r5787}, {%r5860, %r5861, %r5862, %r5863, %r5864, %r5865, %r5866, %r5867}, {%r5892, %r5893, %r5894, %r5895};
	wmma.mma.sync.aligned.row.row.m16n16k16.f16.f16 {%r5900, %r5901, %r5902, %r5903}, {%r5748, %r5749, %r5750, %r5751, %r5752, %r5753, %r5754, %r5755}, {%r5836, %r5837, %r5838, %r5839, %r5840, %r5841, %r5842, %r5843}, {%r5648, %r5649, %r5650, %r5651};
	wmma.mma.sync.aligned.row.row.m16n16k16.f16.f16 {%r5904, %r5905, %r5906, %r5907}, {%r5780, %r5781, %r5782, %r5783, %r5784, %r5785, %r5786, %r5787}, {%r5868, %r5869, %r5870, %r5871, %r5872, %r5873, %r5874, %r5875}, {%r5900, %r5901, %r5902, %r5903};
	wmma.mma.sync.aligned.row.row.m16n16k16.f16.f16 {%r5908, %r5909, %r5910, %r5911}, {%r5756, %r5757, %r5758, %r5759, %r5760, %r5761, %r5762, %r5763}, {%r5812, %r5813, %r5814, %r5815, %r5816, %r5817, %r5818, %r5819}, {%r5656, %r5657, %r5658, %r5659};
	wmma.mma.sync.aligned.row.row.m16n16k16.f16.f16 {%r5912, %r5913, %r5914, %r5915}, {%r5788, %r5789, %r5790, %r5791, %r5792, %r5793, %r5794, %r5795}, {%r5844, %r5845, %r5846, %r5847, %r5848, %r5849, %r5850, %r5851}, {%r5908, %r5909, %r5910, %r5911};
	wmma.mma.sync.aligned.row.row.m16n16k16.f16.f16 {%r5916, %r5917, %r5918, %r5919}, {%r5756, %r5757, %r5758, %r5759, %r5760, %r5761, %r5762, %r5763}, {%r5820, %r5821, %r5822, %r5823, %r5824, %r5825, %r5826, %r5827}, {%r5664, %r5665, %r5666, %r5667};
	wmma.mma.sync.aligned.row.row.m16n16k16.f16.f16 {%r5920, %r5921, %r5922, %r5923}, {%r5788, %r5789, %r5790, %r5791, %r5792, %r5793, %r5794, %r5795}, {%r5852, %r5853, %r5854, %r5855, %r5856, %r5857, %r5858, %r5859}, {%r5916, %r5917, %r5918, %r5919};
	wmma.mma.sync.aligned.row.row.m16n16k16.f16.f16 {%r5924, %r5925, %r5926, %r5927}, {%r5756, %r5757, %r5758, %r5759, %r5760, %r5761, %r5762, %r5763}, {%r5828, %r5829, %r5830, %r5831, %r5832, %r5833, %r5834, %r5835}, {%r5672, %r5673, %r5674, %r5675};
	wmma.mma.sync.aligned.row.row.m16n16k16.f16.f16 {%r5928, %r5929, %r5930, %r5931}, {%r5788, %r5789, %r5790, %r5791, %r5792, %r5793, %r5794, %r5795}, {%r5860, %r5861, %r5862, %r5863, %r5864, %r5865, %r5866, %r5867}, {%r5924, %r5925, %r5926, %r5927};
	wmma.mma.sync.aligned.row.row.m16n16k16.f16.f16 {%r5932, %r5933, %r5934, %r5935}, {%r5756, %r5757, %r5758, %r5759, %r5760, %r5761, %r5762, %r5763}, {%r5836, %r5837, %r5838, %r5839, %r5840, %r5841, %r5842, %r5843}, {%r5680, %r5681, %r5682, %r5683};
	wmma.mma.sync.aligned.row.row.m16n16k16.f16.f16 {%r5936, %r5937, %r5938, %r5939}, {%r5788, %r5789, %r5790, %r5791, %r5792, %r5793, %r5794, %r5795}, {%r5868, %r5869, %r5870, %r5871, %r5872, %r5873, %r5874, %r5875}, {%r5932, %r5933, %r5934, %r5935};
	wmma.mma.sync.aligned.row.row.m16n16k16.f16.f16 {%r5940, %r5941, %r5942, %r5943}, {%r5764, %r5765, %r5766, %r5767, %r5768, %r5769, %r5770, %r5771}, {%r5812, %r5813, %r5814, %r5815, %r5816, %r5817, %r5818, %r5819}, {%r5688, %r5689, %r5690, %r5691};
	wmma.mma.sync.aligned.row.row.m16n16k16.f16.f16 {%r5944, %r5945, %r5946, %r5947}, {%r5796, %r5797, %r5798, %r5799, %r5800, %r5801, %r5802, %r5803}, {%r5844, %r5845, %r5846, %r5847, %r5848, %r5849, %r5850, %r5851}, {%r5940, %r5941, %r5942, %r5943};
	wmma.mma.sync.aligned.row.row.m16n16k16.f16.f16 {%r5948, %r5949, %r5950, %r5951}, {%r5764, %r5765, %r5766, %r5767, %r5768, %r5769, %r5770, %r5771}, {%r5820, %r5821, %r5822, %r5823, %r5824, %r5825, %r5826, %r5827}, {%r5696, %r5697, %r5698, %r5699};
	wmma.mma.sync.aligned.row.row.m16n16k16.f16.f16 {%r5952, %r5953, %r5954, %r5955}, {%r5796, %r5797, %r5798, %r5799, %r5800, %r5801, %r5802, %r5803}, {%r5852, %r5853, %r5854, %r5855, %r5856, %r5857, %r5858, %r5859}, {%r5948, %r5949, %r5950, %r5951};
	wmma.mma.sync.aligned.row.row.m16n16k16.f16.f16 {%r5956, %r5957, %r5958, %r5959}, {%r5764, %r5765, %r5766, %r5767, %r5768, %r5769, %r5770, %r5771}, {%r5828, %r5829, %r5830, %r5831, %r5832, %r5833, %r5834, %r5835}, {%r5704, %r5705, %r5706, %r5707};
	wmma.mma.sync.aligned.row.row.m16n16k16.f16.f16 {%r5960, %r5961, %r5962, %r5963}, {%r5796, %r5797, %r5798, %r5799, %r5800, %r5801, %r5802, %r5803}, {%r5860, %r5861, %r5862, %r5863, %r5864, %r5865, %r5866, %r5867}, {%r5956, %r5957, %r5958, %r5959};
	wmma.mma.sync.aligned.row.row.m16n16k16.f16.f16 {%r5964, %r5965, %r5966, %r5967}, {%r5764, %r5765, %r5766, %r5767, %r5768, %r5769, %r5770, %r5771}, {%r5836, %r5837, %r5838, %r5839, %r5840, %r5841, %r5842, %r5843}, {%r5712, %r5713, %r5714, %r5715};
	wmma.mma.sync.aligned.row.row.m16n16k16.f16.f16 {%r5968, %r5969, %r5970, %r5971}, {%r5796, %r5797, %r5798, %r5799, %r5800, %r5801, %r5802, %r5803}, {%r5868, %r5869, %r5870, %r5871, %r5872, %r5873, %r5874, %r5875}, {%r5964, %r5965, %r5966, %r5967};
	wmma.mma.sync.aligned.row.row.m16n16k16.f16.f16 {%r5972, %r5973, %r5974, %r5975}, {%r5772, %r5773, %r5774, %r5775, %r5776, %r5777, %r5778, %r5779}, {%r5812, %r5813, %r5814, %r5815, %r5816, %r5817, %r5818, %r5819}, {%r5720, %r5721, %r5722, %r5723};
	wmma.mma.sync.aligned.row.row.m16n16k16.f16.f16 {%r5976, %r5977, %r5978, %r5979}, {%r5804, %r5805, %r5806, %r5807, %r5808, %r5809, %r5810, %r5811}, {%r5844, %r5845, %r5846, %r5847, %r5848, %r5849, %r5850, %r5851}, {%r5972, %r5973, %r5974, %r5975};
	wmma.mma.sync.aligned.row.row.m16n16k16.f16.f16 {%r5980, %r5981, %r5982, %r5983}, {%r5772, %r5773, %r5774, %r5775, %r5776, %r5777, %r5778, %r5779}, {%r5820, %r5821, %r5822, %r5823, %r5824, %r5825, %r5826, %r5827}, {%r5728, %r5729, %r5730, %r5731};
	wmma.mma.sync.aligned.row.row.m16n16k16.f16.f16 {%r5984, %r5985, %r5986, %r5987}, {%r5804, %r5805, %r5806, %r5807, %r5808, %r5809, %r5810, %r5811}, {%r5852, %r5853, %r5854, %r5855, %r5856, %r5857, %r5858, %r5859}, {%r5980, %r5981, %r5982, %r5983};
	wmma.mma.sync.aligned.row.row.m16n16k16.f16.f16 {%r5988, %r5989, %r5990, %r5991}, {%r5772, %r5773, %r5774, %r5775, %r5776, %r5777, %r5778, %r5779}, {%r5828, %r5829, %r5830, %r5831, %r5832, %r5833, %r5834, %r5835}, {%r5736, %r5737, %r5738, %r5739};
	wmma.mma.sync.aligned.row.row.m16n16k16.f16.f16 {%r5992, %r5993, %r5994, %r5995}, {%r5804, %r5805, %r5806, %r5807, %r5808, %r5809, %r5810, %r5811}, {%r5860, %r5861, %r5862, %r5863, %r5864, %r5865, %r5866, %r5867}, {%r5988, %r5989, %r5990, %r5991};
	wmma.mma.sync.aligned.row.row.m16n16k16.f16.f16 {%r5996, %r5997, %r5998, %r5999}, {%r5772, %r5773, %r5774, %r5775, %r5776, %r5777, %r5778, %r5779}, {%r5836, %r5837, %r5838, %r5839, %r5840, %r5841, %r5842, %r5843}, {%r5744, %r5745, %r5746, %r5747};
	wmma.mma.sync.aligned.row.row.m16n16k16.f16.f16 {%r6000, %r6001, %r6002, %r6003}, {%r5804, %r5805, %r5806, %r5807, %r5808, %r5809, %r5810, %r5811}, {%r5868, %r5869, %r5870, %r5871, %r5872, %r5873, %r5874, %r5875}, {%r5996, %r5997, %r5998, %r5999};
	// begin inline asm
	cp.async.commit_group;

	// end inline asm
	// begin inline asm
	cp.async.wait_group 0;

	// end inline asm
	bar.sync 	0;
	add.s64 	%rd147, %rd288, 320;
	// begin inline asm
	cp.async.ca.shared.global [%r645], [%rd147], 16;

	// end inline asm
	add.s64 	%rd148, %rd220, 1344;
	// begin inline asm
	cp.async.ca.shared.global [%r646], [%rd148], 16;

	// end inline asm
	mul.wide.s32 	%rd241, %r9558, 2;
	add.s64 	%rd149, %rd14, %rd241;
	// begin inline asm
	cp.async.ca.shared.global [%r827], [%rd149], 16;

	// end inline asm
	add.s64 	%rd150, %rd149, %rd1;
	// begin inline asm
	cp.async.ca.shared.global [%r828], [%rd150], 16;

	// end inline asm
	add.s64 	%rd151, %rd150, %rd1;
	// begin inline asm
	cp.async.ca.shared.global [%r25], [%rd151], 16;

	// end inline asm
	add.s64 	%rd152, %rd151, %rd1;
	// begin inline asm
	cp.async.ca.shared.global [%r26], [%rd152], 16;

	// end inline asm
	wmma.load.a.sync.aligned.row.m16n16k16.shared.f16 	{%r6004, %r6005, %r6006, %r6007, %r6008, %r6009, %r6010, %r6011}, [%r27], %r852;
	wmma.load.a.sync.aligned.row.m16n16k16.shared.f16 	{%r6012, %r6013, %r6014, %r6015, %r6016, %r6017, %r6018, %r6019}, [%r861], %r852;
	wmma.load.a.sync.aligned.row.m16n16k16.shared.f16 	{%r6020, %r6021, %r6022, %r6023, %r6024, %r6025, %r6026, %r6027}, [%r870], %r852;
	wmma.load.a.sync.aligned.row.m16n16k16.shared.f16 	{%r6028, %r6029, %r6030, %r6031, %r6032, %r6033, %r6034, %r6035}, [%r879], %r852;
	wmma.load.a.sync.aligned.row.m16n16k16.shared.f16 	{%r6036, %r6037, %r6038, %r6039, %r6040, %r6041, %r6042, %r6043}, [%r888], %r852;
	wmma.load.a.sync.aligned.row.m16n16k16.shared.f16 	{%r6044, %r6045, %r6046, %r6047, %r6048, %r6049, %r6050, %r6051}, [%r897], %r852;
	wmma.load.a.sync.aligned.row.m16n16k16.shared.f16 	{%r6052, %r6053, %r6054, %r6055, %r6056, %r6057, %r6058, %r6059}, [%r906], %r852;
	wmma.load.a.sync.aligned.row.m16n16k16.shared.f16 	{%r6060, %r6061, %r6062, %r6063, %r6064, %r6065, %r6066, %r6067}, [%r915], %r852;
	wmma.load.b.sync.aligned.row.m16n16k16.shared.f16 	{%r6068, %r6069, %r6070, %r6071, %r6072, %r6073, %r6074, %r6075}, [%r28], %r924;
	wmma.load.b.sync.aligned.row.m16n16k16.shared.f16 	{%r6076, %r6077, %r6078, %r6079, %r6080, %r6081, %r6082, %r6083}, [%r933], %r924;
	wmma.load.b.sync.aligned.row.m16n16k16.shared.f16 	{%r6084, %r6085, %r6086, %r6087, %r6088, %r6089, %r6090, %r6091}, [%r942], %r924;
	wmma.load.b.sync.aligned.row.m16n16k16.shared.f16 	{%r6092, %r6093, %r6094, %r6095, %r6096, %r6097, %r6098, %r6099}, [%r951], %r924;
	wmma.load.b.sync.aligned.row.m16n16k16.shared.f16 	{%r6100, %r6101, %r6102, %r6103, %r6104, %r6105, %r6106, %r6107}, [%r960], %r924;
	wmma.load.b.sync.aligned.row.m16n16k16.shared.f16 	{%r6108, %r6109, %r6110, %r6111, %r6112, %r6113, %r6114, %r6115}, [%r969], %r924;
	wmma.load.b.sync.aligned.row.m16n16k16.shared.f16 	{%r6116, %r6117, %r6118, %r6119, %r6120, %r6121, %r6122, %r6123}, [%r978], %r924;
	wmma.load.b.sync.aligned.row.m16n16k16.shared.f16 	{%r6124, %r6125, %r6126, %r6127, %r6128, %r6129, %r6130, %r6131}, [%r987], %r924;
	wmma.mma.sync.aligned.row.row.m16n16k16.f16.f16 {%r6132, %r6133, %r6134, %r6135}, {%r6004, %r6005, %r6006, %r6007, %r6008, %r6009, %r6010, %r6011}, {%r6068, %r6069, %r6070, %r6071, %r6072, %r6073, %r6074, %r6075}, {%r5880, %r5881, %r5882, %r5883};
	wmma.mma.sync.aligned.row.row.m16n16k16.f16.f16 {%r6136, %r6137, %r6138, %r6139}, {%r6036, %r6037, %r6038, %r6039, %r6040, %r6041, %r6042, %r6043}, {%r6100, %r6101, %r6102, %r6103, %r6104, %r6105, %r6106, %r6107}, {%r6132, %r6133, %r6134, %r6135};
	wmma.mma.sync.aligned.row.row.m16n16k16.f16.f16 {%r6140, %r6141, %r6142, %r6143}, {%r6004, %r6005, %r6006, %r6007, %r6008, %r6009, %r6010, %r6011}, {%r6076, %r6077, %r6078, %r6079, %r6080, %r6081, %r6082, %r6083}, {%r5888, %r5889, %r5890, %r5891};
	wmma.mma.sync.aligned.row.row.m16n16k16.f16.f16 {%r6144, %r6145, %r6146, %r6147}, {%r6036, %r6037, %r6038, %r6039, %r6040, %r6041, %r6042, %r6043}, {%r6108, %r6109, %r6110, %r6111, %r6112, %r6113, %r6114, %r6115}, {%r6140, %r6141, %r6142, %r6143};
	wmma.mma.sync.aligned.row.row.m16n16k16.f16.f16 {%r6148, %r6149, %r6150, %r6151}, {%r6004, %r6005, %r6006, %r6007, %r6008, %r6009, %r6010, %r6011}, {%r6084, %r6085, %r6086, %r6087, %r6088, %r6089, %r6090, %r6091}, {%r5896, %r5897, %r5898, %r5899};
	wmma.mma.sync.aligned.row.row.m16n16k16.f16.f16 {%r6152, %r6153, %r6154, %r6155}, {%r6036, %r6037, %r6038, %r6039, %r6040, %r6041, %r6042, %r6043}, {%r6116, %r6117, %r6118, %r6119, %r6120, %r6121, %r6122, %r6123}, {%r6148, %r6149, %r6150, %r6151};
	wmma.mma.sync.aligned.row.row.m16n16k16.f16.f16 {%r6156, %r6157, %r6158, %r6159}, {%r6004, %r6005, %r6006, %r6007, %r6008, %r6009, %r6010, %r6011}, {%r6092, %r6093, %r6094, %r6095, %r6096, %r6097, %r6098, %r6099}, {%r5904, %r5905, %r5906, %r5907};
	wmma.mma.sync.aligned.row.row.m16n16k16.f16.f16 {%r6160, %r6161, %r6162, %r6163}, {%r6036, %r6037, %r6038, %r6039, %r6040, %r6041, %r6042, %r6043}, {%r6124, %r6125, %r6126, %r6127, %r6128, %r6129, %r6130, %r6131}, {%r6156, %r6157, %r6158, %r6159};
	wmma.mma.sync.aligned.row.row.m16n16k16.f16.f16 {%r6164, %r6165, %r6166, %r6167}, {%r6012, %r6013, %r6014, %r6015, %r6016, %r6017, %r6018, %r6019}, {%r6068, %r6069, %r6070, %r6071, %r6072, %r6073, %r6074, %r6075}, {%r5912, %r5913, %r5914, %r5915};
	wmma.mma.sync.aligned.row.row.m16n16k16.f16.f16 {%r6168, %r6169, %r6170, %r6171}, {%r6044, %r6045, %r6046, %r6047, %r6048, %r6049, %r6050, %r6051}, {%r6100, %r6101, %r6102, %r6103, %r6104, %r6105, %r6106, %r6107}, {%r6164, %r6165, %r6166, %r6167};
	wmma.mma.sync.aligned.row.row.m16n16k16.f16.f16 {%r6172, %r6173, %r6174, %r6175}, {%r6012, %r6013, %r6014, %r6015, %r6016, %r6017, %r6018, %r6019}, {%r6076, %r6077, %r6078, %r6079, %r6080, %r6081, %r6082, %r6083}, {%r5920, %r5921, %r5922, %r5923};
	wmma.mma.sync.aligned.row.row.m16n16k16.f16.f16 {%r6176, %r6177, %r6178, %r6179}, {%r6044, %r6045, %r6046, %r6047, %r6048, %r6049, %r6050, %r6051}, {%r6108, %r6109, %r6110, %r6111, %r6112, %r6113, %r6114, %r6115}, {%r6172, %r6173, %r6174, %r6175};
	wmma.mma.sync.aligned.row.row.m16n16k16.f16.f16 {%r6180, %r6181, %r6182, %r6183}, {%r6012, %r6013, %r6014, %r6015, %r6016, %r6017, %r6018, %r6019}, {%r6084, %r6085, %r6086, %r6087, %r6088, %r6089, %r6090, %r6091}, {%r5928, %r5929, %r5930, %r5931};
	wmma.mma.sync.aligned.row.row.m16n16k16.f16.f16 {%r6184, %r6185, %r6186, %r6187}, {%r6044, %r6045, %r6046, %r6047, %r6048, %r6049, %r6050, %r6051}, {%r6116, %r6117, %r6118, %r6119, %r6120, %r6121, %r6122, %r6123}, {%r6180, %r6181, %r6182, %r6183};
	wmma.mma.sync.aligned.row.row.m16n16k16.f16.f16 {%r6188, %r6189, %r6190, %r6191}, {%r6012, %r6013, %r6014, %r6015, %r6016, %r6017, %r6018, %r6019}, {%r6092, %r6093, %r6094, %r6095, %r6096, %r6097, %r6098, %r6099}, {%r5936, %r5937, %r5938, %r5939};
	wmma.mma.sync.aligned.row.row.m16n16k16.f16.f16 {%r6192, %r6193, %r6194, %r6195}, {%r6044, %r6045, %r6046, %r6047, %r6048, %r6049, %r6050, %r6051}, {%r6124, %r6125, %r6126, %r6127, %r6128, %r6129, %r6130, %r6131}, {%r6188, %r6189, %r6190, %r6191};
	wmma.mma.sync.aligned.row.row.m16n16k16.f16.f16 {%r6196, %r6197, %r6198, %r6199}, {%r6020, %r6021, %r6022, %r6023, %r6024, %r6025, %r6026, %r6027}, {%r6068, %r6069, %r6070, %r6071, %r6072, %r6073, %r6074, %r6075}, {%r5944, %r5945, %r5946, %r5947};
	wmma.mma.sync.aligned.row.row.m16n16k16.f16.f16 {%r6200, %r6201, %r6202, %r6203}, {%r6052, %r6053, %r6054, %r6055, %r6056, %r6057, %r6058, %r6059}, {%r6100, %r6101, %r6102, %r6103, %r6104, %r6105, %r6106, %r6107}, {%r6196, %r6197, %r6198, %r6199};
	wmma.mma.sync.aligned.row.row.m16n16k16.f16.f16 {%r6204, %r6205, %r6206, %r6207}, {%r6020, %r6021, %r6022, %r6023, %r6024, %r6025, %r6026, %r6027}, {%r6076, %r6077, %r6078, %r6079, %r6080, %r6081, %r6082, %r6083}, {%r5952, %r5953, %r5954, %r5955};
	wmma.mma.sync.aligned.row.row.m16n16k16.f16.f16 {%r6208, %r6209, %r6210, %r6211}, {%r6052, %r6053, %r6054, %r6055, %r6056, %r6057, %r6058, %r6059}, {%r6108, %r6109, %r6110, %r6111, %r6112, %r6113, %r6114, %r6115}, {%r6204, %r6205, %r6206, %r6207};
	wmma.mma.sync.aligned.row.row.m16n16k16.f16.f16 {%r6212, %r6213, %r6214, %r6215}, {%r6020, %r6021, %r6022, %r6023, %r6024, %r6025, %r6026, %r6027}, {%r6084, %r6085, %r6086, %r6087, %r6088, %r6089, %r6090, %r6091}, {%r5960, %r5961, %r5962, %r5963};
	wmma.mma.sync.aligned.row.row.m16n16k16.f16.f16 {%r6216, %r6217, %r6218, %r6219}, {%r6052, %r6053, %r6054, %r6055, %r6056, %r6057, %r6058, %r6059}, {%r6116, %r6117, %r6118, %r6119, %r6120, %r6121, %r6122, %r6123}, {%r6212, %r6213, %r6214, %r6215};
	wmma.mma.sync.aligned.row.row.m16n16k16.f16.f16 {%r6220, %r6221, %r6222, %r6223}, {%r6020, %r6021, %r6022, %r6023, %r6024, %r6025, %r6026, %r6027}, {%r6092, %r6093, %r6094, %r6095, %r6096, %r6097, %r6098, %r6099}, {%r5968, %r5969, %r5970, %r5971};
	wmma.mma.sync.aligned.row.row.m16n16k16.f16.f16 {%r6224, %r6225, %r6226, %r6227}, {%r6052, %r6053, %r6054, %r6055, %r6056, %r6057, %r6058, %r6059}, {%r6124, %r6125, %r6126, %r6127, %r6128, %r6129, %r6130, %r6131}, {%r6220, %r6221, %r6222, %r6223};
	wmma.mma.sync.aligned.row.row.m16n16k16.f16.f16 {%r6228, %r6229, %r6230, %r6231}, {%r6028, %r6029, %r6030, %r6031, %r6032, %r6033, %r6034, %r6035}, {%r6068, %r6069, %r6070, %r6071, %r6072, %r6073, %r6074, %r6075}, {%r5976, %r5977, %r5978, %r5979};
	wmma.mma.sync.aligned.row.row.m16n16k16.f16.f16 {%r6232, %r6233, %r6234, %r6235}, {%r6060, %r6061, %r6062, %r6063, %r6064, %r6065, %r6066, %r6067}, {%r6100, %r6101, %r6102, %r6103, %r6104, %r6105, %r6106, %r6107}, {%r6228, %r6229, %r6230, %r6231};
	wmma.mma.sync.aligned.row.row.m16n16k16.f16.f16 {%r6236, %r6237, %r6238, %r6239}, {%r6028, %r6029, %r6030, %r6031, %r6032, %r6033, %r6034, %r6035}, {%r6076, %r6077, %r6078, %r6079, %r6080, %r6081, %r6082, %r6083}, {%r5984, %r5985, %r5986, %r5987};
	wmma.mma.sync.aligned.row.row.m16n16k16.f16.f16 {%r6240, %r6241, %r6242, %r6243}, {%r6060, %r6061, %r6062, %r6063, %r6064, %r6065, %r6066, %r6067}, {%r6108, %r6109, %r6110, %r6111, %r6112, %r6113, %r6114, %r6115}, {%r6236, %r6237, %r6238, %r6239};
	wmma.mma.sync.aligned.row.row.m16n16k16.f16.f16 {%r6244, %r6245, %r6246, %r6247}, {%r6028, %r6029, %r6030, %r6031, %r6032, %r6033, %r6034, %r6035}, {%r6084, %r6085, %r6086, %r6087, %r6088, %r6089, %r6090, %r6091}, {%r5992, %r5993, %r5994, %r5995};
	wmma.mma.sync.aligned.row.row.m16n16k16.f16.f16 {%r6248, %r6249, %r6250, %r6251}, {%r6060, %r6061, %r6062, %r6063, %r6064, %r6065, %r6066, %r6067}, {%r6116, %r6117, %r6118, %r6119, %r6120, %r6121, %r6122, %r6123}, {%r6244, %r6245, %r6246, %r6247};
	wmma.mma.sync.aligned.row.row.m16n16k16.f16.f16 {%r6252, %r6253, %r6254, %r6255}, {%r6028, %r6029, %r6030, %r6031, %r6032, %r6033, %r6034, %r6035}, {%r6092, %r6093, %r6094, %r6095, %r6096, %r6097, %r6098, %r6099}, {%r6000, %r6001, %r6002, %r6003};
	wmma.mma.sync.aligned.row.row.m16n16k16.f16.f16 {%r6256, %r6257, %r6258, %r6259}, {%r6060, %r6061, %r6062, %r6063, %r6064, %r6065, %r6066, %r6067}, {%r6124, %r6125, %r6126, %r6127, %r6128, %r6129, %r6130, %r6131}, {%r6252, %r6253, %r6254, %r6255};
	// begin inline asm
	cp.async.commit_group;

	// end inline asm
	// begin inline asm
	cp.async.wait_group 0;

	// end inline asm
	bar.sync 	0;
	add.s64 	%rd153, %rd288, 384;
	// begin inline asm
	cp.async.ca.shared.global [%r550], [%rd153], 16;

	// end inline asm
	add.s64 	%rd154, %rd220, 1408;
	// begin inline asm
	cp.async.ca.shared.global [%r8], [%rd154], 16;

	// end inline asm
	mul.wide.s32 	%rd242, %r9559, 2;
	add.s64 	%rd155, %rd14, %rd242;
	// begin inline asm
	cp.async.ca.shared.global [%r10], [%rd155], 16;

	// end inline asm
	add.s64 	%rd156, %rd155, %rd1;
	// begin inline asm
	cp.async.ca.shared.global [%r553], [%rd156], 16;

	// end inline asm
	add.s64 	%rd157, %rd156, %rd1;
	// begin inline asm
	cp.async.ca.shared.global [%r554], [%rd157], 16;

	// end inline asm
	add.s64 	%rd158, %rd157, %rd1;
	// begin inline asm
	cp.async.ca.shared.global [%r555], [%rd158], 16;

	// end inline asm
	wmma.load.a.sync.aligned.row.m16n16k16.shared.f16 	{%r6260, %r6261, %r6262, %r6263, %r6264, %r6265, %r6266, %r6267}, [%r1124], %r852;
	wmma.load.a.sync.aligned.row.m16n16k16.shared.f16 	{%r6268, %r6269, %r6270, %r6271, %r6272, %r6273, %r6274, %r6275}, [%r1133], %r852;
	wmma.load.a.sync.aligned.row.m16n16k16.shared.f16 	{%r6276, %r6277, %r6278, %r6279, %r6280, %r6281, %r6282, %r6283}, [%r1142], %r852;
	wmma.load.a.sync.aligned.row.m16n16k16.shared.f16 	{%r6284, %r6285, %r6286, %r6287, %r6288, %r6289, %r6290, %r6291}, [%r1151], %r852;
	wmma.load.a.sync.aligned.row.m16n16k16.shared.f16 	{%r6292, %r6293, %r6294, %r6295, %r6296, %r6297, %r6298, %r6299}, [%r1160], %r852;
	wmma.load.a.sync.aligned.row.m16n16k16.shared.f16 	{%r6300, %r6301, %r6302, %r6303, %r6304, %r6305, %r6306, %r6307}, [%r1169], %r852;
	wmma.load.a.sync.aligned.row.m16n16k16.shared.f16 	{%r6308, %r6309, %r6310, %r6311, %r6312, %r6313, %r6314, %r6315}, [%r1178], %r852;
	wmma.load.a.sync.aligned.row.m16n16k16.shared.f16 	{%r6316, %r6317, %r6318, %r6319, %r6320, %r6321, %r6322, %r6323}, [%r1187], %r852;
	wmma.load.b.sync.aligned.row.m16n16k16.shared.f16 	{%r6324, %r6325, %r6326, %r6327, %r6328, %r6329, %r6330, %r6331}, [%r1196], %r924;
	wmma.load.b.sync.aligned.row.m16n16k16.shared.f16 	{%r6332, %r6333, %r6334, %r6335, %r6336, %r6337, %r6338, %r6339}, [%r1205], %r924;
	wmma.load.b.sync.aligned.row.m16n16k16.shared.f16 	{%r6340, %r6341, %r6342, %r6343, %r6344, %r6345, %r6346, %r6347}, [%r1214], %r924;
	wmma.load.b.sync.aligned.row.m16n16k16.shared.f16 	{%r6348, %r6349, %r6350, %r6351, %r6352, %r6353, %r6354, %r6355}, [%r1223], %r924;
	wmma.load.b.sync.aligned.row.m16n16k16.shared.f16 	{%r6356, %r6357, %r6358, %r6359, %r6360, %r6361, %r6362, %r6363}, [%r1232], %r924;
	wmma.load.b.sync.aligned.row.m16n16k16.shared.f16 	{%r6364, %r6365, %r6366, %r6367, %r6368, %r6369, %r6370, %r6371}, [%r1241], %r924;
	wmma.load.b.sync.aligned.row.m16n16k16.shared.f16 	{%r6372, %r6373, %r6374, %r6375, %r6376, %r6377, %r6378, %r6379}, [%r1250], %r924;
	wmma.load.b.sync.aligned.row.m16n16k16.shared.f16 	{%r6380, %r6381, %r6382, %r6383, %r6384, %r6385, %r6386, %r6387}, [%r1259], %r924;
	wmma.mma.sync.aligned.row.row.m16n16k16.f16.f16 {%r6388, %r6389, %r6390, %r6391}, {%r6260, %r6261, %r6262, %r6263, %r6264, %r6265, %r6266, %r6267}, {%r6324, %r6325, %r6326, %r6327, %r6328, %r6329, %r6330, %r6331}, {%r6136, %r6137, %r6138, %r6139};
	wmma.mma.sync.aligned.row.row.m16n16k16.f16.f16 {%r6392, %r6393, %r6394, %r6395}, {%r6292, %r6293, %r6294, %r6295, %r6296, %r6297, %r6298, %r6299}, {%r6356, %r6357, %r6358, %r6359, %r6360, %r6361, %r6362, %r6363}, {%r6388, %r6389, %r6390, %r6391};
	wmma.mma.sync.aligned.row.row.m16n16k16.f16.f16 {%r6396, %r6397, %r6398, %r6399}, {%r6260, %r6261, %r6262, %r6263, %r6264, %r6265, %r6266, %r6267}, {%r6332, %r6333, %r6334, %r6335, %r6336, %r6337, %r6338, %r6339}, {%r6144, %r6145, %r6146, %r6147};
	wmma.mma.sync.aligned.row.row.m16n16k16.f16.f16 {%r6400, %r6401, %r6402, %r6403}, {%r6292, %r6293, %r6294, %r6295, %r6296, %r6297, %r6298, %r6299}, {%r6364, %r6365, %r6366, %r6367, %r6368, %r6369, %r6370, %r6371}, {%r6396, %r6397, %r6398, %r6399};
	wmma.mma.sync.aligned.row.row.m16n16k16.f16.f16 {%r6404, %r6405, %r6406, %r6407}, {%r6260, %r6261, %r6262, %r6263, %r6264, %r6265, %r6266, %r6267}, {%r6340, %r6341, %r6342, %r6343, %r6344, %r6345, %r6346, %r6347}, {%r6152, %r6153, %r6154, %r6155};
	wmma.mma.sync.aligned.row.row.m16n16k16.f16.f16 {%r6408, %r6409, %r6410, %r6411}, {%r6292, %r6293, %r6294, %r6295, %r6296, %r6297, %r6298, %r6299}, {%r6372, %r6373, %r6374, %r6375, %r6376, %r6377, %r6378, %r6379}, {%r6404, %r6405, %r6406, %r6407};
	wmma.mma.sync.aligned.row.row.m16n16k16.f16.f16 {%r6412, %r6413, %r6414, %r6415}, {%r6260, %r6261, %r6262, %r6263, %r6264, %r6265, %r6266, %r6267}, {%r6348, %r6349, %r6350, %r6351, %r6352, %r6353, %r6354, %r6355}, {%r6160, %r6161, %r6162, %r6163};
	wmma.mma.sync.aligned.row.row.m16n16k16.f16.f16 {%r6416, %r6417, %r6418, %r6419}, {%r6292, %r6293, %r6294, %r6295, %r6296, %r6297, %r6298, %r6299}, {%r6380, %r6381, %r6382, %r6383, %r6384, %r6385, %r6386, %r6387}, {%r6412, %r6413, %r6414, %r6415};
	wmma.mma.sync.aligned.row.row.m16n16k16.f16.f16 {%r6420, %r6421, %r6422, %r6423}, {%r6268, %r6269, %r6270, %r6271, %r6272, %r6273, %r6274, %r6275}, {%r6324, %r6325, %r6326, %r6327, %r6328, %r6329, %r6330, %r6331}, {%r6168, %r6169, %r6170, %r6171};
	wmma.mma.sync.aligned.row.row.m16n16k16.f16.f16 {%r6424, %r6425, %r6426, %r6427}, {%r6300, %r6301, %r6302, %r6303, %r6304, %r6305, %r6306, %r6307}, {%r6356, %r6357, %r6358, %r6359, %r6360, %r6361, %r6362, %r6363}, {%r6420, %r6421, %r6422, %r6423};
	wmma.mma.sync.aligned.row.row.m16n16k16.f16.f16 {%r6428, %r6429, %r6430, %r6431}, {%r6268, %r6269, %r6270, %r6271, %r6272, %r6273, %r6274, %r6275}, {%r6332, %r6333, %r6334, %r6335, %r6336, %r6337, %r6338, %r6339}, {%r6176, %r6177, %r6178, %r6179};
	wmma.mma.sync.aligned.row.row.m16n16k16.f16.f16 {%r6432, %r6433, %r6434, %r6435}, {%r6300, %r6301, %r6302, %r6303, %r6304, %r6305, %r6306, %r6307}, {%r6364, %r6365, %r6366, %r6367, %r6368, %r6369, %r6370, %r6371}, {%r6428, %r6429, %r6430, %r6431};
	wmma.mma.sync.aligned.row.row.m16n16k16.f16.f16 {%r6436, %r6437, %r6438, %r6439}, {%r6268, %r6269, %r6270, %r6271, %r6272, %r6273, %r6274, %r6275}, {%r6340, %r6341, %r6342, %r6343, %r6344, %r6345, %r6346, %r6347}, {%r6184, %r6185, %r6186, %r6187};
	wmma.mma.sync.aligned.row.row.m16n16k16.f16.f16 {%r6440, %r6441, %r6442, %r6443}, {%r6300, %r6301, %r6302, %r6303, %r6304, %r6305, %r6306, %r6307}, {%r6372, %r6373, %r6374, %r6375, %r6376, %r6377, %r6378, %r6379}, {%r6436, %r6437, %r6438, %r6439};
	wmma.mma.sync.aligned.row.row.m16n16k16.f16.f16 {%r6444, %r6445, %r6446, %r6447}, {%r6268, %r6269, %r6270, %r6271, %r6272, %r6273, %r6274, %r6275}, {%r6348, %r6349, %r6350, %r6351, %r6352, %r6353, %r6354, %r6355}, {%r6192, %r6193, %r6194, %r6195};
	wmma.mma.sync.aligned.row.row.m16n16k16.f16.f16 {%r6448, %r6449, %r6450, %r6451}, {%r6300, %r6301, %r6302, %r6303, %r6304, %r6305, %r6306, %r6307}, {%r6380, %r6381, %r6382, %r6383, %r6384, %r6385, %r6386, %r6387}, {%r6444, %r6445, %r6446, %r6447};
	wmma.mma.sync.aligned.row.row.m16n16k16.f16.f16 {%r6452, %r6453, %r6454, %r6455}, {%r6276, %r6277, %r6278, %r6279, %r6280, %r6281, %r6282, %r6283}, {%r6324, %r6325, %r6326, %r6327, %r6328, %r6329, %r6330, %r6331}, {%r6200, %r6201, %r6202, %r6203};
	wmma.mma.sync.aligned.row.row.m16n16k16.f16.f16 {%r6456, %r6457, %r6458, %r6459}, {%r6308, %r6309, %r6310, %r6311, %r6312, %r6313, %r6314, %r6315}, {%r6356, %r6357, %r6358, %r6359, %r6360, %r6361, %r6362, %r6363}, {%r6452, %r6453, %r6454, %r6455};
	wmma.mma.sync.aligned.row.row.m16n16k16.f16.f16 {%r6460, %r6461, %r6462, %r6463}, {%r6276, %r6277, %r6278, %r6279, %r6280, %r6281, %r6282, %r6283}, {%r6332, %r6333, %r6334, %r6335, %r6336, %r6337, %r6338, %r6339}, {%r6208, %r6209, %r6210, %r6211};
	wmma.mma.sync.aligned.row.row.m16n16k16.f16.f16 {%r6464, %r6465, %r6466, %r6467}, {%r6308, %r6309, %r6310, %r6311, %r6312, %r6313, %r6314, %r6315}, {%r6364, %r6365, %r6366, %r6367, %r6368, %r6369, %r6370, %r6371}, {%r6460, %r6461, %r6462, %r6463};
	wmma.mma.sync.aligned.row.row.m16n16k16.f16.f16 {%r6468, %r6469, %r6470, %r6471}, {%r6276, %r6277, %r6278, %r6279, %r6280, %r6281, %r6282, %r6283}, {%r6340, %r6341, %r6342, %r6343, %r6344, %r6345, %r6346, %r6347}, {%r6216, %r6217, %r6218, %r6219};
	wmma.mma.sync.aligned.row.row.m16n16k16.f16.f16 {%r6472, %r6473, %r6474, %r6475}, {%r6308, %r6309, %r6310, %r6311, %r6312, %r6313, %r6314, %r6315}, {%r6372, %r6373, %r6374, %r6375, %r6376, %r6377, %r6378, %r6379}, {%r6468, %r6469, %r6470, %r6471};
	wmma.mma.sync.aligned.row.row.m16n16k16.f16.f16 {%r6476, %r6477, %r6478, %r6479}, {%r6276, %r6277, %r6278, %r6279, %r6280, %r6281, %r6282, %r6283}, {%r6348, %r6349, %r6350, %r6351, %r6352, %r6353, %r6354, %r6355}, {%r6224, %r6225, %r6226, %r6227};
	wmma.mma.sync.aligned.row.row.m16n16k16.f16.f16 {%r6480, %r6481, %r6482, %r6483}, {%r6308, %r6309, %r6310, %r6311, %r6312, %r6313, %r6314, %r6315}, {%r6380, %r6381, %r6382, %r6383, %r6384, %r6385, %r6386, %r6387}, {%r6476, %r6477, %r6478, %r6479};
	wmma.mma.sync.aligned.row.row.m16n16k16.f16.f16 {%r6484, %r6485, %r6486, %r6487}, {%r6284, %r6285, %r6286, %r6287, %r6288, %r6289, %r6290, %r6291}, {%r6324, %r6325, %r6326, %r6327, %r6328, %r6329, %r6330, %r6331}, {%r6232, %r6233, %r6234, %r6235};
	wmma.mma.sync.aligned.row.row.m16n16k16.f16.f16 {%r6488, %r6489, %r6490, %r6491}, {%r6316, %r6317, %r6318, %r6319, %r6320, %r6321, %r6322, %r6323}, {%r6356, %r6357, %r6358, %r6359, %r6360, %r6361, %r6362, %r6363}, {%r6484, %r6485, %r6486, %r6487};
	wmma.mma.sync.aligned.row.row.m16n16k16.f16.f16 {%r6492, %r6493, %r6494, %r6495}, {%r6284, %r6285, %r6286, %r6287, %r6288, %r6289, %r6290, %r6291}, {%r6332, %r6333, %r6334, %r6335, %r6336, %r6337, %r6338, %r6339}, {%r6240, %r6241, %r6242, %r6243};
	wmma.mma.sync.aligned.row.row.m16n16k16.f16.f16 {%r6496, %r6497, %r6498, %r6499}, {%r6316, %r6317, %r6318, %r6319, %r6320, %r6321, %r6322, %r6323}, {%r6364, %r6365, %r6366, %r6367, %r6368, %r6369, %r6370, %r6371}, {%r6492, %r6493, %r6494, %r6495};
	wmma.mma.sync.aligned.row.row.m16n16k16.f16.f16 {%r6500, %r6501, %r6502, %r6503}, {%r6284, %r6285, %r6286, %r6287, %r6288, %r6289, %r6290, %r6291}, {%r6340, %r6341, %r6342, %r6343, %r6344, %r6345, %r6346, %r6347}, {%r6248, %r6249, %r6250, %r6251};
	wmma.mma.sync.aligned.row.row.m16n16k16.f16.f16 {%r6504, %r6505, %r6506, %r6507}, {%r6316, %r6317, %r6318, %r6319, %r6320, %r6321, %r6322, %r6323}, {%r6372, %r6373, %r6374, %r6375, %r6376, %r6377, %r6378, %r6379}, {%r6500, %r6501, %r6502, %r6503};
	wmma.mma.sync.aligned.row.row.m16n16k16.f16.f16 {%r6508, %r6509, %r6510, %r6511}, {%r6284, %r6285, %r6286, %r6287, %r6288, %r6289, %r6290, %r6291}, {%r6348, %r6349, %r6350, %r6351, %r6352, %r6353, %r6354, %r6355}, {%r6256, %r6257, %r6258, %r6259};
	wmma.mma.sync.aligned.row.row.m16n16k16.f16.f16 {%r6512, %r6513, %r6514, %r6515}, {%r6316, %r6317, %r6318, %r6319, %r6320, %r6321, %r6322, %r6323}, {%r6380, %r6381, %r6382, %r6383, %r6384, %r6385, %r6386, %r6387}, {%r6508, %r6509, %r6510, %r6511};
	// begin inline asm
	cp.async.commit_group;

	// end inline asm
	// begin inline asm
	cp.async.wait_group 0;

	// end inline asm
	bar.sync 	0;
	add.s64 	%rd159, %rd288, 448;
	// begin inline asm
	cp.async.ca.shared.global [%r645], [%rd159], 16;

	// end inline asm
	add.s64 	%rd160, %rd220, 1472;
	// begin inline asm
	cp.async.ca.shared.global [%r646], [%rd160], 16;

	// end inline asm
	mul.wide.s32 	%rd243, %r9560, 2;
	add.s64 	%rd161, %rd14, %rd243;
	// begin inline asm
	cp.async.ca.shared.global [%r827], [%rd161], 16;

	// end inline asm
	add.s64 	%rd162, %rd161, %rd1;
	// begin inline asm
	cp.async.ca.shared.global [%r828], [%rd162], 16;

	// end inline asm
	add.s64 	%rd163, %rd162, %rd1;
	// begin inline asm
	cp.async.ca.shared.global [%r25], [%rd163], 16;

	// end inline asm
	add.s64 	%rd164, %rd163, %rd1;
	// begin inline asm
	cp.async.ca.shared.global [%r26], [%rd164], 16;

	// end inline asm
	wmma.load.a.sync.aligned.row.m16n16k16.shared.f16 	{%r6516, %r6517, %r6518, %r6519, %r6520, %r6521, %r6522, %r6523}, [%r27], %r852;
	wmma.load.a.sync.aligned.row.m16n16k16.shared.f16 	{%r6524, %r6525, %r6526, %r6527, %r6528, %r6529, %r6530, %r6531}, [%r861], %r852;
	wmma.load.a.sync.aligned.row.m16n16k16.shared.f16 	{%r6532, %r6533, %r6534, %r6535, %r6536, %r6537, %r6538, %r6539}, [%r870], %r852;
	wmma.load.a.sync.aligned.row.m16n16k16.shared.f16 	{%r6540, %r6541, %r6542, %r6543, %r6544, %r6545, %r6546, %r6547}, [%r879], %r852;
	wmma.load.a.sync.aligned.row.m16n16k16.shared.f16 	{%r6548, %r6549, %r6550, %r6551, %r6552, %r6553, %r6554, %r6555}, [%r888], %r852;
	wmma.load.a.sync.aligned.row.m16n16k16.shared.f16 	{%r6556, %r6557, %r6558, %r6559, %r6560, %r6561, %r6562, %r6563}, [%r897], %r852;
	wmma.load.a.sync.aligned.row.m16n16k16.shared.f16 	{%r6564, %r6565, %r6566, %r6567, %r6568, %r6569, %r6570, %r6571}, [%r906], %r852;
	wmma.load.a.sync.aligned.row.m16n16k16.shared.f16 	{%r6572, %r6573, %r6574, %r6575, %r6576, %r6577, %r6578, %r6579}, [%r915], %r852;
	wmma.load.b.sync.aligned.row.m16n16k16.shared.f16 	{%r6580, %r6581, %r6582, %r6583, %r6584, %r6585, %r6586, %r6587}, [%r28], %r924;
	wmma.load.b.sync.aligned.row.m16n16k16.shared.f16 	{%r6588, %r6589, %r6590, %r6591, %r6592, %r6593, %r6594, %r6595}, [%r933], %r924;
	wmma.load.b.sync.aligned.row.m16n16k16.shared.f16 	{%r6596, %r6597, %r6598, %r6599, %r6600, %r6601, %r6602, %r6603}, [%r942], %r924;
	wmma.load.b.sync.aligned.row.m16n16k16.shared.f16 	{%r6604, %r6605, %r6606, %r6607, %r6608, %r6609, %r6610, %r6611}, [%r951], %r924;
	wmma.load.b.sync.aligned.row.m16n16k16.shared.f16 	{%r6612, %r6613, %r6614, %r6615, %r6616, %r6617, %r6618, %r6619}, [%r960], %r924;
	wmma.load.b.sync.aligned.row.m16n16k16.shared.f16 	{%r6620, %r6621, %r6622, %r6623, %r6624, %r6625, %r6626, %r6627}, [%r969], %r924;
	wmma.load.b.sync.aligned.row.m16n16k16.shared.f16 	{%r6628, %r6629, %r6630, %r6631, %r6632, %r6633, %r6634, %r6635}, [%r978], %r924;
	wmma.load.b.sync.aligned.row.m16n16k16.shared.f16 	{%r6636, %r6637, %r6638, %r6639, %r6640, %r6641, %r6642, %r6643}, [%r987], %r924;
	wmma.mma.sync.aligned.row.row.m16n16k16.f16.f16 {%r6644, %r6645, %r6646, %r6647}, {%r6516, %r6517, %r6518, %r6519, %r6520, %r6521, %r6522, %r6523}, {%r6580, %r6581, %r6582, %r6583, %r6584, %r6585, %r6586, %r6587}, {%r6392, %r6393, %r6394, %r6395};
	wmma.mma.sync.aligned.row.row.m16n16k16.f16.f16 {%r6648, %r6649, %r6650, %r6651}, {%r6548, %r6549, %r6550, %r6551, %r6552, %r6553, %r6554, %r6555}, {%r6612, %r6613, %r6614, %r6615, %r6616, %r6617, %r6618, %r6619}, {%r6644, %r6645, %r6646, %r6647};
	wmma.mma.sync.aligned.row.row.m16n16k16.f16.f16 {%r6652, %r6653, %r6654, %r6655}, {%r6516, %r6517, %r6518, %r6519, %r6520, %r6521, %r6522, %r6523}, {%r6588, %r6589, %r6590, %r6591, %r6592, %r6593, %r6594, %r6595}, {%r6400, %r6401, %r6402, %r6403};
	wmma.mma.sync.aligned.row.row.m16n16k16.f16.f16 {%r6656, %r6657, %r6658, %r6659}, {%r6548, %r6549, %r6550, %r6551, %r6552, %r6553, %r6554, %r6555}, {%r6620, %r6621, %r6622, %r6623, %r6624, %r6625, %r6626, %r6627}, {%r6652, %r6653, %r6654, %r6655};
	wmma.mma.sync.aligned.row.row.m16n16k16.f16.f16 {%r6660, %r6661, %r6662, %r6663}, {%r6516, %r6517, %r6518, %r6519, %r6520, %r6521, %r6522, %r6523}, {%r6596, %r6597, %r6598, %r6599, %r6600, %r6601, %r6602, %r6603}, {%r6408, %r6409, %r6410, %r6411};
	wmma.mma.sync.aligned.row.row.m16n16k16.f16.f16 {%r6664, %r6665, %r6666, %r6667}, {%r6548, %r6549, %r6550, %r6551, %r6552, %r6553, %r6554, %r6555}, {%r6628, %r6629, %r6630, %r6631, %r6632, %r6633, %r6634, %r6635}, {%r6660, %r6661, %r6662, %r6663};
	wmma.mma.sync.aligned.row.row.m16n16k16.f16.f16 {%r6668, %r6669, %r6670, %r6671}, {%r6516, %r6517, %r6518, %r6519, %r6520, %r6521, %r6522, %r6523}, {%r6604, %r6605, %r6606, %r6607, %r6608, %r6609, %r6610, %r6611}, {%r6416, %r6417, %r6418, %r6419};
	wmma.mma.sync.aligned.row.row.m16n16k16.f16.f16 {%r6672, %r6673, %r6674, %r6675}, {%r6548, %r6549, %r6550, %r6551, %r6552, %r6553, %r6554, %r6555}, {%r6636, %r6637, %r6638, %r6639, %r6640, %r6641, %r6642, %r6643}, {%r6668, %r6669, %r6670, %r6671};
	wmma.mma.sync.aligned.row.row.m16n16k16.f16.f16 {%r6676, %r6677, %r6678, %r6679}, {%r6524, %r6525, %r6526, %r6527, %r6528, %r6529, %r6530, %r6531}, {%r6580, %r6581, %r6582, %r6583, %r6584, %r6585, %r6586, %r6587}, {%r6424, %r6425, %r6426, %r6427};
	wmma.mma.sync.aligned.row.row.m16n16k16.f16.f16 {%r6680, %r6681, %r6682, %r6683}, {%r6556, %r6557, %r6558, %r6559, %r6560, %r6561, %r6562, %r6563}, {%r6612, %r6613, %r6614, %r6615, %r6616, %r6617, %r6618, %r6619}, {%r6676, %r6677, %r6678, %r6679};
	wmma.mma.sync.aligned.row.row.m16n16k16.f16.f16 {%r6684, %r6685, %r6686, %r6687}, {%r6524, %r6525, %r6526, %r6527, %r6528, %r6529, %r6530, %r6531}, {%r6588, %r6589, %r6590, %r6591, %r6592, %r6593, %r6594, %r6595}, {%r6432, %r6433, %r6434, %r6435};
	wmma.mma.sync.aligned.row.row.m16n16k16.f16.f16 {%r6688, %r6689, %r6690, %r6691}, {%r6556, %r6557, %r6558, %r6559, %r6560, %r6561, %r6562, %r6563}, {%r6620, %r6621, %r6622, %r6623, %r6624, %r6625, %r6626, %r6627}, {%r6684, %r6685, %r6686, %r6687};
	wmma.mma.sync.aligned.row.row.m16n16k16.f16.f16 {%r6692, %r6693, %r6694, %r6695}, {%r6524, %r6525, %r6526, %r6527, %r6528, %r6529, %r6530, %r6531}, {%r6596, %r6597, %r6598, %r6599, %r6600, %r6601, %r6602, %r6603}, {%r6440, %r6441, %r6442, %r6443};
	wmma.mma.sync.aligned.row.row.m16n16k16.f16.f16 {%r6696, %r6697, %r6698, %r6699}, {%r6556, %r6557, %r6558, %r6559, %r6560, %r6561, %r6562, %r6563}, {%r6628, %r6629, %r6630, %r6631, %r6632, %r6633, %r6634, %r6635}, {%r6692, %r6693, %r6694, %r6695};
	wmma.mma.sync.aligned.row.row.m16n16k16.f16.f16 {%r6700, %r6701, %r6702, %r6703}, {%r6524, %r6525, %r6526, %r6527, %r6528, %r6529, %r6530, %r6531}, {%r6604, %r6605, %r6606, %r6607, %r6608, %r6609, %r6610, %r6611}, {%r6448, %r6449, %r6450, %r6451};
	wmma.mma.sync.aligned.row.row.m16n16k16.f16.f16 {%r6704, %r6705, %r6706, %r6707}, {%r6556, %r6557, %r6558, %r6559, %r6560, %r6561, %r6562, %r6563}, {%r6636, %r6637, %r6638, %r6639, %r6640, %r6641, %r6642, %r6643}, {%r6700, %r6701, %r6702, %r6703};
	wmma.mma.sync.aligned.row.row.m16n16k16.f16.f16 {%r6708, %r6709, %r6710, %r6711}, {%r6532, %r6533, %r6534, %r6535, %r6536, %r6537, %r6538, %r6539}, {%r6580, %r6581, %r6582, %r6583, %r6584, %r6585, %r6586, %r6587}, {%r6456, %r6457, %r6458, %r6459};
	wmma.mma.sync.aligned.row.row.m16n16k16.f16.f16 {%r6712, %r6713, %r6714, %r6715}, {%r6564, %r6565, %r6566, %r6567, %r6568, %r6569, %r6570, %r6571}, {%r6612, %r6613, %r6614, %r6615, %r6616, %r6617, %r6618, %r6619}, {%r6708, %r6709, %r6710, %r6711};
	wmma.mma.sync.aligned.row.row.m16n16k16.f16.f16 {%r6716, %r6717, %r6718, %r6719}, {%r6532, %r6533, %r6534, %r6535, %r6536, %r6537, %r6538, %r6539}, {%r6588, %r6589, %r6590, %r6591, %r6592, %r6593, %r6594, %r6595}, {%r6464, %r6465, %r6466, %r6467};
	wmma.mma.sync.aligned.row.row.m16n16k16.f16.f16 {%r6720, %r6721, %r6722, %r6723}, {%r6564, %r6565, %r6566, %r6567, %r6568, %r6569, %r6570, %r6571}, {%r6620, %r6621, %r6622, %r6623, %r6624, %r6625, %r6626, %r6627}, {%r6716, %r6717, %r6718, %r6719};
	wmma.mma.sync.aligned.row.row.m16n16k16.f16.f16 {%r6724, %r6725, %r6726, %r6727}, {%r6532, %r6533, %r6534, %r6535, %r6536, %r6537, %r6538, %r6539}, {%r6596, %r6597, %r6598, %r6599, %r6600, %r6601, %r6602, %r6603}, {%r6472, %r6473, %r6474, %r6475};
	wmma.mma.sync.aligned.row.row.m16n16k16.f16.f16 {%r6728, %r6729, %r6730, %r6731}, {%r6564, %r6565, %r6566, %r6567, %r6568, %r6569, %r6570, %r6571}, {%r6628, %r6629, %r6630, %r6631, %r6632, %r6633, %r6634, %r6635}, {%r6724, %r6725, %r6726, %r6727};
	wmma.mma.sync.aligned.row.row.m16n16k16.f16.f16 {%r6732, %r6733, %r6734, %r6735}, {%r6532, %r6533, %r6534, %r6535, %r6536, %r6537, %r6538, %r6539}, {%r6604, %r6605, %r6606, %r6607, %r6608, %r6609, %r6610, %r6611}, {%r6480, %r6481, %r6482, %r6483};
	wmma.mma.sync.aligned.row.row.m16n16k16.f16.f16 {%r6736, %r6737, %r6738, %r6739}, {%r6564, %r6565, %r6566, %r6567, %r6568, %r6569, %r6570, %r6571}, {%r6636, %r6637, %r6638, %r6639, %r6640, %r6641, %r6642, %r6643}, {%r6732, %r6733, %r6734, %r6735};
	wmma.mma.sync.aligned.row.row.m16n16k16.f16.f16 {%r6740, %r6741, %r6742, %r6743}, {%r6540, %r6541, %r6542, %r6543, %r6544, %r6545, %r6546, %r6547}, {%r6580, %r6581, %r6582, %r6583, %r6584, %r6585, %r6586, %r6587}, {%r6488, %r6489, %r6490, %r6491};
	wmma.mma.sync.aligned.row.row.m16n16k16.f16.f16 {%r6744, %r6745, %r6746, %r6747}, {%r6572, %r6573, %r6574, %r6575, %r6576, %r6577, %r6578, %r6579}, {%r6612, %r6613, %r6614, %r6615, %r6616, %r6617, %r6618, %r6619}, {%r6740, %r6741, %r6742, %r6743};
	wmma.mma.sync.aligned.row.row.m16n16k16.f16.f16 {%r6748, %r6749, %r6750, %r6751}, {%r6540, %r6541, %r6542, %r6543, %r6544, %r6545, %r6546, %r6547}, {%r6588, %r6589, %r6590, %r6591, %r6592, %r6593, %r6594, %r6595}, {%r6496, %r6497, %r6498, %r6499};
	wmma.mma.sync.aligned.row.row.m16n16k16.f16.f16 {%r6752, %r6753, %r6754, %r6755}, {%r6572, %r6573, %r6574, %r6575, %r6576, %r6577, %r6578, %r6579}, {%r6620, %r6621, %r6622, %r6623, %r6624, %r6625, %r6626, %r6627}, {%r6748, %r6749, %r6750, %r6751};
	wmma.mma.sync.aligned.row.row.m16n16k16.f16.f16 {%r6756, %r6757, %r6758, %r6759}, {%r6540, %r6541, %r6542, %r6543, %r6544, %r6545, %r6546, %r6547}, {%r6596, %r6597, %r6598, %r6599, %r6600, %r6601, %r6602, %r6603}, {%r6504, %r6505, %r6506, %r6507};
	wmma.mma.sync.aligned.row.row.m16n16k16.f16.f16 {%r6760, %r6761, %r6762, %r6763}, {%r6572, %r6573, %r6574, %r6575, %r6576, %r6577, %r6578, %r6579}, {%r6628, %r6629, %r6630, %r6631, %r6632, %r6633, %r6634, %r6635}, {%r6756, %r6757, %r6758, %r6759};
	wmma.mma.sync.aligned.row.row.m16n16k16.f16.f16 {%r6764, %r6765, %r6766, %r6767}, {%r6540, %r6541, %r6542, %r6543, %r6544, %r6545, %r6546, %r6547}, {%r6604, %r6605, %r6606, %r6607, %r6608, %r6609, %r6610, %r6611}, {%r6512, %r6513, %r6514, %r6515};
	wmma.mma.sync.aligned.row.row.m16n16k16.f16.f16 {%r6768, %r6769, %r6770, %r6771}, {%r6572, %r6573, %r6574, %r6575, %r6576, %r6577, %r6578, %r6579}, {%r6636, %r6637, %r6638, %r6639, %r6640, %r6641, %r6642, %r6643}, {%r6764, %r6765, %r6766, %r6767};
	// begin inline asm
	cp.async.commit_group;

	// end inline asm
	// begin inline asm
	cp.async.wait_group 0;

	// end inline asm
	bar.sync 	0;
	add.s64 	%rd165, %rd288, 512;
	// begin inline asm
	cp.async.ca.shared.global [%r550], [%rd165], 16;

	// end inline asm
	add.s64 	%rd166, %rd220, 1536;
	// begin inline asm
	cp.async.ca.shared.global [%r8], [%rd166], 16;

	// end inline asm
	mul.wide.s32 	%rd244, %r9561, 2;
	add.s64 	%rd167, %rd14, %rd244;
	// begin inline asm
	cp.async.ca.shared.global [%r10], [%rd167], 16;

	// end inline asm
	add.s64 	%rd168, %rd167, %rd1;
	// begin inline asm
	cp.async.ca.shared.global [%r553], [%rd168], 16;

	// end inline asm
	add.s64 	%rd169, %rd168, %rd1;
	// begin inline asm
	cp.async.ca.shared.global [%r554], [%rd169], 16;

	// end inline asm
	add.s64 	%rd170, %rd169, %rd1;
	// begin inline asm
	cp.async.ca.shared.global [%r555], [%rd170], 16;

	// end inline asm
	wmma.load.a.sync.aligned.row.m16n16k16.shared.f16 	{%r6772, %r6773, %r6774, %r6775, %r6776, %r6777, %r6778, %r6779}, [%r1124], %r852;
	wmma.load.a.sync.aligned.row.m16n16k16.shared.f16 	{%r6780, %r6781, %r6782, %r6783, %r6784, %r6785, %r6786, %r6787}, [%r1133], %r852;
	wmma.load.a.sync.aligned.row.m16n16k16.shared.f16 	{%r6788, %r6789, %r6790, %r6791, %r6792, %r6793, %r6794, %r6795}, [%r1142], %r852;
	wmma.load.a.sync.aligned.row.m16n16k16.shared.f16 	{%r6796, %r6797, %r6798, %r6799, %r6800, %r6801, %r6802, %r6803}, [%r1151], %r852;
	wmma.load.a.sync.aligned.row.m16n16k16.shared.f16 	{%r6804, %r6805, %r6806, %r6807, %r6808, %r6809, %r6810, %r6811}, [%r1160], %r852;
	wmma.load.a.sync.aligned.row.m16n16k16.shared.f16 	{%r6812, %r6813, %r6814, %r6815, %r6816, %r6817, %r6818, %r6819}, [%r1169], %r852;
	wmma.load.a.sync.aligned.row.m16n16k16.shared.f16 	{%r6820, %r6821, %r6822, %r6823, %r6824, %r6825, %r6826, %r6827}, [%r1178], %r852;
	wmma.load.a.sync.aligned.row.m16n16k16.shared.f16 	{%r6828, %r6829, %r6830, %r6831, %r6832, %r6833, %r6834, %r6835}, [%r1187], %r852;
	wmma.load.b.sync.aligned.row.m16n16k16.shared.f16 	{%r6836, %r6837, %r6838, %r6839, %r6840, %r6841, %r6842, %r6843}, [%r1196], %r924;
	wmma.load.b.sync.aligned.row.m16n16k16.shared.f16 	{%r6844, %r6845, %r6846, %r6847, %r6848, %r6849, %r6850, %r6851}, [%r1205], %r924;
	wmma.load.b.sync.aligned.row.m16n16k16.shared.f16 	{%r6852, %r6853, %r6854, %r6855, %r6856, %r6857, %r6858, %r6859}, [%r1214], %r924;
	wmma.load.b.sync.aligned.row.m16n16k16.shared.f16 	{%r6860, %r6861, %r6862, %r6863, %r6864, %r6865, %r6866, %r6867}, [%r1223], %r924;
	wmma.load.b.sync.aligned.row.m16n16k16.shared.f16 	{%r6868, %r6869, %r6870, %r6871, %r6872, %r6873, %r6874, %r6875}, [%r1232], %r924;
	wmma.load.b.sync.aligned.row.m16n16k16.shared.f16 	{%r6876, %r6877, %r6878, %r6879, %r6880, %r6881, %r6882, %r6883}, [%r1241], %r924;
	wmma.load.b.sync.aligned.row.m16n16k16.shared.f16 	{%r6884, %r6885, %r6886, %r6887, %r6888, %r6889, %r6890, %r6891}, [%r1250], %r924;
	wmma.load.b.sync.aligned.row.m16n16k16.shared.f16 	{%r6892, %r6893, %r6894, %r6895, %r6896, %r6897, %r6898, %r6899}, [%r1259], %r924;
	wmma.mma.sync.aligned.row.row.m16n16k16.f16.f16 {%r6900, %r6901, %r6902, %r6903}, {%r6772, %r6773, %r6774, %r6775, %r6776, %r6777, %r6778, %r6779}, {%r6836, %r6837, %r6838, %r6839, %r6840, %r6841, %r6842, %r6843}, {%r6648, %r6649, %r6650, %r6651};
	wmma.mma.sync.aligned.row.row.m16n16k16.f16.f16 {%r6904, %r6905, %r6906, %r6907}, {%r6804, %r6805, %r6806, %r6807, %r6808, %r6809, %r6810, %r6811}, {%r6868, %r6869, %r6870, %r6871, %r6872, %r6873, %r6874, %r6875}, {%r6900, %r6901, %r6902, %r6903};
	wmma.mma.sync.aligned.row.row.m16n16k16.f16.f16 {%r6908, %r6909, %r6910, %r6911}, {%r6772, %r6773, %r6774, %r6775, %r6776, %r6777, %r6778, %r6779}, {%r6844, %r6845, %r6846, %r6847, %r6848, %r6849, %r6850, %r6851}, {%r6656, %r6657, %r6658, %r6659};
	wmma.mma.sync.aligned.row.row.m16n16k16.f16.f16 {%r6912, %r6913, %r6914, %r6915}, {%r6804, %r6805, %r6806, %r6807, %r6808, %r6809, %r6810, %r6811}, {%r6876, %r6877, %r6878, %r6879, %r6880, %r6881, %r6882, %r6883}, {%r6908, %r6909, %r6910, %r6911};
	wmma.mma.sync.aligned.row.row.m16n16k16.f16.f16 {%r6916, %r6917, %r6918, %r6919}, {%r6772, %r6773, %r6774, %r6775, %r6776, %r6777, %r6778, %r6779}, {%r6852, %r6853, %r6854, %r6855, %r6856, %r6857, %r6858, %r6859}, {%r6664, %r6665, %r6666, %r6667};
	wmma.mma.sync.aligned.row.row.m16n16k16.f16.f16 {%r6920, %r6921, %r6922, %r6923}, {%r6804, %r6805, %r6806, %r6807, %r6808, %r6809, %r6810, %r6811}, {%r6884, %r6885, %r6886, %r6887, %r6888, %r6889, %r6890, %r6891}, {%r6916, %r6917, %r6918, %r6919};
	wmma.mma.sync.aligned.row.row.m16n16k16.f16.f16 {%r6924, %r6925, %r6926, %r6927}, {%r6772, %r6773, %r6774, %r6775, %r6776, %r6777, %r6778, %r6779}, {%r6860, %r6861, %r6862, %r6863, %r6864, %r6865, %r6866, %r6867}, {%r6672, %r6673, %r6674, %r6675};
	wmma.mma.sync.aligned.row.row.m16n16k16.f16.f16 {%r6928, %r6929, %r6930, %r6931}, {%r6804, %r6805, %r6806, %r6807, %r6808, %r6809, %r6810, %r6811}, {%r6892, %r6893, %r6894, %r6895, %r6896, %r6897, %r6898, %r6899}, {%r6924, %r6925, %r6926, %r6927};
	wmma.mma.sync.aligned.row.row.m16n16k16.f16.f16 {%r6932, %r6933, %r6934, %r6935}, {%r6780, %r6781, %r6782, %r6783, %r6784, %r6785, %r6786, %r6787}, {%r6836, %r6837, %r6838, %r6839, %r6840, %r6841, %r6842, %r6843}, {%r6680, %r6681, %r6682, %r6683};
	wmma.mma.sync.aligned.row.row.m16n16k16.f16.f16 {%r6936, %r6937, %r6938, %r6939}, {%r6812, %r6813, %r6814, %r6815, %r6816, %r6817, %r6818, %r6819}, {%r6868, %r6869, %r6870, %r6871, %r6872, %r6873, %r6874, %r6875}, {%r6932, %r6933, %r6934, %r6935};
	wmma.mma.sync.aligned.row.row.m16n16k16.f16.f16 {%r6940, %r6941, %r6942, %r6943}, {%r6780, %r6781, %r6782, %r6783, %r6784, %r6785, %r6786, %r6787}, {%r6844, %r6845, %r6846, %r6847, %r6848, %r6849, %r6850, %r6851}, {%r6688, %r6689, %r6690, %r6691};
	wmma.mma.sync.aligned.row.row.m16n16k16.f16.f16 {%r6944, %r6945, %r6946, %r6947}, {%r6812, %r6813, %r6814, %r6815, %r6816, %r6817, %r6818, %r6819}, {%r6876, %r6877, %r6878, %r6879, %r6880, %r6881, %r6882, %r6883}, {%r6940, %r6941, %r6942, %r6943};
	wmma.mma.sync.aligned.row.row.m16n16k16.f16.f16 {%r6948, %r6949, %r6950, %r6951}, {%r6780, %r6781, %r6782, %r6783, %r6784, %r6785, %r6786, %r6787}, {%r6852, %r6853, %r6854, %r6855, %r6856, %r6857, %r6858, %r6859}, {%r6696, %r6697, %r6698, %r6699};
	wmma.mma.sync.aligned.row.row.m16n16k16.f16.f16 {%r6952, %r6953, %r6954, %r6955}, {%r6812, %r6813, %r6814, %r6815, %r6816, %r6817, %r6818, %r6819}, {%r6884, %r6885, %r6886, %r6887, %r6888, %r6889, %r6890, %r6891}, {%r6948, %r6949, %r6950, %r6951};
	wmma.mma.sync.aligned.row.row.m16n16k16.f16.f16 {%r6956, %r6957, %r6958, %r6959}, {%r6780, %r6781, %r6782, %r6783, %r6784, %r6785, %r6786, %r6787}, {%r6860, %r6861, %r6862, %r6863, %r6864, %r6865, %r6866, %r6867}, {%r6704, %r6705, %r6706, %r6707};
	wmma.mma.sync.aligned.row.row.m16n16k16.f16.f16 {%r6960, %r6961, %r6962, %r6963}, {%r6812, %r6813, %r6814, %r6815, %r6816, %r6817, %r6818, %r6819}, {%r6892, %r6893, %r6894, %r6895, %r6896, %r6897, %r6898, %r6899}, {%r6956, %r6957, %r6958, %r6959};
	wmma.mma.sync.aligned.row.row.m16n16k16.f16.f16 {%r6964, %r6965, %r6966, %r6967}, {%r6788, %r6789, %r6790, %r6791, %r6792, %r6793, %r6794, %r6795}, {%r6836, %r6837, %r6838, %r6839, %r6840, %r6841, %r6842, %r6843}, {%r6712, %r6713, %r6714, %r6715};
	wmma.mma.sync.aligned.row.row.m16n16k16.f16.f16 {%r6968, %r6969, %r6970, %r6971}, {%r6820, %r6821, %r6822, %r6823, %r6824, %r6825, %r6826, %r6827}, {%r6868, %r6869, %r6870, %r6871, %r6872, %r6873, %r6874, %r6875}, {%r6964, %r6965, %r6966, %r6967};
	wmma.mma.sync.aligned.row.row.m16n16k16.f16.f16 {%r6972, %r6973, %r6974, %r6975}, {%r6788, %r6789, %r6790, %r6791, %r6792, %r6793, %r6794, %r6795}, {%r6844, %r6845, %r6846, %r6847, %r6848, %r6849, %r6850, %r6851}, {%r6720, %r6721, %r6722, %r6723};
	wmma.mma.sync.aligned.row.row.m16n16k16.f16.f16 {%r6976, %r6977, %r6978, %r6979}, {%r6820, %r6821, %r6822, %r6823, %r6824, %r6825, %r6826, %r6827}, {%r6876, %r6877, %r6878, %r6879, %r6880, %r6881, %r6882, %r6883}, {%r6972, %r6973, %r6974, %r6975};
	wmma.mma.sync.aligned.row.row.m16n16k16.f16.f16 {%r6980, %r6981, %r6982, %r6983}, {%r6788, %r6789, %r6790, %r6791, %r6792, %r6793, %r6794, %r6795}, {%r6852, %r6853, %r6854, %r6855, %r6856, %r6857, %r6858, %r6859}, {%r6728, %r6729, %r6730, %r6731};
	wmma.mma.sync.aligned.row.row.m16n16k16.f16.f16 {%r6984, %r6985, %r6986, %r6987}, {%r6820, %r6821, %r6822, %r6823, %r6824, %r6825, %r6826, %r6827}, {%r6884, %r6885, %r6886, %r6887, %r6888, %r6889, %r6890, %r6891}, {%r6980, %r6981, %r6982, %r6983};
	wmma.mma.sync.aligned.row.row.m16n16k16.f16.f16 {%r6988, %r6989, %r6990, %r6991}, {%r6788, %r6789, %r6790, %r6791, %r6792, %r6793, %r6794, %r6795}, {%r6860, %r6861, %r6862, %r6863, %r6864, %r6865, %r6866, %r6867}, {%r6736, %r6737, %r6738, %r6739};
	wmma.mma.sync.aligned.row.row.m16n16k16.f16.f16 {%r6992, %r6993, %r6994, %r6995}, {%r6820, %r6821, %r6822, %r6823, %r6824, %r6825, %r6826, %r6827}, {%r6892, %r6893, %r6894, %r6895, %r6896, %r6897, %r6898, %r6899}, {%r6988, %r6989, %r6990, %r6991};
	wmma.mma.sync.aligned.row.row.m16n16k16.f16.f16 {%r6996, %r6997, %r6998, %r6999}, {%r6796, %r6797, %r6798, %r6799, %r6800, %r6801, %r6802, %r6803}, {%r6836, %r6837, %r6838, %r6839, %r6840, %r6841, %r6842, %r6843}, {%r6744, %r6745, %r6746, %r6747};
	wmma.mma.sync.aligned.row.row.m16n16k16.f16.f16 {%r7000, %r7001, %r7002, %r7003}, {%r6828, %r6829, %r6830, %r6831, %r6832, %r6833, %r6834, %r6835}, {%r6868, %r6869, %r6870, %r6871, %r6872, %r6873, %r6874, %r6875}, {%r6996, %r6997, %r6998, %r6999};
	wmma.mma.sync.aligned.row.row.m16n16k16.f16.f16 {%r7004, %r7005, %r7006, %r7007}, {%r6796, %r6797, %r6798, %r6799, %r6800, %r6801, %r6802, %r6803}, {%r6844, %r6845, %r6846, %r6847, %r6848, %r6849, %r6850, %r6851}, {%r6752, %r6753, %r6754, %r6755};
	wmma.mma.sync.aligned.row.row.m16n16k16.f16.f16 {%r7008, %r7009, %r7010, %r7011}, {%r6828, %r6829, %r6830, %r6831, %r6832, %r6833, %r6834, %r6835}, {%r6876, %r6877, %r6878, %r6879, %r6880, %r6881, %r6882, %r6883}, {%r7004, %r7005, %r7006, %r7007};
	wmma.mma.sync.aligned.row.row.m16n16k16.f16.f16 {%r7012, %r7013, %r7014, %r7015}, {%r6796, %r6797, %r6798, %r6799, %r6800, %r6801, %r6802, %r6803}, {%r6852, %r6853, %r6854, %r6855, %r6856, %r6857, %r6858, %r6859}, {%r6760, %r6761, %r6762, %r6763};
	wmma.mma.sync.aligned.row.row.m16n16k16.f16.f16 {%r7016, %r7017, %r7018, %r7019}, {%r6828, %r6829, %r6830, %r6831, %r6832, %r6833, %r6834, %r6835}, {%r6884, %r6885, %r6886, %r6887, %r6888, %r6889, %r6890, %r6891}, {%r7012, %r7013, %r7014, %r7015};
	wmma.mma.sync.aligned.row.row.m16n16k16.f16.f16 {%r7020, %r7021, %r7022, %r7023}, {%r6796, %r6797, %r6798, %r6799, %r6800, %r6801, %r6802, %r6803}, {%r6860, %r6861, %r6862, %r6863, %r6864, %r6865, %r6866, %r6867}, {%r6768, %r6769, %r6770, %r6771};
	wmma.mma.sync.aligned.row.row.m16n16k16.f16.f16 {%r7024, %r7025, %r7026, %r7027}, {%r6828, %r6829, %r6830, %r6831, %r6832, %r6833, %r6834, %r6835}, {%r6892, %r6893, %r6894, %r6895, %r6896, %r6897, %r6898, %r6899}, {%r7020, %r7021, %r7022, %r7023};
	// begin inline asm
	cp.async.commit_group;

	// end inline asm
	// begin inline asm
	cp.async.wait_group 0;

	// end inline asm
	bar.sync 	0;
	add.s64 	%rd171, %rd288, 576;
	// begin inline asm
	cp.async.ca.shared.global [%r645], [%rd171], 16;

	// end inline asm
	add.s64 	%rd172, %rd220, 1600;
	// begin inline asm
	cp.async.ca.shared.global [%r646], [%rd172], 16;

	// end inline asm
	mul.wide.s32 	%rd245, %r9562, 2;
	add.s64 	%rd173, %rd14, %rd245;
	// begin inline asm
	cp.async.ca.shared.global [%r827], [%rd173], 16;

	// end inline asm
	add.s64 	%rd174, %rd173, %rd1;
	// begin inline asm
	cp.async.ca.shared.global [%r828], [%rd174], 16;

	// end inline asm
	add.s64 	%rd175, %rd174, %rd1;
	// begin inline asm
	cp.async.ca.shared.global [%r25], [%rd175], 16;

	// end inline asm
	add.s64 	%rd176, %rd175, %rd1;
	// begin inline asm
	cp.async.ca.shared.global [%r26], [%rd176], 16;

	// end inline asm
	wmma.load.a.sync.aligned.row.m16n16k16.shared.f16 	{%r7028, %r7029, %r7030, %r7031, %r7032, %r7033, %r7034, %r7035}, [%r27], %r852;
	wmma.load.a.sync.aligned.row.m16n16k16.shared.f16 	{%r7036, %r7037, %r7038, %r7039, %r7040, %r7041, %r7042, %r7043}, [%r861], %r852;
	wmma.load.a.sync.aligned.row.m16n16k16.shared.f16 	{%r7044, %r7045, %r7046, %r7047, %r7048, %r7049, %r7050, %r7051}, [%r870], %r852;
	wmma.load.a.sync.aligned.row.m16n16k16.shared.f16 	{%r7052, %r7053, %r7054, %r7055, %r7056, %r7057, %r7058, %r7059}, [%r879], %r852;
	wmma.load.a.sync.aligned.row.m16n16k16.shared.f16 	{%r7060, %r7061, %r7062, %r7063, %r7064, %r7065, %r7066, %r7067}, [%r888], %r852;
	wmma.load.a.sync.aligned.row.m16n16k16.shared.f16 	{%r7068, %r7069, %r7070, %r7071, %r7072, %r7073, %r7074, %r7075}, [%r897], %r852;
	wmma.load.a.sync.aligned.row.m16n16k16.shared.f16 	{%r7076, %r7077, %r7078, %r7079, %r7080, %r7081, %r7082, %r7083}, [%r906], %r852;
	wmma.load.a.sync.aligned.row.m16n16k16.shared.f16 	{%r7084, %r7085, %r7086, %r7087, %r7088, %r7089, %r7090, %r7091}, [%r915], %r852;
	wmma.load.b.sync.aligned.row.m16n16k16.shared.f16 	{%r7092, %r7093, %r7094, %r7095, %r7096, %r7097, %r7098, %r7099}, [%r28], %r924;
	wmma.load.b.sync.aligned.row.m16n16k16.shared.f16 	{%r7100, %r7101, %r7102, %r7103, %r7104, %r7105, %r7106, %r7107}, [%r933], %r924;
	wmma.load.b.sync.aligned.row.m16n16k16.shared.f16 	{%r7108, %r7109, %r7110, %r7111, %r7112, %r7113, %r7114, %r7115}, [%r942], %r924;
	wmma.load.b.sync.aligned.row.m16n16k16.shared.f16 	{%r7116, %r7117, %r7118, %r7119, %r7120, %r7121, %r7122, %r7123}, [%r951], %r924;
	wmma.load.b.sync.aligned.row.m16n16k16.shared.f16 	{%r7124, %r7125, %r7126, %r7127, %r7128, %r7129, %r7130, %r7131}, [%r960], %r924;
	wmma.load.b.sync.aligned.row.m16n16k16.shared.f16 	{%r7132, %r7133, %r7134, %r7135, %r7136, %r7137, %r7138, %r7139}, [%r969], %r924;
	wmma.load.b.sync.aligned.row.m16n16k16.shared.f16 	{%r7140, %r7141, %r7142, %r7143, %r7144, %r7145, %r7146, %r7147}, [%r978], %r924;
	wmma.load.b.sync.aligned.row.m16n16k16.shared.f16 	{%r7148, %r7149, %r7150, %r7151, %r7152, %r7153, %r7154, %r7155}, [%r987], %r924;
	wmma.mma.sync.aligned.row.row.m16n16k16.f16.f16 {%r7156, %r7157, %r7158, %r7159}, {%r7028, %r7029, %r7030, %r7031, %r7032, %r7033, %r7034, %r7035}, {%r7092, %r7093, %r7094, %r7095, %r7096, %r7097, %r7098, %r7099}, {%r6904, %r6905, %r6906, %r6907};
	wmma.mma.sync.aligned.row.row.m16n16k16.f16.f16 {%r7160, %r7161, %r7162, %r7163}, {%r7060, %r7061, %r7062, %r7063, %r7064, %r7065, %r7066, %r7067}, {%r7124, %r7125, %r7126, %r7127, %r7128, %r7129, %r7130, %r7131}, {%r7156, %r7157, %r7158, %r7159};
	wmma.mma.sync.aligned.row.row.m16n16k16.f16.f16 {%r7164, %r7165, %r7166, %r7167}, {%r7028, %r7029, %r7030, %r7031, %r7032, %r7033, %r7034, %r7035}, {%r7100, %r7101, %r7102, %r7103, %r7104, %r7105, %r7106, %r7107}, {%r6912, %r6913, %r6914, %r6915};
	wmma.mma.sync.aligned.row.row.m16n16k16.f16.f16 {%r7168, %r7169, %r7170, %r7171}, {%r7060, %r7061, %r7062, %r7063, %r7064, %r7065, %r7066, %r7067}, {%r7132, %r7133, %r7134, %r7135, %r7136, %r7137, %r7138, %r7139}, {%r7164, %r7165, %r7166, %r7167};
	wmma.mma.sync.aligned.row.row.m16n16k16.f16.f16 {%r7172, %r7173, %r7174, %r7175}, {%r7028, %r7029, %r7030, %r7031, %r7032, %r7033, %r7034, %r7035}, {%r7108, %r7109, %r7110, %r7111, %r7112, %r7113, %r7114, %r7115}, {%r6920, %r6921, %r6922, %r6923};
	wmma.mma.sync.aligned.row.row.m16n16k16.f16.f16 {%r7176, %r7177, %r7178, %r7179}, {%r7060, %r7061, %r7062, %r7063, %r7064, %r7065, %r7066, %r7067}, {%r7140, %r7141, %r7142, %r7143, %r7144, %r7145, %r7146, %r7147}, {%r7172, %r7173, %r7174, %r7175};
	wmma.mma.sync.aligned.row.row.m16n16k16.f16.f16 {%r7180, %r7181, %r7182, %r7183}, {%r7028, %r7029, %r7030, %r7031, %r7032, %r7033, %r7034, %r7035}, {%r7116, %r7117, %r7118, %r7119, %r7120, %r7121, %r7122, %r7123}, {%r6928, %r6929, %r6930, %r6931};
	wmma.mma.sync.aligned.row.row.m16n16k16.f16.f16 {%r7184, %r7185, %r7186, %r7187}, {%r7060, %r7061, %r7062, %r7063, %r7064, %r7065, %r7066, %r7067}, {%r7148, %r7149, %r7150, %r7151, %r7152, %r7153, %r7154, %r7155}, {%r7180, %r7181, %r7182, %r7183};
	wmma.mma.sync.aligned.row.row.m16n16k16.f16.f16 {%r7188, %r7189, %r7190, %r7191}, {%r7036, %r7037, %r7038, %r7039, %r7040, %r7041, %r7042, %r7043}, {%r7092, %r7093, %r7094, %r7095, %r7096, %r7097, %r7098, %r7099}, {%r6936, %r6937, %r6938, %r6939};
	wmma.mma.sync.aligned.row.row.m16n16k16.f16.f16 {%r7192, %r7193, %r7194, %r7195}, {%r7068, %r7069, %r7070, %r7071, %r7072, %r7073, %r7074, %r7075}, {%r7124, %r7125, %r7126, %r7127, %r7128, %r7129, %r7130, %r7131}, {%r7188, %r7189, %r7190, %r7191};
	wmma.mma.sync.aligned.row.row.m16n16k16.f16.f16 {%r7196, %r7197, %r7198, %r7199}, {%r7036, %r7037, %r7038, %r7039, %r7040, %r7041, %r7042, %r7043}, {%r7100, %r7101, %r7102, %r7103, %r7104, %r7105, %r7106, %r7107}, {%r6944, %r6945, %r6946, %r6947};
	wmma.mma.sync.aligned.row.row.m16n16k16.f16.f16 {%r7200, %r7201, %r7202, %r7203}, {%r7068, %r7069, %r7070, %r7071, %r7072, %r7073, %r7074, %r7075}, {%r7132, %r7133, %r7134, %r7135, %r7136, %r7137, %r7138, %r7139}, {%r7196, %r7197, %r7198, %r7199};
	wmma.mma.sync.aligned.row.row.m16n16k16.f16.f16 {%r7204, %r7205, %r7206, %r7207}, {%r7036, %r7037, %r7038, %r7039, %r7040, %r7041, %r7042, %r7043}, {%r7108, %r7109, %r7110, %r7111, %r7112, %r7113, %r7114, %r7115}, {%r6952, %r6953, %r6954, %r6955};
	wmma.mma.sync.aligned.row.row.m16n16k16.f16.f16 {%r7208, %r7209, %r7210, %r7211}, {%r7068, %r7069, %r7070, %r7071, %r7072, %r7073, %r7074, %r7075}, {%r7140, %r7141, %r7142, %r7143, %r7144, %r7145, %r7146, %r7147}, {%r7204, %r7205, %r7206, %r7207};
	wmma.mma.sync.aligned.row.row.m16n16k16.f16.f16 {%r7212, %r7213, %r7214, %r7215}, {%r7036, %r7037, %r7038, %r7039, %r7040, %r7041, %r7042, %r7043}, {%r7116, %r7117, %r7118, %r7119, %r7120, %r7121, %r7122, %r7123}, {%r6960, %r6961, %r6962, %r6963};
	wmma.mma.sync.aligned.row.row.m16n16k16.f16.f16 {%r7216, %r7217, %r7218, %r7219}, {%r7068, %r7069, %r7070, %r7071, %r7072, %r7073, %r7074, %r7075}, {%r7148, %r7149, %r7150, %r7151, %r7152, %r7153, %r7154, %r7155}, {%r7212, %r7213, %r7214, %r7215};
	wmma.mma.sync.aligned.row.row.m16n16k16.f16.f16 {%r7220, %r7221, %r7222, %r7223}, {%r7044, %r7045, %r7046, %r7047, %r7048, %r7049, %r7050, %r7051}, {%r7092, %r7093, %r7094, %r7095, %r7096, %r7097, %r7098, %r7099}, {%r6968, %r6969, %r6970, %r6971};
	wmma.mma.sync.aligned.row.row.m16n16k16.f16.f16 {%r7224, %r7225, %r7226, %r7227}, {%r7076, %r7077, %r7078, %r7079, %r7080, %r7081, %r7082, %r7083}, {%r7124, %r7125, %r7126, %r7127, %r7128, %r7129, %r7130, %r7131}, {%r7220, %r7221, %r7222, %r7223};
	wmma.mma.sync.aligned.row.row.m16n16k16.f16.f16 {%r7228, %r7229, %r7230, %r7231}, {%r7044, %r7045, %r7046, %r7047, %r7048, %r7049, %r7050, %r7051}, {%r7100, %r7101, %r7102, %r7103, %r7104, %r7105, %r7106, %r7107}, {%r6976, %r6977, %r6978, %r6979};
	wmma.mma.sync.aligned.row.row.m16n16k16.f16.f16 {%r7232, %r7233, %r7234, %r7235}, {%r7076, %r7077, %r7078, %r7079, %r7080, %r7081, %r7082, %r7083}, {%r7132, %r7133, %r7134, %r7135, %r7136, %r7137, %r7138, %r7139}, {%r7228, %r7229, %r7230, %r7231};
	wmma.mma.sync.aligned.row.row.m16n16k16.f16.f16 {%r7236, %r7237, %r7238, %r7239}, {%r7044, %r7045, %r7046, %r7047, %r7048, %r7049, %r7050, %r7051}, {%r7108, %r7109, %r7110, %r7111, %r7112, %r7113, %r7114, %r7115}, {%r6984, %r6985, %r6986, %r6987};
	wmma.mma.sync.aligned.row.row.m16n16k16.f16.f16 {%r7240, %r7241, %r7242, %r7243}, {%r7076, %r7077, %r7078, %r7079, %r7080, %r7081, %r7082, %r7083}, {%r7140, %r7141, %r7142, %r7143, %r7144, %r7145, %r7146, %r7147}, {%r7236, %r7237, %r7238, %r7239};
	wmma.mma.sync.aligned.row.row.m16n16k16.f16.f16 {%r7244, %r7245, %r7246, %r7247}, {%r7044, %r7045, %r7046, %r7047, %r7048, %r7049, %r7050, %r7051}, {%r7116, %r7117, %r7118, %r7119, %r7120, %r7121, %r7122, %r7123}, {%r6992, %r6993, %r6994, %r6995};
	wmma.mma.sync.aligned.row.row.m16n16k16.f16.f16 {%r7248, %r7249, %r7250, %r7251}, {%r7076, %r7077, %r7078, %r7079, %r7080, %r7081, %r7082, %r7083}, {%r7148, %r7149, %r7150, %r7151, %r7152, %r7153, %r7154, %r7155}, {%r7244, %r7245, %r7246, %r7247};
	wmma.mma.sync.aligned.row.row.m16n16k16.f16.f16 {%r7252, %r7253, %r7254, %r7255}, {%r7052, %r7053, %r7054, %r7055, %r7056, %r7057, %r7058, %r7059}, {%r7092, %r7093, %r7094, %r7095, %r7096, %r7097, %r7098, %r7099}, {%r7000, %r7001, %r7002, %r7003};
	wmma.mma.sync.aligned.row.row.m16n16k16.f16.f16 {%r7256, %r7257, %r7258, %r7259}, {%r7084, %r7085, %r7086, %r7087, %r7088, %r7089, %r7090, %r7091}, {%r7124, %r7125, %r7126, %r7127, %r7128, %r7129, %r7130, %r7131}, {%r7252, %r7253, %r7254, %r7255};
	wmma.mma.sync.aligned.row.row.m16n16k16.f16.f16 {%r7260, %r7261, %r7262, %r7263}, {%r7052, %r7053, %r7054, %r7055, %r7056, %r7057, %r7058, %r7059}, {%r7100, %r7101, %r7102, %r7103, %r7104, %r7105, %r7106, %r7107}, {%r7008, %r7009, %r7010, %r7011};
	wmma.mma.sync.aligned.row.row.m16n16k16.f16.f16 {%r7264, %r7265, %r7266, %r7267}, {%r7084, %r7085, %r7086, %r7087, %r7088, %r7089, %r7090, %r7091}, {%r7132, %r7133, %r7134, %r7135, %r7136, %r7137, %r7138, %r7139}, {%r7260, %r7261, %r7262, %r7263};
	wmma.mma.sync.aligned.row.row.m16n16k16.f16.f16 {%r7268, %r7269, %r7270, %r7271}, {%r7052, %r7053, %r7054, %r7055, %r7056, %r7057, %r7058, %r7059}, {%r7108, %r7109, %r7110, %r7111, %r7112, %r7113, %r7114, %r7115}, {%r7016, %r7017, %r7018, %r7019};
	wmma.mma.sync.aligned.row.row.m16n16k16.f16.f16 {%r7272, %r7273, %r7274, %r7275}, {%r7084, %r7085, %r7086, %r7087, %r7088, %r7089, %r7090, %r7091}, {%r7140, %r7141, %r7142, %r7143, %r7144, %r7145, %r7146, %r7147}, {%r7268, %r7269, %r7270, %r7271};
	wmma.mma.sync.aligned.row.row.m16n16k16.f16.f16 {%r7276, %r7277, %r7278, %r7279}, {%r7052, %r7053, %r7054, %r7055, %r7056, %r7057, %r7058, %r7059}, {%r7116, %r7117, %r7118, %r7119, %r7120, %r7121, %r7122, %r7123}, {%r7024, %r7025, %r7026, %r7027};
	wmma.mma.sync.aligned.row.row.m16n16k16.f16.f16 {%r7280, %r7281, %r7282, %r7283}, {%r7084, %r7085, %r7086, %r7087, %r7088, %r7089, %r7090, %r7091}, {%r7148, %r7149, %r7150, %r7151, %r7152, %r7153, %r7154, %r7155}, {%r7276, %r7277, %r7278, %r7279};
	// begin inline asm
	cp.async.commit_group;

	// end inline asm
	// begin inline asm
	cp.async.wait_group 0;

	// end inline asm
	bar.sync 	0;
	add.s64 	%rd177, %rd288, 640;
	// begin inline asm
	cp.async.ca.shared.global [%r550], [%rd177], 16;

	// end inline asm
	add.s64 	%rd178, %rd220, 1664;
	// begin inline asm
	cp.async.ca.shared.global [%r8], [%rd178], 16;

	// end inline asm
	mul.wide.s32 	%rd246, %r9563, 2;
	add.s64 	%rd179, %rd14, %rd246;
	// begin inline asm
	cp.async.ca.shared.global [%r10], [%rd179], 16;

	// end inline asm
	add.s64 	%rd180, %rd179, %rd1;
	// begin inline asm
	cp.async.ca.shared.global [%r553], [%rd180], 16;

	// end inline asm
	add.s64 	%rd181, %rd180, %rd1;
	// begin inline asm
	cp.async.ca.shared.global [%r554], [%rd181], 16;

	// end inline asm
	add.s64 	%rd182, %rd181, %rd1;
	// begin inline asm
	cp.async.ca.shared.global [%r555], [%rd182], 16;

	// end inline asm
	wmma.load.a.sync.aligned.row.m16n16k16.shared.f16 	{%r7284, %r7285, %r7286, %r7287, %r7288, %r7289, %r7290, %r7291}, [%r1124], %r852;
	wmma.load.a.sync.aligned.row.m16n16k16.shared.f16 	{%r7292, %r7293, %r7294, %r7295, %r7296, %r7297, %r7298, %r7299}, [%r1133], %r852;
	wmma.load.a.sync.aligned.row.m16n16k16.shared.f16 	{%r7300, %r7301, %r7302, %r7303, %r7304, %r7305, %r7306, %r7307}, [%r1142], %r852;
	wmma.load.a.sync.aligned.row.m16n16k16.shared.f16 	{%r7308, %r7309, %r7310, %r7311, %r7312, %r7313, %r7314, %r7315}, [%r1151], %r852;
	wmma.load.a.sync.aligned.row.m16n16k16.shared.f16 	{%r7316, %r7317, %r7318, %r7319, %r7320, %r7321, %r7322, %r7323}, [%r1160], %r852;
	wmma.load.a.sync.aligned.row.m16n16k16.shared.f16 	{%r7324, %r7325, %r7326, %r7327, %r7328, %r7329, %r7330, %r7331}, [%r1169], %r852;
	wmma.load.a.sync.aligned.row.m16n16k16.shared.f16 	{%r7332, %r7333, %r7334, %r7335, %r7336, %r7337, %r7338, %r7339}, [%r1178], %r852;
	wmma.load.a.sync.aligned.row.m16n16k16.shared.f16 	{%r7340, %r7341, %r7342, %r7343, %r7344, %r7345, %r7346, %r7347}, [%r1187], %r852;
	wmma.load.b.sync.aligned.row.m16n16k16.shared.f16 	{%r7348, %r7349, %r7350, %r7351, %r7352, %r7353, %r7354, %r7355}, [%r1196], %r924;
	wmma.load.b.sync.aligned.row.m16n16k16.shared.f16 	{%r7356, %r7357, %r7358, %r7359, %r7360, %r7361, %r7362, %r7363}, [%r1205], %r924;
	wmma.load.b.sync.aligned.row.m16n16k16.shared.f16 	{%r7364, %r7365, %r7366, %r7367, %r7368, %r7369, %r7370, %r7371}, [%r1214], %r924;
	wmma.load.b.sync.aligned.row.m16n16k16.shared.f16 	{%r7372, %r7373, %r7374, %r7375, %r7376, %r7377, %r7378, %r7379}, [%r1223], %r924;
	wmma.load.b.sync.aligned.row.m16n16k16.shared.f16 	{%r7380, %r7381, %r7382, %r7383, %r7384, %r7385, %r7386, %r7387}, [%r1232], %r924;
	wmma.load.b.sync.aligned.row.m16n16k16.shared.f16 	{%r7388, %r7389, %r7390, %r7391, %r7392, %r7393, %r7394, %r7395}, [%r1241], %r924;
	wmma.load.b.sync.aligned.row.m16n16k16.shared.f16 	{%r7396, %r7397, %r7398, %r7399, %r7400, %r7401, %r7402, %r7403}, [%r1250], %r924;
	wmma.load.b.sync.aligned.row.m16n16k16.shared.f16 	{%r7404, %r7405, %r7406, %r7407, %r7408, %r7409, %r7410, %r7411}, [%r1259], %r924;
	wmma.mma.sync.aligned.row.row.m16n16k16.f16.f16 {%r7412, %r7413, %r7414, %r7415}, {%r7284, %r7285, %r7286, %r7287, %r7288, %r7289, %r7290, %r7291}, {%r7348, %r7349, %r7350, %r7351, %r7352, %r7353, %r7354, %r7355}, {%r7160, %r7161, %r7162, %r7163};
	wmma.mma.sync.aligned.row.row.m16n16k16.f16.f16 {%r7416, %r7417, %r7418, %r7419}, {%r7316, %r7317, %r7318, %r7319, %r7320, %r7321, %r7322, %r7323}, {%r7380, %r7381, %r7382, %r7383, %r7384, %r7385, %r7386, %r7387}, {%r7412, %r7413, %r7414, %r7415};
	wmma.mma.sync.aligned.row.row.m16n16k16.f16.f16 {%r7420, %r7421, %r7422, %r7423}, {%r7284, %r7285, %r7286, %r7287, %r7288, %r7289, %r7290, %r7291}, {%r7356, %r7357, %r7358, %r7359, %r7360, %r7361, %r7362, %r7363}, {%r7168, %r7169, %r7170, %r7171};
	wmma.mma.sync.aligned.row.row.m16n16k16.f16.f16 {%r7424, %r7425, %r7426, %r7427}, {%r7316, %r7317, %r7318, %r7319, %r7320, %r7321, %r7322, %r7323}, {%r7388, %r7389, %r7390, %r7391, %r7392, %r7393, %r7394, %r7395}, {%r7420, %r7421, %r7422, %r7423};
	wmma.mma.sync.aligned.row.row.m16n16k16.f16.f16 {%r7428, %r7429, %r7430, %r7431}, {%r7284, %r7285, %r7286, %r7287, %r7288, %r7289, %r7290, %r7291}, {%r7364, %r7365, %r7366, %r7367, %r7368, %r7369, %r7370, %r7371}, {%r7176, %r7177, %r7178, %r7179};
	wmma.mma.sync.aligned.row.row.m16n16k16.f16.f16 {%r7432, %r7433, %r7434, %r7435}, {%r7316, %r7317, %r7318, %r7319, %r7320, %r7321, %r7322, %r7323}, {%r7396, %r7397, %r7398, %r7399, %r7400, %r7401, %r7402, %r7403}, {%r7428, %r7429, %r7430, %r7431};
	wmma.mma.sync.aligned.row.row.m16n16k16.f16.f16 {%r7436, %r7437, %r7438, %r7439}, {%r7284, %r7285, %r7286, %r7287, %r7288, %r7289, %r7290, %r7291}, {%r7372, %r7373, %r7374, %r7375, %r7376, %r7377, %r7378, %r7379}, {%r7184, %r7185, %r7186, %r7187};
	wmma.mma.sync.aligned.row.row.m16n16k16.f16.f16 {%r7440, %r7441, %r7442, %r7443}, {%r7316, %r7317, %r7318, %r7319, %r7320, %r7321, %r7322, %r7323}, {%r7404, %r7405, %r7406, %r7407, %r7408, %r7409, %r7410, %r7411}, {%r7436, %r7437, %r7438, %r7439};
	wmma.mma.sync.aligned.row.row.m16n16k16.f16.f16 {%r7444, %r7445, %r7446, %r7447}, {%r7292, %r7293, %r7294, %r7295, %r7296, %r7297, %r7298, %r7299}, {%r7348, %r7349, %r7350, %r7351, %r7352, %r7353, %r7354, %r7355}, {%r7192, %r7193, %r7194, %r7195};
	wmma.mma.sync.aligned.row.row.m16n16k16.f16.f16 {%r7448, %r7449, %r7450, %r7451}, {%r7324, %r7325, %r7326, %r7327, %r7328, %r7329, %r7330, %r7331}, {%r7380, %r7381, %r7382, %r7383, %r7384, %r7385, %r7386, %r7387}, {%r7444, %r7445, %r7446, %r7447};
	wmma.mma.sync.aligned.row.row.m16n16k16.f16.f16 {%r7452, %r7453, %r7454, %r7455}, {%r7292, %r7293, %r7294, %r7295, %r7296, %r7297, %r7298, %r7299}, {%r7356, %r7357, %r7358, %r7359, %r7360, %r7361, %r7362, %r7363}, {%r7200, %r7201, %r7202, %r7203};
	wmma.mma.sync.aligned.row.row.m16n16k16.f16.f16 {%r7456, %r7457, %r7458, %r7459}, {%r7324, %r7325, %r7326, %r7327, %r7328, %r7329, %r7330, %r7331}, {%r7388, %r7389, %r7390, %r7391, %r7392, %r7393, %r7394, %r7395}, {%r7452, %r7453, %r7454, %r7455};
	wmma.mma.sync.aligned.row.row.m16n16k16.f16.f16 {%r7460, %r7461, %r7462, %r7463}, {%r7292, %r7293, %r7294, %r7295, %r7296, %r7297, %r7298, %r7299}, {%r7364, %r7365, %r7366, %r7367, %r7368, %r7369, %r7370, %r7371}, {%r7208, %r7209, %r7210, %r7211};
	wmma.mma.sync.aligned.row.row.m16n16k16.f16.f16 {%r7464, %r7465, %r7466, %r7467}, {%r7324, %r7325, %r7326, %r7327, %r7328, %r7329, %r7330, %r7331}, {%r7396, %r7397, %r7398, %r7399, %r7400, %r7401, %r7402, %r7403}, {%r7460, %r7461, %r7462, %r7463};
	wmma.mma.sync.aligned.row.row.m16n16k16.f16.f16 {%r7468, %r7469, %r7470, %r7471}, {%r7292, %r7293, %r7294, %r7295, %r7296, %r7297, %r7298, %r7299}, {%r7372, %r7373, %r7374, %r7375, %r7376, %r7377, %r7378, %r7379}, {%r7216, %r7217, %r7218, %r7219};
	wmma.mma.sync.aligned.row.row.m16n16k16.f16.f16 {%r7472, %r7473, %r7474, %r7475}, {%r7324, %r7325, %r7326, %r7327, %r7328, %r7329, %r7330, %r7331}, {%r7404, %r7405, %r7406, %r7407, %r7408, %r7409, %r7410, %r7411}, {%r7468, %r7469, %r7470, %r7471};
	wmma.mma.sync.aligned.row.row.m16n16k16.f16.f16 {%r7476, %r7477, %r7478, %r7479}, {%r7300, %r7301, %r7302, %r7303, %r7304, %r7305, %r7306, %r7307}, {%r7348, %r7349, %r7350, %r7351, %r7352, %r7353, %r7354, %r7355}, {%r7224, %r7225, %r7226, %r7227};
	wmma.mma.sync.aligned.row.row.m16n16k16.f16.f16 {%r7480, %r7481, %r7482, %r7483}, {%r7332, %r7333, %r7334, %r7335, %r7336, %r7337, %r7338, %r7339}, {%r7380, %r7381, %r7382, %r7383, %r7384, %r7385, %r7386, %r7387}, {%r7476, %r7477, %r7478, %r7479};
	wmma.mma.sync.aligned.row.row.m16n16k16.f16.f16 {%r7484, %r7485, %r7486, %r7487}, {%r7300, %r7301, %r7302, %r7303, %r7304, %r7305, %r7306, %r7307}, {%r7356, %r7357, %r7358, %r7359, %r7360, %r7361, %r7362, %r7363}, {%r7232, %r7233, %r7234, %r7235};
	wmma.mma.sync.aligned.row.row.m16n16k16.f16.f16 {%r7488, %r7489, %r7490, %r7491}, {%r7332, %r7333, %r7334, %r7335, %r7336, %r7337, %r7338, %r7339}, {%r7388, %r7389, %r7390, %r7391, %r7392, %r7393, %r7394, %r7395}, {%r7484, %r7485, %r7486, %r7487};
	wmma.mma.sync.aligned.row.row.m16n16k16.f16.f16 {%r7492, %r7493, %r7494, %r7495}, {%r7300, %r7301, %r7302, %r7303, %r7304, %r7305, %r7306, %r7307}, {%r7364, %r7365, %r7366, %r7367, %r7368, %r7369, %r7370, %r7371}, {%r7240, %r7241, %r7242, %r7243};
	wmma.mma.sync.aligned.row.row.m16n16k16.f16.f16 {%r7496, %r7497, %r7498, %r7499}, {%r7332, %r7333, %r7334, %r7335, %r7336, %r7337, %r7338, %r7339}, {%r7396, %r7397, %r7398, %r7399, %r7400, %r7401, %r7402, %r7403}, {%r7492, %r7493, %r7494, %r7495};
	wmma.mma.sync.aligned.row.row.m16n16k16.f16.f16 {%r7500, %r7501, %r7502, %r7503}, {%r7300, %r7301, %r7302, %r7303, %r7304, %r7305, %r7306, %r7307}, {%r7372, %r7373, %r7374, %r7375, %r7376, %r7377, %r7378, %r7379}, {%r7248, %r7249, %r7250, %r7251};
	wmma.mma.sync.aligned.row.row.m16n16k16.f16.f16 {%r7504, %r7505, %r7506, %r7507}, {%r7332, %r7333, %r7334, %r7335, %r7336, %r7337, %r7338, %r7339}, {%r7404, %r7405, %r7406, %r7407, %r7408, %r7409, %r7410, %r7411}, {%r7500, %r7501, %r7502, %r7503};
	wmma.mma.sync.aligned.row.row.m16n16k16.f16.f16 {%r7508, %r7509, %r7510, %r7511}, {%r7308, %r7309, %r7310, %r7311, %r7312, %r7313, %r7314, %r7315}, {%r7348, %r7349, %r7350, %r7351, %r7352, %r7353, %r7354, %r7355}, {%r7256, %r7257, %r7258, %r7259};
	wmma.mma.sync.aligned.row.row.m16n16k16.f16.f16 {%r7512, %r7513, %r7514, %r7515}, {%r7340, %r7341, %r7342, %r7343, %r7344, %r7345, %r7346, %r7347}, {%r7380, %r7381, %r7382, %r7383, %r7384, %r7385, %r7386, %r7387}, {%r7508, %r7509, %r7510, %r7511};
	wmma.mma.sync.aligned.row.row.m16n16k16.f16.f16 {%r7516, %r7517, %r7518, %r7519}, {%r7308, %r7309, %r7310, %r7311, %r7312, %r7313, %r7314, %r7315}, {%r7356, %r7357, %r7358, %r7359, %r7360, %r7361, %r7362, %r7363}, {%r7264, %r7265, %r7266, %r7267};
	wmma.mma.sync.aligned.row.row.m16n16k16.f16.f16 {%r7520, %r7521, %r7522, %r7523}, {%r7340, %r7341, %r7342, %r7343, %r7344, %r7345, %r7346, %r7347}, {%r7388, %r7389, %r7390, %r7391, %r7392, %r7393, %r7394, %r7395}, {%r7516, %r7517, %r7518, %r7519};
	wmma.mma.sync.aligned.row.row.m16n16k16.f16.f16 {%r7524, %r7525, %r7526, %r7527}, {%r7308, %r7309, %r7310, %r7311, %r7312, %r7313, %r7314, %r7315}, {%r7364, %r7365, %r7366, %r7367, %r7368, %r7369, %r7370, %r7371}, {%r7272, %r7273, %r7274, %r7275};
	wmma.mma.sync.aligned.row.row.m16n16k16.f16.f16 {%r7528, %r7529, %r7530, %r7531}, {%r7340, %r7341, %r7342, %r7343, %r7344, %r7345, %r7346, %r7347}, {%r7396, %r7397, %r7398, %r7399, %r7400, %r7401, %r7402, %r7403}, {%r7524, %r7525, %r7526, %r7527};
	wmma.mma.sync.aligned.row.row.m16n16k16.f16.f16 {%r7532, %r7533, %r7534, %r7535}, {%r7308, %r7309, %r7310, %r7311, %r7312, %r7313, %r7314, %r7315}, {%r7372, %r7373, %r7374, %r7375, %r7376, %r7377, %r7378, %r7379}, {%r7280, %r7281, %r7282, %r7283};
	wmma.mma.sync.aligned.row.row.m16n16k16.f16.f16 {%r7536, %r7537, %r7538, %r7539}, {%r7340, %r7341, %r7342, %r7343, %r7344, %r7345, %r7346, %r7347}, {%r7404, %r7405, %r7406, %r7407, %r7408, %r7409, %r7410, %r7411}, {%r7532, %r7533, %r7534, %r7535};
	// begin inline asm
	cp.async.commit_group;

	// end inline asm
	// begin inline asm
	cp.async.wait_group 0;

	// end inline asm
	bar.sync 	0;
	add.s64 	%rd183, %rd288, 704;
	// begin inline asm
	cp.async.ca.shared.global [%r645], [%rd183], 16;

	// end inline asm
	add.s64 	%rd184, %rd220, 1728;
	// begin inline asm
	cp.async.ca.shared.global [%r646], [%rd184], 16;

	// end inline asm
	mul.wide.s32 	%rd247, %r9564, 2;
	add.s64 	%rd185, %rd14, %rd247;
	// begin inline asm
	cp.async.ca.shared.global [%r827], [%rd185], 16;

	// end inline asm
	add.s64 	%rd186, %rd185, %rd1;
	// begin inline asm
	cp.async.ca.shared.global [%r828], [%rd186], 16;

	// end inline asm
	add.s64 	%rd187, %rd186, %rd1;
	// begin inline asm
	cp.async.ca.shared.global [%r25], [%rd187], 16;

	// end inline asm
	add.s64 	%rd188, %rd187, %rd1;
	// begin inline asm
	cp.async.ca.shared.global [%r26], [%rd188], 16;

	// end inline asm
	wmma.load.a.sync.aligned.row.m16n16k16.shared.f16 	{%r7540, %r7541, %r7542, %r7543, %r7544, %r7545, %r7546, %r7547}, [%r27], %r852;
	wmma.load.a.sync.aligned.row.m16n16k16.shared.f16 	{%r7548, %r7549, %r7550, %r7551, %r7552, %r7553, %r7554, %r7555}, [%r861], %r852;
	wmma.load.a.sync.aligned.row.m16n16k16.shared.f16 	{%r7556, %r7557, %r7558, %r7559, %r7560, %r7561, %r7562, %r7563}, [%r870], %r852;
	wmma.load.a.sync.aligned.row.m16n16k16.shared.f16 	{%r7564, %r7565, %r7566, %r7567, %r7568, %r7569, %r7570, %r7571}, [%r879], %r852;
	wmma.load.a.sync.aligned.row.m16n16k16.shared.f16 	{%r7572, %r7573, %r7574, %r7575, %r7576, %r7577, %r7578, %r7579}, [%r888], %r852;
	wmma.load.a.sync.aligned.row.m16n16k16.shared.f16 	{%r7580, %r7581, %r7582, %r7583, %r7584, %r7585, %r7586, %r7587}, [%r897], %r852;
	wmma.load.a.sync.aligned.row.m16n16k16.shared.f16 	{%r7588, %r7589, %r7590, %r7591, %r7592, %r7593, %r7594, %r7595}, [%r906], %r852;
	wmma.load.a.sync.aligned.row.m16n16k16.shared.f16 	{%r7596, %r7597, %r7598, %r7599, %r7600, %r7601, %r7602, %r7603}, [%r915], %r852;
	wmma.load.b.sync.aligned.row.m16n16k16.shared.f16 	{%r7604, %r7605, %r7606, %r7607, %r7608, %r7609, %r7610, %r7611}, [%r28], %r924;
	wmma.load.b.sync.aligned.row.m16n16k16.shared.f16 	{%r7612, %r7613, %r7614, %r7615, %r7616, %r7617, %r7618, %r7619}, [%r933], %r924;
	wmma.load.b.sync.aligned.row.m16n16k16.shared.f16 	{%r7620, %r7621, %r7622, %r7623, %r7624, %r7625, %r7626, %r7627}, [%r942], %r924;
	wmma.load.b.sync.aligned.row.m16n16k16.shared.f16 	{%r7628, %r7629, %r7630, %r7631, %r7632, %r7633, %r7634, %r7635}, [%r951], %r924;
	wmma.load.b.sync.aligned.row.m16n16k16.shared.f16 	{%r7636, %r7637, %r7638, %r7639, %r7640, %r7641, %r7642, %r7643}, [%r960], %r924;
	wmma.load.b.sync.aligned.row.m16n16k16.shared.f16 	{%r7644, %r7645, %r7646, %r7647, %r7648, %r7649, %r7650, %r7651}, [%r969], %r924;
	wmma.load.b.sync.aligned.row.m16n16k16.shared.f16 	{%r7652, %r7653, %r7654, %r7655, %r7656, %r7657, %r7658, %r7659}, [%r978], %r924;
	wmma.load.b.sync.aligned.row.m16n16k16.shared.f16 	{%r7660, %r7661, %r7662, %r7663, %r7664, %r7665, %r7666, %r7667}, [%r987], %r924;
	wmma.mma.sync.aligned.row.row.m16n16k16.f16.f16 {%r7668, %r7669, %r7670, %r7671}, {%r7540, %r7541, %r7542, %r7543, %r7544, %r7545, %r7546, %r7547}, {%r7604, %r7605, %r7606, %r7607, %r7608, %r7609, %r7610, %r7611}, {%r7416, %r7417, %r7418, %r7419};
	wmma.mma.sync.aligned.row.row.m16n16k16.f16.f16 {%r7672, %r7673, %r7674, %r7675}, {%r7572, %r7573, %r7574, %r7575, %r7576, %r7577, %r7578, %r7579}, {%r7636, %r7637, %r7638, %r7639, %r7640, %r7641, %r7642, %r7643}, {%r7668, %r7669, %r7670, %r7671};
	wmma.mma.sync.aligned.row.row.m16n16k16.f16.f16 {%r7676, %r7677, %r7678, %r7679}, {%r7540, %r7541, %r7542, %r7543, %r7544, %r7545, %r7546, %r7547}, {%r7612, %r7613, %r7614, %r7615, %r7616, %r7617, %r7618, %r7619}, {%r7424, %r7425, %r7426, %r7427};
	wmma.mma.sync.aligned.row.row.m16n16k16.f16.f16 {%r7680, %r7681, %r7682, %r7683}, {%r7572, %r7573, %r7574, %r7575, %r7576, %r7577, %r7578, %r7579}, {%r7644, %r7645, %r7646, %r7647, %r7648, %r7649, %r7650, %r7651}, {%r7676, %r7677, %r7678, %r7679};
	wmma.mma.sync.aligned.row.row.m16n16k16.f16.f16 {%r7684, %r7685, %r7686, %r7687}, {%r7540, %r7541, %r7542, %r7543, %r7544, %r7545, %r7546, %r7547}, {%r7620, %r7621, %r7622, %r7623, %r7624, %r7625, %r7626, %r7627}, {%r7432, %r7433, %r7434, %r7435};
	wmma.mma.sync.aligned.row.row.m16n16k16.f16.f16 {%r7688, %r7689, %r7690, %r7691}, {%r7572, %r7573, %r7574, %r7575, %r7576, %r7577, %r7578, %r7579}, {%r7652, %r7653, %r7654, %r7655, %r7656, %r7657, %r7658, %r7659}, {%r7684, %r7685, %r7686, %r7687};
	wmma.mma.sync.aligned.row.row.m16n16k16.f16.f16 {%r7692, %r7693, %r7694, %r7695}, {%r7540, %r7541, %r7542, %r7543, %r7544, %r7545, %r7546, %r7547}, {%r7628, %r7629, %r7630, %r7631, %r7632, %r7633, %r7634, %r7635}, {%r7440, %r7441, %r7442, %r7443};
	wmma.mma.sync.aligned.row.row.m16n16k16.f16.f16 {%r7696, %r7697, %r7698, %r7699}, {%r7572, %r7573, %r7574, %r7575, %r7576, %r7577, %r7578, %r7579}, {%r7660, %r7661, %r7662, %r7663, %r7664, %r7665, %r7666, %r7667}, {%r7692, %r7693, %r7694, %r7695};
	wmma.mma.sync.aligned.row.row.m16n16k16.f16.f16 {%r7700, %r7701, %r7702, %r7703}, {%r7548, %r7549, %r7550, %r7551, %r7552, %r7553, %r7554, %r7555}, {%r7604, %r7605, %r7606, %r7607, %r7608, %r7609, %r7610, %r7611}, {%r7448, %r7449, %r7450, %r7451};
	wmma.mma.sync.aligned.row.row.m16n16k16.f16.f16 {%r7704, %r7705, %r7706, %r7707}, {%r7580, %r7581, %r7582, %r7583, %r7584, %r7585, %r7586, %r7587}, {%r7636, %r7637, %r7638, %r7639, %r7640, %r7641, %r7642, %r7643}, {%r7700, %r7701, %r7702, %r7703};
	wmma.mma.sync.aligned.row.row.m16n16k16.f16.f16 {%r7708, %r7709, %r7710, %r7711}, {%r7548, %r7549, %r7550, %r7551, %r7552, %r7553, %r7554, %r7555}, {%r7612, %r7613, %r7614, %r7615, %r7616, %r7617, %r7618, %r7619}, {%r7456, %r7457, %r7458, %r7459};
	wmma.mma.sync.aligned.row.row.m16n16k16.f16.f16 {%r7712, %r7713, %r7714, %r7715}, {%r7580, %r7581, %r7582, %r7583, %r7584, %r7585, %r7586, %r7587}, {%r7644, %r7645, %r7646, %r7647, %r7648, %r7649, %r7650, %r7651}, {%r7708, %r7709, %r7710, %r7711};
	wmma.mma.sync.aligned.row.row.m16n16k16.f16.f16 {%r7716, %r7717, %r7718, %r7719}, {%r7548, %r7549, %r7550, %r7551, %r7552, %r7553, %r7554, %r7555}, {%r7620, %r7621, %r7622, %r7623, %r7624, %r7625, %r7626, %r7627}, {%r7464, %r7465, %r7466, %r7467};
	wmma.mma.sync.aligned.row.row.m16n16k16.f16.f16 {%r7720, %r7721, %r7722, %r7723}, {%r7580, %r7581, %r7582, %r7583, %r7584, %r7585, %r7586, %r7587}, {%r7652, %r7653, %r7654, %r7655, %r7656, %r7657, %r7658, %r7659}, {%r7716, %r7717, %r7718, %r7719};
	wmma.mma.sync.aligned.row.row.m16n16k16.f16.f16 {%r7724, %r7725, %r7726, %r7727}, {%r7548, %r7549, %r7550, %r7551, %r7552, %r7553, %r7554, %r7555}, {%r7628, %r7629, %r7630, %r7631, %r7632, %r7633, %r7634, %r7635}, {%r7472, %r7473, %r7474, %r7475};
	wmma.mma.sync.aligned.row.row.m16n16k16.f16.f16 {%r7728, %r7729, %r7730, %r7731}, {%r7580, %r7581, %r7582, %r7583, %r7584, %r7585, %r7586, %r7587}, {%r7660, %r7661, %r7662, %r7663, %r7664, %r7665, %r7666, %r7667}, {%r7724, %r7725, %r7726, %r7727};
	wmma.mma.sync.aligned.row.row.m16n16k16.f16.f16 {%r7732, %r7733, %r7734, %r7735}, {%r7556, %r7557, %r7558, %r7559, %r7560, %r7561, %r7562, %r7563}, {%r7604, %r7605, %r7606, %r7607, %r7608, %r7609, %r7610, %r7611}, {%r7480, %r7481, %r7482, %r7483};
	wmma.mma.sync.aligned.row.row.m16n16k16.f16.f16 {%r7736, %r7737, %r7738, %r7739}, {%r7588, %r7589, %r7590, %r7591, %r7592, %r7593, %r7594, %r7595}, {%r7636, %r7637, %r7638, %r7639, %r7640, %r7641, %r7642, %r7643}, {%r7732, %r7733, %r7734, %r7735};
	wmma.mma.sync.aligned.row.row.m16n16k16.f16.f16 {%r7740, %r7741, %r7742, %r7743}, {%r7556, %r7557, %r7558, %r7559, %r7560, %r7561, %r7562, %r7563}, {%r7612, %r7613, %r7614, %r7615, %r7616, %r7617, %r7618, %r7619}, {%r7488, %r7489, %r7490, %r7491};
	wmma.mma.sync.aligned.row.row.m16n16k16.f16.f16 {%r7744, %r7745, %r7746, %r7747}, {%r7588, %r7589, %r7590, %r7591, %r7592, %r7593, %r7594, %r7595}, {%r7644, %r7645, %r7646, %r7647, %r7648, %r7649, %r7650, %r7651}, {%r7740, %r7741, %r7742, %r7743};
	wmma.mma.sync.aligned.row.row.m16n16k16.f16.f16 {%r7748, %r7749, %r7750, %r7751}, {%r7556, %r7557, %r7558, %r7559, %r7560, %r7561, %r7562, %r7563}, {%r7620, %r7621, %r7622, %r7623, %r7624, %r7625, %r7626, %r7627}, {%r7496, %r7497, %r7498, %r7499};
	wmma.mma.sync.aligned.row.row.m16n16k16.f16.f16 {%r7752, %r7753, %r7754, %r7755}, {%r7588, %r7589, %r7590, %r7591, %r7592, %r7593, %r7594, %r7595}, {%r7652, %r7653, %r7654, %r7655, %r7656, %r7657, %r7658, %r7659}, {%r7748, %r7749, %r7750, %r7751};
	wmma.mma.sync.aligned.row.row.m16n16k16.f16.f16 {%r7756, %r7757, %r7758, %r7759}, {%r7556, %r7557, %r7558, %r7559, %r7560, %r7561, %r7562, %r7563}, {%r7628, %r7629, %r7630, %r7631, %r7632, %r7633, %r7634, %r7635}, {%r7504, %r7505, %r7506, %r7507};
	wmma.mma.sync.aligned.row.row.m16n16k16.f16.f16 {%r7760, %r7761, %r7762, %r7763}, {%r7588, %r7589, %r7590, %r7591, %r7592, %r7593, %r7594, %r7595}, {%r7660, %r7661, %r7662, %r7663, %r7664, %r7665, %r7666, %r7667}, {%r7756, %r7757, %r7758, %r7759};
	wmma.mma.sync.aligned.row.row.m16n16k16.f16.f16 {%r7764, %r7765, %r7766, %r7767}, {%r7564, %r7565, %r7566, %r7567, %r7568, %r7569, %r7570, %r7571}, {%r7604, %r7605, %r7606, %r7607, %r7608, %r7609, %r7610, %r7611}, {%r7512, %r7513, %r7514, %r7515};
	wmma.mma.sync.aligned.row.row.m16n16k16.f16.f16 {%r7768, %r7769, %r7770, %r7771}, {%r7596, %r7597, %r7598, %r7599, %r7600, %r7601, %r7602, %r7603}, {%r7636, %r7637, %r7638, %r7639, %r7640, %r7641, %r7642, %r7643}, {%r7764, %r7765, %r7766, %r7767};
	wmma.mma.sync.aligned.row.row.m16n16k16.f16.f16 {%r7772, %r7773, %r7774, %r7775}, {%r7564, %r7565, %r7566, %r7567, %r7568, %r7569, %r7570, %r7571}, {%r7612, %r7613, %r7614, %r7615, %r7616, %r7617, %r7618, %r7619}, {%r7520, %r7521, %r7522, %r7523};
	wmma.mma.sync.aligned.row.row.m16n16k16.f16.f16 {%r7776, %r7777, %r7778, %r7779}, {%r7596, %r7597, %r7598, %r7599, %r7600, %r7601, %r7602, %r7603}, {%r7644, %r7645, %r7646, %r7647, %r7648, %r7649, %r7650, %r7651}, {%r7772, %r7773, %r7774, %r7775};
	wmma.mma.sync.aligned.row.row.m16n16k16.f16.f16 {%r7780, %r7781, %r7782, %r7783}, {%r7564, %r7565, %r7566, %r7567, %r7568, %r7569, %r7570, %r7571}, {%r7620, %r7621, %r7622, %r7623, %r7624, %r7625, %r7626, %r7627}, {%r7528, %r7529, %r7530, %r7531};
	wmma.mma.sync.aligned.row.row.m16n16k16.f16.f16 {%r7784, %r7785, %r7786, %r7787}, {%r7596, %r7597, %r7598, %r7599, %r7600, %r7601, %r7602, %r7603}, {%r7652, %r7653, %r7654, %r7655, %r7656, %r7657, %r7658, %r7659}, {%r7780, %r7781, %r7782, %r7783};
	wmma.mma.sync.aligned.row.row.m16n16k16.f16.f16 {%r7788, %r7789, %r7790, %r7791}, {%r7564, %r7565, %r7566, %r7567, %r7568, %r7569, %r7570, %r7571}, {%r7628, %r7629, %r7630, %r7631, %r7632, %r7633, %r7634, %r7635}, {%r7536, %r7537, %r7538, %r7539};
	wmma.mma.sync.aligned.row.row.m16n16k16.f16.f16 {%r7792, %r7793, %r7794, %r7795}, {%r7596, %r7597, %r7598, %r7599, %r7600, %r7601, %r7602, %r7603}, {%r7660, %r7661, %r7662, %r7663, %r7664, %r7665, %r7666, %r7667}, {%r7788, %r7789, %r7790, %r7791};
	// begin inline asm
	cp.async.commit_group;

	// end inline asm
	// begin inline asm
	cp.async.wait_group 0;

	// end inline asm
	bar.sync 	0;
	add.s64 	%rd189, %rd288, 768;
	// begin inline asm
	cp.async.ca.shared.global [%r550], [%rd189], 16;

	// end inline asm
	add.s64 	%rd190, %rd220, 1792;
	// begin inline asm
	cp.async.ca.shared.global [%r8], [%rd190], 16;

	// end inline asm
	mul.wide.s32 	%rd248, %r9565, 2;
	add.s64 	%rd191, %rd14, %rd248;
	// begin inline asm
	cp.async.ca.shared.global [%r10], [%rd191], 16;

	// end inline asm
	add.s64 	%rd192, %rd191, %rd1;
	// begin inline asm
	cp.async.ca.shared.global [%r553], [%rd192], 16;

	// end inline asm
	add.s64 	%rd193, %rd192, %rd1;
	// begin inline asm
	cp.async.ca.shared.global [%r554], [%rd193], 16;

	// end inline asm
	add.s64 	%rd194, %rd193, %rd1;
	// begin inline asm
	cp.async.ca.shared.global [%r555], [%rd194], 16;

	// end inline asm
	wmma.load.a.sync.aligned.row.m16n16k16.shared.f16 	{%r7796, %r7797, %r7798, %r7799, %r7800, %r7801, %r7802, %r7803}, [%r1124], %r852;
	wmma.load.a.sync.aligned.row.m16n16k16.shared.f16 	{%r7804, %r7805, %r7806, %r7807, %r7808, %r7809, %r7810, %r7811}, [%r1133], %r852;
	wmma.load.a.sync.aligned.row.m16n16k16.shared.f16 	{%r7812, %r7813, %r7814, %r7815, %r7816, %r7817, %r7818, %r7819}, [%r1142], %r852;
	wmma.load.a.sync.aligned.row.m16n16k16.shared.f16 	{%r7820, %r7821, %r7822, %r7823, %r7824, %r7825, %r7826, %r7827}, [%r1151], %r852;
	wmma.load.a.sync.aligned.row.m16n16k16.shared.f16 	{%r7828, %r7829, %r7830, %r7831, %r7832, %r7833, %r7834, %r7835}, [%r1160], %r852;
	wmma.load.a.sync.aligned.row.m16n16k16.shared.f16 	{%r7836, %r7837, %r7838, %r7839, %r7840, %r7841, %r7842, %r7843}, [%r1169], %r852;
	wmma.load.a.sync.aligned.row.m16n16k16.shared.f16 	{%r7844, %r7845, %r7846, %r7847, %r7848, %r7849, %r7850, %r7851}, [%r1178], %r852;
	wmma.load.a.sync.aligned.row.m16n16k16.shared.f16 	{%r7852, %r7853, %r7854, %r7855, %r7856, %r7857, %r7858, %r7859}, [%r1187], %r852;
	wmma.load.b.sync.aligned.row.m16n16k16.shared.f16 	{%r7860, %r7861, %r7862, %r7863, %r7864, %r7865, %r7866, %r7867}, [%r1196], %r924;
	wmma.load.b.sync.aligned.row.m16n16k16.shared.f16 	{%r7868, %r7869, %r7870, %r7871, %r7872, %r7873, %r7874, %r7875}, [%r1205], %r924;
	wmma.load.b.sync.aligned.row.m16n16k16.shared.f16 	{%r7876, %r7877, %r7878, %r7879, %r7880, %r7881, %r7882, %r7883}, [%r1214], %r924;
	wmma.load.b.sync.aligned.row.m16n16k16.shared.f16 	{%r7884, %r7885, %r7886, %r7887, %r7888, %r7889, %r7890, %r7891}, [%r1223], %r924;
	wmma.load.b.sync.aligned.row.m16n16k16.shared.f16 	{%r7892, %r7893, %r7894, %r7895, %r7896, %r7897, %r7898, %r7899}, [%r1232], %r924;
	wmma.load.b.sync.aligned.row.m16n16k16.shared.f16 	{%r7900, %r7901, %r7902, %r7903, %r7904, %r7905, %r7906, %r7907}, [%r1241], %r924;
	wmma.load.b.sync.aligned.row.m16n16k16.shared.f16 	{%r7908, %r7909, %r7910, %r7911, %r7912, %r7913, %r7914, %r7915}, [%r1250], %r924;
	wmma.load.b.sync.aligned.row.m16n16k16.shared.f16 	{%r7916, %r7917, %r7918, %r7919, %r7920, %r7921, %r7922, %r7923}, [%r1259], %r924;
	wmma.mma.sync.aligned.row.row.m16n16k16.f16.f16 {%r7924, %r7925, %r7926, %r7927}, {%r7796, %r7797, %r7798, %r7799, %r7800, %r7801, %r7802, %r7803}, {%r7860, %r7861, %r7862, %r7863, %r7864, %r7865, %r7866, %r7867}, {%r7672, %r7673, %r7674, %r7675};
	wmma.mma.sync.aligned.row.row.m16n16k16.f16.f16 {%r7928, %r7929, %r7930, %r7931}, {%r7828, %r7829, %r7830, %r7831, %r7832, %r7833, %r7834, %r7835}, {%r7892, %r7893, %r7894, %r7895, %r7896, %r7897, %r7898, %r7899}, {%r7924, %r7925, %r7926, %r7927};
	wmma.mma.sync.aligned.row.row.m16n16k16.f16.f16 {%r7932, %r7933, %r7934, %r7935}, {%r7796, %r7797, %r7798, %r7799, %r7800, %r7801, %r7802, %r7803}, {%r7868, %r7869, %r7870, %r7871, %r7872, %r7873, %r7874, %r7875}, {%r7680, %r7681, %r7682, %r7683};
	wmma.mma.sync.aligned.row.row.m16n16k16.f16.f16 {%r7936, %r7937, %r7938, %r7939}, {%r7828, %r7829, %r7830, %r7831, %r7832, %r7833, %r7834, %r7835}, {%r7900, %r7901, %r7902, %r7903, %r7904, %r7905, %r7906, %r7907}, {%r7932, %r7933, %r7934, %r7935};
	wmma.mma.sync.aligned.row.row.m16n16k16.f16.f16 {%r7940, %r7941, %r7942, %r7943}, {%r7796, %r7797, %r7798, %r7799, %r7800, %r7801, %r7802, %r7803}, {%r7876, %r7877, %r7878, %r7879, %r7880, %r7881, %r7882, %r7883}, {%r7688, %r7689, %r7690, %r7691};
	wmma.mma.sync.aligned.row.row.m16n16k16.f16.f16 {%r7944, %r7945, %r7946, %r7947}, {%r7828, %r7829, %r7830, %r7831, %r7832, %r7833, %r7834, %r7835}, {%r7908, %r7909, %r7910, %r7911, %r7912, %r7913, %r7914, %r7915}, {%r7940, %r7941, %r7942, %r7943};
	wmma.mma.sync.aligned.row.row.m16n16k16.f16.f16 {%r7948, %r7949, %r7950, %r7951}, {%r7796, %r7797, %r7798, %r7799, %r7800, %r7801, %r7802, %r7803}, {%r7884, %r7885, %r7886, %r7887, %r7888, %r7889, %r7890, %r7891}, {%r7696, %r7697, %r7698, %r7699};
	wmma.mma.sync.aligned.row.row.m16n16k16.f16.f16 {%r7952, %r7953, %r7954, %r7955}, {%r7828, %r7829, %r7830, %r7831, %r7832, %r7833, %r7834, %r7835}, {%r7916, %r7917, %r7918, %r7919, %r7920, %r7921, %r7922, %r7923}, {%r7948, %r7949, %r7950, %r7951};
	wmma.mma.sync.aligned.row.row.m16n16k16.f16.f16 {%r7956, %r7957, %r7958, %r7959}, {%r7804, %r7805, %r7806, %r7807, %r7808, %r7809, %r7810, %r7811}, {%r7860, %r7861, %r7862, %r7863, %r7864, %r7865, %r7866, %r7867}, {%r7704, %r7705, %r7706, %r7707};
	wmma.mma.sync.aligned.row.row.m16n16k16.f16.f16 {%r7960, %r7961, %r7962, %r7963}, {%r7836, %r7837, %r7838, %r7839, %r7840, %r7841, %r7842, %r7843}, {%r7892, %r7893, %r7894, %r7895, %r7896, %r7897, %r7898, %r7899}, {%r7956, %r7957, %r7958, %r7959};
	wmma.mma.sync.aligned.row.row.m16n16k16.f16.f16 {%r7964, %r7965, %r7966, %r7967}, {%r7804, %r7805, %r7806, %r7807, %r7808, %r7809, %r7810, %r7811}, {%r7868, %r7869, %r7870, %r7871, %r7872, %r7873, %r7874, %r7875}, {%r7712, %r7713, %r7714, %r7715};
	wmma.mma.sync.aligned.row.row.m16n16k16.f16.f16 {%r7968, %r7969, %r7970, %r7971}, {%r7836, %r7837, %r7838, %r7839, %r7840, %r7841, %r7842, %r7843}, {%r7900, %r7901, %r7902, %r7903, %r7904, %r7905, %r7906, %r7907}, {%r7964, %r7965, %r7966, %r7967};
	wmma.mma.sync.aligned.row.row.m16n16k16.f16.f16 {%r7972, %r7973, %r7974, %r7975}, {%r7804, %r7805, %r7806, %r7807, %r7808, %r7809, %r7810, %r7811}, {%r7876, %r7877, %r7878, %r7879, %r7880, %r7881, %r7882, %r7883}, {%r7720, %r7721, %r7722, %r7723};
	wmma.mma.sync.aligned.row.row.m16n16k16.f16.f16 {%r7976, %r7977, %r7978, %r7979}, {%r7836, %r7837, %r7838, %r7839, %r7840, %r7841, %r7842, %r7843}, {%r7908, %r7909, %r7910, %r7911, %r7912, %r7913, %r7914, %r7915}, {%r7972, %r7973, %r7974, %r7975};
	wmma.mma.sync.aligned.row.row.m16n16k16.f16.f16 {%r7980, %r7981, %r7982, %r7983}, {%r7804, %r7805, %r7806, %r7807, %r7808, %r7809, %r7810, %r7811}, {%r7884, %r7885, %r7886, %r7887, %r7888, %r7889, %r7890, %r7891}, {%r7728, %r7729, %r7730, %r7731};
	wmma.mma.sync.aligned.row.row.m16n16k16.f16.f16 {%r7984, %r7985, %r7986, %r7987}, {%r7836, %r7837, %r7838, %r7839, %r7840, %r7841, %r7842, %r7843}, {%r7916, %r7917, %r7918, %r7919, %r7920, %r7921, %r7922, %r7923}, {%r7980, %r7981, %r7982, %r7983};
	wmma.mma.sync.aligned.row.row.m16n16k16.f16.f16 {%r7988, %r7989, %r7990, %r7991}, {%r7812, %r7813, %r7814, %r7815, %r7816, %r7817, %r7818, %r7819}, {%r7860, %r7861, %r7862, %r7863, %r7864, %r7865, %r7866, %r7867}, {%r7736, %r7737, %r7738, %r7739};
	wmma.mma.sync.aligned.row.row.m16n16k16.f16.f16 {%r7992, %r7993, %r7994, %r7995}, {%r7844, %r7845, %r7846, %r7847, %r7848, %r7849, %r7850, %r7851}, {%r7892, %r7893, %r7894, %r7895, %r7896, %r7897, %r7898, %r7899}, {%r7988, %r7989, %r7990, %r7991};
	wmma.mma.sync.aligned.row.row.m16n16k16.f16.f16 {%r7996, %r7997, %r7998, %r7999}, {%r7812, %r7813, %r7814, %r7815, %r7816, %r7817, %r7818, %r7819}, {%r7868, %r7869, %r7870, %r7871, %r7872, %r7873, %r7874, %r7875}, {%r7744, %r7745, %r7746, %r7747};
	wmma.mma.sync.aligned.row.row.m16n16k16.f16.f16 {%r8000, %r8001, %r8002, %r8003}, {%r7844, %r7845, %r7846, %r7847, %r7848, %r7849, %r7850, %r7851}, {%r7900, %r7901, %r7902, %r7903, %r7904, %r7905, %r7906, %r7907}, {%r7996, %r7997, %r7998, %r7999};
	wmma.mma.sync.aligned.row.row.m16n16k16.f16.f16 {%r8004, %r8005, %r8006, %r8007}, {%r7812, %r7813, %r7814, %r7815, %r7816, %r7817, %r7818, %r7819}, {%r7876, %r7877, %r7878, %r7879, %r7880, %r7881, %r7882, %r7883}, {%r7752, %r7753, %r7754, %r7755};
	wmma.mma.sync.aligned.row.row.m16n16k16.f16.f16 {%r8008, %r8009, %r8010, %r8011}, {%r7844, %r7845, %r7846, %r7847, %r7848, %r7849, %r7850, %r7851}, {%r7908, %r7909, %r7910, %r7911, %r7912, %r7913, %r7914, %r7915}, {%r8004, %r8005, %r8006, %r8007};
	wmma.mma.sync.aligned.row.row.m16n16k16.f16.f16 {%r8012, %r8013, %r8014, %r8015}, {%r7812, %r7813, %r7814, %r7815, %r7816, %r7817, %r7818, %r7819}, {%r7884, %r7885, %r7886, %r7887, %r7888, %r7889, %r7890, %r7891}, {%r7760, %r7761, %r7762, %r7763};
	wmma.mma.sync.aligned.row.row.m16n16k16.f16.f16 {%r8016, %r8017, %r8018, %r8019}, {%r7844, %r7845, %r7846, %r7847, %r7848, %r7849, %r7850, %r7851}, {%r7916, %r7917, %r7918, %r7919, %r7920, %r7921, %r7922, %r7923}, {%r8012, %r8013, %r8014, %r8015};
	wmma.mma.sync.aligned.row.row.m16n16k16.f16.f16 {%r8020, %r8021, %r8022, %r8023}, {%r7820, %r7821, %r7822, %r7823, %r7824, %r7825, %r7826, %r7827}, {%r7860, %r7861, %r7862, %r7863, %r7864, %r7865, %r7866, %r7867}, {%r7768, %r7769, %r7770, %r7771};
	wmma.mma.sync.aligned.row.row.m16n16k16.f16.f16 {%r8024, %r8025, %r8026, %r8027}, {%r7852, %r7853, %r7854, %r7855, %r7856, %r7857, %r7858, %r7859}, {%r7892, %r7893, %r7894, %r7895, %r7896, %r7897, %r7898, %r7899}, {%r8020, %r8021, %r8022, %r8023};
	wmma.mma.sync.aligned.row.row.m16n16k16.f16.f16 {%r8028, %r8029, %r8030, %r8031}, {%r7820, %r7821, %r7822, %r7823, %r7824, %r7825, %r7826, %r7827}, {%r7868, %r7869, %r7870, %r7871, %r7872, %r7873, %r7874, %r7875}, {%r7776, %r7777, %r7778, %r7779};
	wmma.mma.sync.aligned.row.row.m16n16k16.f16.f16 {%r8032, %r8033, %r8034, %r8035}, {%r7852, %r7853, %r7854, %r7855, %r7856, %r7857, %r7858, %r7859}, {%r7900, %r7901, %r7902, %r7903, %r7904, %r7905, %r7906, %r7907}, {%r8028, %r8029, %r8030, %r8031};
	wmma.mma.sync.aligned.row.row.m16n16k16.f16.f16 {%r8036, %r8037, %r8038, %r8039}, {%r7820, %r7821, %r7822, %r7823, %r7824, %r7825, %r7826, %r7827}, {%r7876, %r7877, %r7878, %r7879, %r7880, %r7881, %r7882, %r7883}, {%r7784, %r7785, %r7786, %r7787};
	wmma.mma.sync.aligned.row.row.m16n16k16.f16.f16 {%r8040, %r8041, %r8042, %r8043}, {%r7852, %r7853, %r7854, %r7855, %r7856, %r7857, %r7858, %r7859}, {%r7908, %r7909, %r7910, %r7911, %r7912, %r7913, %r7914, %r7915}, {%r8036, %r8037, %r8038, %r8039};
	wmma.mma.sync.aligned.row.row.m16n16k16.f16.f16 {%r8044, %r8045, %r8046, %r8047}, {%r7820, %r7821, %r7822, %r7823, %r7824, %r7825, %r7826, %r7827}, {%r7884, %r7885, %r7886, %r7887, %r7888, %r7889, %r7890, %r7891}, {%r7792, %r7793, %r7794, %r7795};
	wmma.mma.sync.aligned.row.row.m16n16k16.f16.f16 {%r8048, %r8049, %r8050, %r8051}, {%r7852, %r7853, %r7854, %r7855, %r7856, %r7857, %r7858, %r7859}, {%r7916, %r7917, %r7918, %r7919, %r7920, %r7921, %r7922, %r7923}, {%r8044, %r8045, %r8046, %r8047};
	// begin inline asm
	cp.async.commit_group;

	// end inline asm
	// begin inline asm
	cp.async.wait_group 0;

	// end inline asm
	bar.sync 	0;
	add.s64 	%rd195, %rd288, 832;
	// begin inline asm
	cp.async.ca.shared.global [%r645], [%rd195], 16;

	// end inline asm
	add.s64 	%rd196, %rd220, 1856;
	// begin inline asm
	cp.async.ca.shared.global [%r646], [%rd196], 16;

	// end inline asm
	mul.wide.s32 	%rd249, %r9566, 2;
	add.s64 	%rd197, %rd14, %rd249;
	// begin inline asm
	cp.async.ca.shared.global [%r827], [%rd197], 16;

	// end inline asm
	add.s64 	%rd198, %rd197, %rd1;
	// begin inline asm
	cp.async.ca.shared.global [%r828], [%rd198], 16;

	// end inline asm
	add.s64 	%rd199, %rd198, %rd1;
	// begin inline asm
	cp.async.ca.shared.global [%r25], [%rd199], 16;

	// end inline asm
	add.s64 	%rd200, %rd199, %rd1;
	// begin inline asm
	cp.async.ca.shared.global [%r26], [%rd200], 16;

	// end inline asm
	wmma.load.a.sync.aligned.row.m16n16k16.shared.f16 	{%r8052, %r8053, %r8054, %r8055, %r8056, %r8057, %r8058, %r8059}, [%r27], %r852;
	wmma.load.a.sync.aligned.row.m16n16k16.shared.f16 	{%r8060, %r8061, %r8062, %r8063, %r8064, %r8065, %r8066, %r8067}, [%r861], %r852;
	wmma.load.a.sync.aligned.row.m16n16k16.shared.f16 	{%r8068, %r8069, %r8070, %r8071, %r8072, %r8073, %r8074, %r8075}, [%r870], %r852;
	wmma.load.a.sync.aligned.row.m16n16k16.shared.f16 	{%r8076, %r8077, %r8078, %r8079, %r8080, %r8081, %r8082, %r8083}, [%r879], %r852;
	wmma.load.a.sync.aligned.row.m16n16k16.shared.f16 	{%r8084, %r8085, %r8086, %r8087, %r8088, %r8089, %r8090, %r8091}, [%r888], %r852;
	wmma.load.a.sync.aligned.row.m16n16k16.shared.f16 	{%r8092, %r8093, %r8094, %r8095, %r8096, %r8097, %r8098, %r8099}, [%r897], %r852;
	wmma.load.a.sync.aligned.row.m16n16k16.shared.f16 	{%r8100, %r8101, %r8102, %r8103, %r8104, %r8105, %r8106, %r8107}, [%r906], %r852;
	wmma.load.a.sync.aligned.row.m16n16k16.shared.f16 	{%r8108, %r8109, %r8110, %r8111, %r8112, %r8113, %r8114, %r8115}, [%r915], %r852;
	wmma.load.b.sync.aligned.row.m16n16k16.shared.f16 	{%r8116, %r8117, %r8118, %r8119, %r8120, %r8121, %r8122, %r8123}, [%r28], %r924;
	wmma.load.b.sync.aligned.row.m16n16k16.shared.f16 	{%r8124, %r8125, %r8126, %r8127, %r8128, %r8129, %r8130, %r8131}, [%r933], %r924;
	wmma.load.b.sync.aligned.row.m16n16k16.shared.f16 	{%r8132, %r8133, %r8134, %r8135, %r8136, %r8137, %r8138, %r8139}, [%r942], %r924;
	wmma.load.b.sync.aligned.row.m16n16k16.shared.f16 	{%r8140, %r8141, %r8142, %r8143, %r8144, %r8145, %r8146, %r8147}, [%r951], %r924;
	wmma.load.b.sync.aligned.row.m16n16k16.shared.f16 	{%r8148, %r8149, %r8150, %r8151, %r8152, %r8153, %r8154, %r8155}, [%r960], %r924;
	wmma.load.b.sync.aligned.row.m16n16k16.shared.f16 	{%r8156, %r8157, %r8158, %r8159, %r8160, %r8161, %r8162, %r8163}, [%r969], %r924;
	wmma.load.b.sync.aligned.row.m16n16k16.shared.f16 	{%r8164, %r8165, %r8166, %r8167, %r8168, %r8169, %r8170, %r8171}, [%r978], %r924;
	wmma.load.b.sync.aligned.row.m16n16k16.shared.f16 	{%r8172, %r8173, %r8174, %r8175, %r8176, %r8177, %r8178, %r8179}, [%r987], %r924;
	wmma.mma.sync.aligned.row.row.m16n16k16.f16.f16 {%r8180, %r8181, %r8182, %r8183}, {%r8052, %r8053, %r8054, %r8055, %r8056, %r8057, %r8058, %r8059}, {%r8116, %r8117, %r8118, %r8119, %r8120, %r8121, %r8122, %r8123}, {%r7928, %r7929, %r7930, %r7931};
	wmma.mma.sync.aligned.row.row.m16n16k16.f16.f16 {%r8184, %r8185, %r8186, %r8187}, {%r8084, %r8085, %r8086, %r8087, %r8088, %r8089, %r8090, %r8091}, {%r8148, %r8149, %r8150, %r8151, %r8152, %r8153, %r8154, %r8155}, {%r8180, %r8181, %r8182, %r8183};
	wmma.mma.sync.aligned.row.row.m16n16k16.f16.f16 {%r8188, %r8189, %r8190, %r8191}, {%r8052, %r8053, %r8054, %r8055, %r8056, %r8057, %r8058, %r8059}, {%r8124, %r8125, %r8126, %r8127, %r8128, %r8129, %r8130, %r8131}, {%r7936, %r7937, %r7938, %r7939};
	wmma.mma.sync.aligned.row.row.m16n16k16.f16.f16 {%r8192, %r8193, %r8194, %r8195}, {%r8084, %r8085, %r8086, %r8087, %r8088, %r8089, %r8090, %r8091}, {%r8156, %r8157, %r8158, %r8159, %r8160, %r8161, %r8162, %r8163}, {%r8188, %r8189, %r8190, %r8191};
	wmma.mma.sync.aligned.row.row.m16n16k16.f16.f16 {%r8196, %r8197, %r8198, %r8199}, {%r8052, %r8053, %r8054, %r8055, %r8056, %r8057, %r8058, %r8059}, {%r8132, %r8133, %r8134, %r8135, %r8136, %r8137, %r8138, %r8139}, {%r7944, %r7945, %r7946, %r7947};
	wmma.mma.sync.aligned.row.row.m16n16k16.f16.f16 {%r8200, %r8201, %r8202, %r8203}, {%r8084, %r8085, %r8086, %r8087, %r8088, %r8089, %r8090, %r8091}, {%r8164, %r8165, %r8166, %r8167, %r8168, %r8169, %r8170, %r8171}, {%r8196, %r8197, %r8198, %r8199};
	wmma.mma.sync.aligned.row.row.m16n16k16.f16.f16 {%r8204, %r8205, %r8206, %r8207}, {%r8052, %r8053, %r8054, %r8055, %r8056, %r8057, %r8058, %r8059}, {%r8140, %r8141, %r8142, %r8143, %r8144, %r8145, %r8146, %r8147}, {%r7952, %r7953, %r7954, %r7955};
	wmma.mma.sync.aligned.row.row.m16n16k16.f16.f16 {%r8208, %r8209, %r8210, %r8211}, {%r8084, %r8085, %r8086, %r8087, %r8088, %r8089, %r8090, %r8091}, {%r8172, %r8173, %r8174, %r8175, %r8176, %r8177, %r8178, %r8179}, {%r8204, %r8205, %r8206, %r8207};
	wmma.mma.sync.aligned.row.row.m16n16k16.f16.f16 {%r8212, %r8213, %r8214, %r8215}, {%r8060, %r8061, %r8062, %r8063, %r8064, %r8065, %r8066, %r8067}, {%r8116, %r8117, %r8118, %r8119, %r8120, %r8121, %r8122, %r8123}, {%r7960, %r7961, %r7962, %r7963};
	wmma.mma.sync.aligned.row.row.m16n16k16.f16.f16 {%r8216, %r8217, %r8218, %r8219}, {%r8092, %r8093, %r8094, %r8095, %r8096, %r8097, %r8098, %r8099}, {%r8148, %r8149, %r8150, %r8151, %r8152, %r8153, %r8154, %r8155}, {%r8212, %r8213, %r8214, %r8215};
	wmma.mma.sync.aligned.row.row.m16n16k16.f16.f16 {%r8220, %r8221, %r8222, %r8223}, {%r8060, %r8061, %r8062, %r8063, %r8064, %r8065, %r8066, %r8067}, {%r8124, %r8125, %r8126, %r8127, %r8128, %r8129, %r8130, %r8131}, {%r7968, %r7969, %r7970, %r7971};
	wmma.mma.sync.aligned.row.row.m16n16k16.f16.f16 {%r8224, %r8225, %r8226, %r8227}, {%r8092, %r8093, %r8094, %r8095, %r8096, %r8097, %r8098, %r8099}, {%r8156, %r8157, %r8158, %r8159, %r8160, %r8161, %r8162, %r8163}, {%r8220, %r8221, %r8222, %r8223};
	wmma.mma.sync.aligned.row.row.m16n16k16.f16.f16 {%r8228, %r8229, %r8230, %r8231}, {%r8060, %r8061, %r8062, %r8063, %r8064, %r8065, %r8066, %r8067}, {%r8132, %r8133, %r8134, %r8135, %r8136, %r8137, %r8138, %r8139}, {%r7976, %r7977, %r7978, %r7979};
	wmma.mma.sync.aligned.row.row.m16n16k16.f16.f16 {%r8232, %r8233, %r8234, %r8235}, {%r8092, %r8093, %r8094, %r8095, %r8096, %r8097, %r8098, %r8099}, {%r8164, %r8165, %r8166, %r8167, %r8168, %r8169, %r8170, %r8171}, {%r8228, %r8229, %r8230, %r8231};
	wmma.mma.sync.aligned.row.row.m16n16k16.f16.f16 {%r8236, %r8237, %r8238, %r8239}, {%r8060, %r8061, %r8062, %r8063, %r8064, %r8065, %r8066, %r8067}, {%r8140, %r8141, %r8142, %r8143, %r8144, %r8145, %r8146, %r8147}, {%r7984, %r7985, %r7986, %r7987};
	wmma.mma.sync.aligned.row.row.m16n16k16.f16.f16 {%r8240, %r8241, %r8242, %r8243}, {%r8092, %r8093, %r8094, %r8095, %r8096, %r8097, %r8098, %r8099}, {%r8172, %r8173, %r8174, %r8175, %r8176, %r8177, %r8178, %r8179}, {%r8236, %r8237, %r8238, %r8239};
	wmma.mma.sync.aligned.row.row.m16n16k16.f16.f16 {%r8244, %r8245, %r8246, %r8247}, {%r8068, %r8069, %r8070, %r8071, %r8072, %r8073, %r8074, %r8075}, {%r8116, %r8117, %r8118, %r8119, %r8120, %r8121, %r8122, %r8123}, {%r7992, %r7993, %r7994, %r7995};
	wmma.mma.sync.aligned.row.row.m16n16k16.f16.f16 {%r8248, %r8249, %r8250, %r8251}, {%r8100, %r8101, %r8102, %r8103, %r8104, %r8105, %r8106, %r8107}, {%r8148, %r8149, %r8150, %r8151, %r8152, %r8153, %r8154, %r8155}, {%r8244, %r8245, %r8246, %r8247};
	wmma.mma.sync.aligned.row.row.m16n16k16.f16.f16 {%r8252, %r8253, %r8254, %r8255}, {%r8068, %r8069, %r8070, %r8071, %r8072, %r8073, %r8074, %r8075}, {%r8124, %r8125, %r8126, %r8127, %r8128, %r8129, %r8130, %r8131}, {%r8000, %r8001, %r8002, %r8003};
	wmma.mma.sync.aligned.row.row.m16n16k16.f16.f16 {%r8256, %r8257, %r8258, %r8259}, {%r8100, %r8101, %r8102, %r8103, %r8104, %r8105, %r8106, %r8107}, {%r8156, %r8157, %r8158, %r8159, %r8160, %r8161, %r8162, %r8163}, {%r8252, %r8253, %r8254, %r8255};
	wmma.mma.sync.aligned.row.row.m16n16k16.f16.f16 {%r8260, %r8261, %r8262, %r8263}, {%r8068, %r8069, %r8070, %r8071, %r8072, %r8073, %r8074, %r8075}, {%r8132, %r8133, %r8134, %r8135, %r8136, %r8137, %r8138, %r8139}, {%r8008, %r8009, %r8010, %r8011};
	wmma.mma.sync.aligned.row.row.m16n16k16.f16.f16 {%r8264, %r8265, %r8266, %r8267}, {%r8100, %r8101, %r8102, %r8103, %r8104, %r8105, %r8106, %r8107}, {%r8164, %r8165, %r8166, %r8167, %r8168, %r8169, %r8170, %r8171}, {%r8260, %r8261, %r8262, %r8263};
	wmma.mma.sync.aligned.row.row.m16n16k16.f16.f16 {%r8268, %r8269, %r8270, %r8271}, {%r8068, %r8069, %r8070, %r8071, %r8072, %r8073, %r8074, %r8075}, {%r8140, %r8141, %r8142, %r8143, %r8144, %r8145, %r8146, %r8147}, {%r8016, %r8017, %r8018, %r8019};
	wmma.mma.sync.aligned.row.row.m16n16k16.f16.f16 {%r8272, %r8273, %r8274, %r8275}, {%r8100, %r8101, %r8102, %r8103, %r8104, %r8105, %r8106, %r8107}, {%r8172, %r8173, %r8174, %r8175, %r8176, %r8177, %r8178, %r8179}, {%r8268, %r8269, %r8270, %r8271};
	wmma.mma.sync.aligned.row.row.m16n16k16.f16.f16 {%r8276, %r8277, %r8278, %r8279}, {%r8076, %r8077, %r8078, %r8079, %r8080, %r8081, %r8082, %r8083}, {%r8116, %r8117, %r8118, %r8119, %r8120, %r8121, %r8122, %r8123}, {%r8024, %r8025, %r8026, %r8027};
	wmma.mma.sync.aligned.row.row.m16n16k16.f16.f16 {%r8280, %r8281, %r8282, %r8283}, {%r8108, %r8109, %r8110, %r8111, %r8112, %r8113, %r8114, %r8115}, {%r8148, %r8149, %r8150, %r8151, %r8152, %r8153, %r8154, %r8155}, {%r8276, %r8277, %r8278, %r8279};
	wmma.mma.sync.aligned.row.row.m16n16k16.f16.f16 {%r8284, %r8285, %r8286, %r8287}, {%r8076, %r8077, %r8078, %r8079, %r8080, %r8081, %r8082, %r8083}, {%r8124, %r8125, %r8126, %r8127, %r8128, %r8129, %r8130, %r8131}, {%r8032, %r8033, %r8034, %r8035};
	wmma.mma.sync.aligned.row.row.m16n16k16.f16.f16 {%r8288, %r8289, %r8290, %r8291}, {%r8108, %r8109, %r8110, %r8111, %r8112, %r8113, %r8114, %r8115}, {%r8156, %r8157, %r8158, %r8159, %r8160, %r8161, %r8162, %r8163}, {%r8284, %r8285, %r8286, %r8287};
	wmma.mma.sync.aligned.row.row.m16n16k16.f16.f16 {%r8292, %r8293, %r8294, %r8295}, {%r8076, %r8077, %r8078, %r8079, %r8080, %r8081, %r8082, %r8083}, {%r8132, %r8133, %r8134, %r8135, %r8136, %r8137, %r8138, %r8139}, {%r8040, %r8041, %r8042, %r8043};
	wmma.mma.sync.aligned.row.row.m16n16k16.f16.f16 {%r8296, %r8297, %r8298, %r8299}, {%r8108, %r8109, %r8110, %r8111, %r8112, %r8113, %r8114, %r8115}, {%r8164, %r8165, %r8166, %r8167, %r8168, %r8169, %r8170, %r8171}, {%r8292, %r8293, %r8294, %r8295};
	wmma.mma.sync.aligned.row.row.m16n16k16.f16.f16 {%r8300, %r8301, %r8302, %r8303}, {%r8076, %r8077, %r8078, %r8079, %r8080, %r8081, %r8082, %r8083}, {%r8140, %r8141, %r8142, %r8143, %r8144, %r8145, %r8146, %r8147}, {%r8048, %r8049, %r8050, %r8051};
	wmma.mma.sync.aligned.row.row.m16n16k16.f16.f16 {%r8304, %r8305, %r8306, %r8307}, {%r8108, %r8109, %r8110, %r8111, %r8112, %r8113, %r8114, %r8115}, {%r8172, %r8173, %r8174, %r8175, %r8176, %r8177, %r8178, %r8179}, {%r8300, %r8301, %r8302, %r8303};
	// begin inline asm
	cp.async.commit_group;

	// end inline asm
	// begin inline asm
	cp.async.wait_group 0;

	// end inline asm
	bar.sync 	0;
	add.s64 	%rd201, %rd288, 896;
	// begin inline asm
	cp.async.ca.shared.global [%r550], [%rd201], 16;

	// end inline asm
	add.s64 	%rd202, %rd220, 1920;
	// begin inline asm
	cp.async.ca.shared.global [%r8], [%rd202], 16;

	// end inline asm
	mul.wide.s32 	%rd250, %r9567, 2;
	add.s64 	%rd203, %rd14, %rd250;
	// begin inline asm
	cp.async.ca.shared.global [%r10], [%rd203], 16;

	// end inline asm
	add.s64 	%rd204, %rd203, %rd1;
	// begin inline asm
	cp.async.ca.shared.global [%r553], [%rd204], 16;

	// end inline asm
	add.s64 	%rd205, %rd204, %rd1;
	// begin inline asm
	cp.async.ca.shared.global [%r554], [%rd205], 16;

	// end inline asm
	add.s64 	%rd206, %rd205, %rd1;
	// begin inline asm
	cp.async.ca.shared.global [%r555], [%rd206], 16;

	// end inline asm
	wmma.load.a.sync.aligned.row.m16n16k16.shared.f16 	{%r8308, %r8309, %r8310, %r8311, %r8312, %r8313, %r8314, %r8315}, [%r1124], %r852;
	wmma.load.a.sync.aligned.row.m16n16k16.shared.f16 	{%r8316, %r8317, %r8318, %r8319, %r8320, %r8321, %r8322, %r8323}, [%r1133], %r852;
	wmma.load.a.sync.aligned.row.m16n16k16.shared.f16 	{%r8324, %r8325, %r8326, %r8327, %r8328, %r8329, %r8330, %r8331}, [%r1142], %r852;
	wmma.load.a.sync.aligned.row.m16n16k16.shared.f16 	{%r8332, %r8333, %r8334, %r8335, %r8336, %r8337, %r8338, %r8339}, [%r1151], %r852;
	wmma.load.a.sync.aligned.row.m16n16k16.shared.f16 	{%r8340, %r8341, %r8342, %r8343, %r8344, %r8345, %r8346, %r8347}, [%r1160], %r852;
	wmma.load.a.sync.aligned.row.m16n16k16.shared.f16 	{%r8348, %r8349, %r8350, %r8351, %r8352, %r8353, %r8354, %r8355}, [%r1169], %r852;
	wmma.load.a.sync.aligned.row.m16n16k16.shared.f16 	{%r8356, %r8357, %r8358, %r8359, %r8360, %r8361, %r8362, %r8363}, [%r1178], %r852;
	wmma.load.a.sync.aligned.row.m16n16k16.shared.f16 	{%r8364, %r8365, %r8366, %r8367, %r8368, %r8369, %r8370, %r8371}, [%r1187], %r852;
	wmma.load.b.sync.aligned.row.m16n16k16.shared.f16 	{%r8372, %r8373, %r8374, %r8375, %r8376, %r8377, %r8378, %r8379}, [%r1196], %r924;
	wmma.load.b.sync.aligned.row.m16n16k16.shared.f16 	{%r8380, %r8381, %r8382, %r8383, %r8384, %r8385, %r8386, %r8387}, [%r1205], %r924;
	wmma.load.b.sync.aligned.row.m16n16k16.shared.f16 	{%r8388, %r8389, %r8390, %r8391, %r8392, %r8393, %r8394, %r8395}, [%r1214], %r924;
	wmma.load.b.sync.aligned.row.m16n16k16.shared.f16 	{%r8396, %r8397, %r8398, %r8399, %r8400, %r8401, %r8402, %r8403}, [%r1223], %r924;
	wmma.load.b.sync.aligned.row.m16n16k16.shared.f16 	{%r8404, %r8405, %r8406, %r8407, %r8408, %r8409, %r8410, %r8411}, [%r1232], %r924;
	wmma.load.b.sync.aligned.row.m16n16k16.shared.f16 	{%r8412, %r8413, %r8414, %r8415, %r8416, %r8417, %r8418, %r8419}, [%r1241], %r924;
	wmma.load.b.sync.aligned.row.m16n16k16.shared.f16 	{%r8420, %r8421, %r8422, %r8423, %r8424, %r8425, %r8426, %r8427}, [%r1250], %r924;
	wmma.load.b.sync.aligned.row.m16n16k16.shared.f16 	{%r8428, %r8429, %r8430, %r8431, %r8432, %r8433, %r8434, %r8435}, [%r1259], %r924;
	wmma.mma.sync.aligned.row.row.m16n16k16.f16.f16 {%r8436, %r8437, %r8438, %r8439}, {%r8308, %r8309, %r8310, %r8311, %r8312, %r8313, %r8314, %r8315}, {%r8372, %r8373, %r8374, %r8375, %r8376, %r8377, %r8378, %r8379}, {%r8184, %r8185, %r8186, %r8187};
	wmma.mma.sync.aligned.row.row.m16n16k16.f16.f16 {%r8440, %r8441, %r8442, %r8443}, {%r8340, %r8341, %r8342, %r8343, %r8344, %r8345, %r8346, %r8347}, {%r8404, %r8405, %r8406, %r8407, %r8408, %r8409, %r8410, %r8411}, {%r8436, %r8437, %r8438, %r8439};
	wmma.mma.sync.aligned.row.row.m16n16k16.f16.f16 {%r8444, %r8445, %r8446, %r8447}, {%r8308, %r8309, %r8310, %r8311, %r8312, %r8313, %r8314, %r8315}, {%r8380, %r8381, %r8382, %r8383, %r8384, %r8385, %r8386, %r8387}, {%r8192, %r8193, %r8194, %r8195};
	wmma.mma.sync.aligned.row.row.m16n16k16.f16.f16 {%r8448, %r8449, %r8450, %r8451}, {%r8340, %r8341, %r8342, %r8343, %r8344, %r8345, %r8346, %r8347}, {%r8412, %r8413, %r8414, %r8415, %r8416, %r8417, %r8418, %r8419}, {%r8444, %r8445, %r8446, %r8447};
	wmma.mma.sync.aligned.row.row.m16n16k16.f16.f16 {%r8452, %r8453, %r8454, %r8455}, {%r8308, %r8309, %r8310, %r8311, %r8312, %r8313, %r8314, %r8315}, {%r8388, %r8389, %r8390, %r8391, %r8392, %r8393, %r8394, %r8395}, {%r8200, %r8201, %r8202, %r8203};
	wmma.mma.sync.aligned.row.row.m16n16k16.f16.f16 {%r8456, %r8457, %r8458, %r8459}, {%r8340, %r8341, %r8342, %r8343, %r8344, %r8345, %r8346, %r8347}, {%r8420, %r8421, %r8422, %r8423, %r8424, %r8425, %r8426, %r8427}, {%r8452, %r8453, %r8454, %r8455};
	wmma.mma.sync.aligned.row.row.m16n16k16.f16.f16 {%r8460, %r8461, %r8462, %r8463}, {%r8308, %r8309, %r8310, %r8311, %r8312, %r8313, %r8314, %r8315}, {%r8396, %r8397, %r8398, %r8399, %r8400, %r8401, %r8402, %r8403}, {%r8208, %r8209, %r8210, %r8211};
	wmma.mma.sync.aligned.row.row.m16n16k16.f16.f16 {%r8464, %r8465, %r8466, %r8467}, {%r8340, %r8341, %r8342, %r8343, %r8344, %r8345, %r8346, %r8347}, {%r8428, %r8429, %r8430, %r8431, %r8432, %r8433, %r8434, %r8435}, {%r8460, %r8461, %r8462, %r8463};
	wmma.mma.sync.aligned.row.row.m16n16k16.f16.f16 {%r8468, %r8469, %r8470, %r8471}, {%r8316, %r8317, %r8318, %r8319, %r8320, %r8321, %r8322, %r8323}, {%r8372, %r8373, %r8374, %r8375, %r8376, %r8377, %r8378, %r8379}, {%r8216, %r8217, %r8218, %r8219};
	wmma.mma.sync.aligned.row.row.m16n16k16.f16.f16 {%r8472, %r8473, %r8474, %r8475}, {%r8348, %r8349, %r8350, %r8351, %r8352, %r8353, %r8354, %r8355}, {%r8404, %r8405, %r8406, %r8407, %r8408, %r8409, %r8410, %r8411}, {%r8468, %r8469, %r8470, %r8471};
	wmma.mma.sync.aligned.row.row.m16n16k16.f16.f16 {%r8476, %r8477, %r8478, %r8479}, {%r8316, %r8317, %r8318, %r8319, %r8320, %r8321, %r8322, %r8323}, {%r8380, %r8381, %r8382, %r8383, %r8384, %r8385, %r8386, %r8387}, {%r8224, %r8225, %r8226, %r8227};
	wmma.mma.sync.aligned.row.row.m16n16k16.f16.f16 {%r8480, %r8481, %r8482, %r8483}, {%r8348, %r8349, %r8350, %r8351, %r8352, %r8353, %r8354, %r8355}, {%r8412, %r8413, %r8414, %r8415, %r8416, %r8417, %r8418, %r8419}, {%r8476, %r8477, %r8478, %r8479};
	wmma.mma.sync.aligned.row.row.m16n16k16.f16.f16 {%r8484, %r8485, %r8486, %r8487}, {%r8316, %r8317, %r8318, %r8319, %r8320, %r8321, %r8322, %r8323}, {%r8388, %r8389, %r8390, %r8391, %r8392, %r8393, %r8394, %r8395}, {%r8232, %r8233, %r8234, %r8235};
	wmma.mma.sync.aligned.row.row.m16n16k16.f16.f16 {%r8488, %r8489, %r8490, %r8491}, {%r8348, %r8349, %r8350, %r8351, %r8352, %r8353, %r8354, %r8355}, {%r8420, %r8421, %r8422, %r8423, %r8424, %r8425, %r8426, %r8427}, {%r8484, %r8485, %r8486, %r8487};
	wmma.mma.sync.aligned.row.row.m16n16k16.f16.f16 {%r8492, %r8493, %r8494, %r8495}, {%r8316, %r8317, %r8318, %r8319, %r8320, %r8321, %r8322, %r8323}, {%r8396, %r8397, %r8398, %r8399, %r8400, %r8401, %r8402, %r8403}, {%r8240, %r8241, %r8242, %r8243};
	wmma.mma.sync.aligned.row.row.m16n16k16.f16.f16 {%r8496, %r8497, %r8498, %r8499}, {%r8348, %r8349, %r8350, %r8351, %r8352, %r8353, %r8354, %r8355}, {%r8428, %r8429, %r8430, %r8431, %r8432, %r8433, %r8434, %r8435}, {%r8492, %r8493, %r8494, %r8495};
	wmma.mma.sync.aligned.row.row.m16n16k16.f16.f16 {%r8500, %r8501, %r8502, %r8503}, {%r8324, %r8325, %r8326, %r8327, %r8328, %r8329, %r8330, %r8331}, {%r8372, %r8373, %r8374, %r8375, %r8376, %r8377, %r8378, %r8379}, {%r8248, %r8249, %r8250, %r8251};
	wmma.mma.sync.aligned.row.row.m16n16k16.f16.f16 {%r8504, %r8505, %r8506, %r8507}, {%r8356, %r8357, %r8358, %r8359, %r8360, %r8361, %r8362, %r8363}, {%r8404, %r8405, %r8406, %r8407, %r8408, %r8409, %r8410, %r8411}, {%r8500, %r8501, %r8502, %r8503};
	wmma.mma.sync.aligned.row.row.m16n16k16.f16.f16 {%r8508, %r8509, %r8510, %r8511}, {%r8324, %r8325, %r8326, %r8327, %r8328, %r8329, %r8330, %r8331}, {%r8380, %r8381, %r8382, %r8383, %r8384, %r8385, %r8386, %r8387}, {%r8256, %r8257, %r8258, %r8259};
	wmma.mma.sync.aligned.row.row.m16n16k16.f16.f16 {%r8512, %r8513, %r8514, %r8515}, {%r8356, %r8357, %r8358, %r8359, %r8360, %r8361, %r8362, %r8363}, {%r8412, %r8413, %r8414, %r8415, %r8416, %r8417, %r8418, %r8419}, {%r8508, %r8509, %r8510, %r8511};
	wmma.mma.sync.aligned.row.row.m16n16k16.f16.f16 {%r8516, %r8517, %r8518, %r8519}, {%r8324, %r8325, %r8326, %r8327, %r8328, %r8329, %r8330, %r8331}, {%r8388, %r8389, %r8390, %r8391, %r8392, %r8393, %r8394, %r8395}, {%r8264, %r8265, %r8266, %r8267};
	wmma.mma.sync.aligned.row.row.m16n16k16.f16.f16 {%r8520, %r8521, %r8522, %r8523}, {%r8356, %r8357, %r8358, %r8359, %r8360, %r8361, %r8362, %r8363}, {%r8420, %r8421, %r8422, %r8423, %r8424, %r8425, %r8426, %r8427}, {%r8516, %r8517, %r8518, %r8519};
	wmma.mma.sync.aligned.row.row.m16n16k16.f16.f16 {%r8524, %r8525, %r8526, %r8527}, {%r8324, %r8325, %r8326, %r8327, %r8328, %r8329, %r8330, %r8331}, {%r8396, %r8397, %r8398, %r8399, %r8400, %r8401, %r8402, %r8403}, {%r8272, %r8273, %r8274, %r8275};
	wmma.mma.sync.aligned.row.row.m16n16k16.f16.f16 {%r8528, %r8529, %r8530, %r8531}, {%r8356, %r8357, %r8358, %r8359, %r8360, %r8361, %r8362, %r8363}, {%r8428, %r8429, %r8430, %r8431, %r8432, %r8433, %r8434, %r8435}, {%r8524, %r8525, %r8526, %r8527};
	wmma.mma.sync.aligned.row.row.m16n16k16.f16.f16 {%r8532, %r8533, %r8534, %r8535}, {%r8332, %r8333, %r8334, %r8335, %r8336, %r8337, %r8338, %r8339}, {%r8372, %r8373, %r8374, %r8375, %r8376, %r8377, %r8378, %r8379}, {%r8280, %r8281, %r8282, %r8283};
	wmma.mma.sync.aligned.row.row.m16n16k16.f16.f16 {%r8536, %r8537, %r8538, %r8539}, {%r8364, %r8365, %r8366, %r8367, %r8368, %r8369, %r8370, %r8371}, {%r8404, %r8405, %r8406, %r8407, %r8408, %r8409, %r8410, %r8411}, {%r8532, %r8533, %r8534, %r8535};
	wmma.mma.sync.aligned.row.row.m16n16k16.f16.f16 {%r8540, %r8541, %r8542, %r8543}, {%r8332, %r8333, %r8334, %r8335, %r8336, %r8337, %r8338, %r8339}, {%r8380, %r8381, %r8382, %r8383, %r8384, %r8385, %r8386, %r8387}, {%r8288, %r8289, %r8290, %r8291};
	wmma.mma.sync.aligned.row.row.m16n16k16.f16.f16 {%r8544, %r8545, %r8546, %r8547}, {%r8364, %r8365, %r8366, %r8367, %r8368, %r8369, %r8370, %r8371}, {%r8412, %r8413, %r8414, %r8415, %r8416, %r8417, %r8418, %r8419}, {%r8540, %r8541, %r8542, %r8543};
	wmma.mma.sync.aligned.row.row.m16n16k16.f16.f16 {%r8548, %r8549, %r8550, %r8551}, {%r8332, %r8333, %r8334, %r8335, %r8336, %r8337, %r8338, %r8339}, {%r8388, %r8389, %r8390, %r8391, %r8392, %r8393, %r8394, %r8395}, {%r8296, %r8297, %r8298, %r8299};
	wmma.mma.sync.aligned.row.row.m16n16k16.f16.f16 {%r8552, %r8553, %r8554, %r8555}, {%r8364, %r8365, %r8366, %r8367, %r8368, %r8369, %r8370, %r8371}, {%r8420, %r8421, %r8422, %r8423, %r8424, %r8425, %r8426, %r8427}, {%r8548, %r8549, %r8550, %r8551};
	wmma.mma.sync.aligned.row.row.m16n16k16.f16.f16 {%r8556, %r8557, %r8558, %r8559}, {%r8332, %r8333, %r8334, %r8335, %r8336, %r8337, %r8338, %r8339}, {%r8396, %r8397, %r8398, %r8399, %r8400, %r8401, %r8402, %r8403}, {%r8304, %r8305, %r8306, %r8307};
	wmma.mma.sync.aligned.row.row.m16n16k16.f16.f16 {%r8560, %r8561, %r8562, %r8563}, {%r8364, %r8365, %r8366, %r8367, %r8368, %r8369, %r8370, %r8371}, {%r8428, %r8429, %r8430, %r8431, %r8432, %r8433, %r8434, %r8435}, {%r8556, %r8557, %r8558, %r8559};
	// begin inline asm
	cp.async.commit_group;

	// end inline asm
	// begin inline asm
	cp.async.wait_group 0;

	// end inline asm
	bar.sync 	0;
	add.s64 	%rd207, %rd288, 960;
	// begin inline asm
	cp.async.ca.shared.global [%r645], [%rd207], 16;

	// end inline asm
	add.s64 	%rd208, %rd220, 1984;
	// begin inline asm
	cp.async.ca.shared.global [%r646], [%rd208], 16;

	// end inline asm
	mul.wide.s32 	%rd251, %r9568, 2;
	add.s64 	%rd209, %rd14, %rd251;
	// begin inline asm
	cp.async.ca.shared.global [%r827], [%rd209], 16;

	// end inline asm
	add.s64 	%rd210, %rd209, %rd1;
	// begin inline asm
	cp.async.ca.shared.global [%r828], [%rd210], 16;

	// end inline asm
	add.s64 	%rd211, %rd210, %rd1;
	// begin inline asm
	cp.async.ca.shared.global [%r25], [%rd211], 16;

	// end inline asm
	add.s64 	%rd212, %rd211, %rd1;
	// begin inline asm
	cp.async.ca.shared.global [%r26], [%rd212], 16;

	// end inline asm
	wmma.load.a.sync.aligned.row.m16n16k16.shared.f16 	{%r8564, %r8565, %r8566, %r8567, %r8568, %r8569, %r8570, %r8571}, [%r27], %r852;
	wmma.load.a.sync.aligned.row.m16n16k16.shared.f16 	{%r8572, %r8573, %r8574, %r8575, %r8576, %r8577, %r8578, %r8579}, [%r861], %r852;
	wmma.load.a.sync.aligned.row.m16n16k16.shared.f16 	{%r8580, %r8581, %r8582, %r8583, %r8584, %r8585, %r8586, %r8587}, [%r870], %r852;
	wmma.load.a.sync.aligned.row.m16n16k16.shared.f16 	{%r8588, %r8589, %r8590, %r8591, %r8592, %r8593, %r8594, %r8595}, [%r879], %r852;
	wmma.load.a.sync.aligned.row.m16n16k16.shared.f16 	{%r8596, %r8597, %r8598, %r8599, %r8600, %r8601, %r8602, %r8603}, [%r888], %r852;
	wmma.load.a.sync.aligned.row.m16n16k16.shared.f16 	{%r8604, %r8605, %r8606, %r8607, %r8608, %r8609, %r8610, %r8611}, [%r897], %r852;
	wmma.load.a.sync.aligned.row.m16n16k16.shared.f16 	{%r8612, %r8613, %r8614, %r8615, %r8616, %r8617, %r8618, %r8619}, [%r906], %r852;
	wmma.load.a.sync.aligned.row.m16n16k16.shared.f16 	{%r8620, %r8621, %r8622, %r8623, %r8624, %r8625, %r8626, %r8627}, [%r915], %r852;
	wmma.load.b.sync.aligned.row.m16n16k16.shared.f16 	{%r8628, %r8629, %r8630, %r8631, %r8632, %r8633, %r8634, %r8635}, [%r28], %r924;
	wmma.load.b.sync.aligned.row.m16n16k16.shared.f16 	{%r8636, %r8637, %r8638, %r8639, %r8640, %r8641, %r8642, %r8643}, [%r933], %r924;
	wmma.load.b.sync.aligned.row.m16n16k16.shared.f16 	{%r8644, %r8645, %r8646, %r8647, %r8648, %r8649, %r8650, %r8651}, [%r942], %r924;
	wmma.load.b.sync.aligned.row.m16n16k16.shared.f16 	{%r8652, %r8653, %r8654, %r8655, %r8656, %r8657, %r8658, %r8659}, [%r951], %r924;
	wmma.load.b.sync.aligned.row.m16n16k16.shared.f16 	{%r8660, %r8661, %r8662, %r8663, %r8664, %r8665, %r8666, %r8667}, [%r960], %r924;
	wmma.load.b.sync.aligned.row.m16n16k16.shared.f16 	{%r8668, %r8669, %r8670, %r8671, %r8672, %r8673, %r8674, %r8675}, [%r969], %r924;
	wmma.load.b.sync.aligned.row.m16n16k16.shared.f16 	{%r8676, %r8677, %r8678, %r8679, %r8680, %r8681, %r8682, %r8683}, [%r978], %r924;
	wmma.load.b.sync.aligned.row.m16n16k16.shared.f16 	{%r8684, %r8685, %r8686, %r8687, %r8688, %r8689, %r8690, %r8691}, [%r987], %r924;
	wmma.mma.sync.aligned.row.row.m16n16k16.f16.f16 {%r8692, %r8693, %r8694, %r8695}, {%r8564, %r8565, %r8566, %r8567, %r8568, %r8569, %r8570, %r8571}, {%r8628, %r8629, %r8630, %r8631, %r8632, %r8633, %r8634, %r8635}, {%r8440, %r8441, %r8442, %r8443};
	wmma.mma.sync.aligned.row.row.m16n16k16.f16.f16 {%r8696, %r8697, %r8698, %r8699}, {%r8596, %r8597, %r8598, %r8599, %r8600, %r8601, %r8602, %r8603}, {%r8660, %r8661, %r8662, %r8663, %r8664, %r8665, %r8666, %r8667}, {%r8692, %r8693, %r8694, %r8695};
	wmma.mma.sync.aligned.row.row.m16n16k16.f16.f16 {%r8700, %r8701, %r8702, %r8703}, {%r8564, %r8565, %r8566, %r8567, %r8568, %r8569, %r8570, %r8571}, {%r8636, %r8637, %r8638, %r8639, %r8640, %r8641, %r8642, %r8643}, {%r8448, %r8449, %r8450, %r8451};
	wmma.mma.sync.aligned.row.row.m16n16k16.f16.f16 {%r8704, %r8705, %r8706, %r8707}, {%r8596, %r8597, %r8598, %r8599, %r8600, %r8601, %r8602, %r8603}, {%r8668, %r8669, %r8670, %r8671, %r8672, %r8673, %r8674, %r8675}, {%r8700, %r8701, %r8702, %r8703};
	wmma.mma.sync.aligned.row.row.m16n16k16.f16.f16 {%r8708, %r8709, %r8710, %r8711}, {%r8564, %r8565, %r8566, %r8567, %r8568, %r8569, %r8570, %r8571}, {%r8644, %r8645, %r8646, %r8647, %r8648, %r8649, %r8650, %r8651}, {%r8456, %r8457, %r8458, %r8459};
	wmma.mma.sync.aligned.row.row.m16n16k16.f16.f16 {%r8712, %r8713, %r8714, %r8715}, {%r8596, %r8597, %r8598, %r8599, %r8600, %r8601, %r8602, %r8603}, {%r8676, %r8677, %r8678, %r8679, %r8680, %r8681, %r8682, %r8683}, {%r8708, %r8709, %r8710, %r8711};
	wmma.mma.sync.aligned.row.row.m16n16k16.f16.f16 {%r8716, %r8717, %r8718, %r8719}, {%r8564, %r8565, %r8566, %r8567, %r8568, %r8569, %r8570, %r8571}, {%r8652, %r8653, %r8654, %r8655, %r8656, %r8657, %r8658, %r8659}, {%r8464, %r8465, %r8466, %r8467};
	wmma.mma.sync.aligned.row.row.m16n16k16.f16.f16 {%r8720, %r8721, %r8722, %r8723}, {%r8596, %r8597, %r8598, %r8599, %r8600, %r8601, %r8602, %r8603}, {%r8684, %r8685, %r8686, %r8687, %r8688, %r8689, %r8690, %r8691}, {%r8716, %r8717, %r8718, %r8719};
	wmma.mma.sync.aligned.row.row.m16n16k16.f16.f16 {%r8724, %r8725, %r8726, %r8727}, {%r8572, %r8573, %r8574, %r8575, %r8576, %r8577, %r8578, %r8579}, {%r8628, %r8629, %r8630, %r8631, %r8632, %r8633, %r8634, %r8635}, {%r8472, %r8473, %r8474, %r8475};
	wmma.mma.sync.aligned.row.row.m16n16k16.f16.f16 {%r8728, %r8729, %r8730, %r8731}, {%r8604, %r8605, %r8606, %r8607, %r8608, %r8609, %r8610, %r8611}, {%r8660, %r8661, %r8662, %r8663, %r8664, %r8665, %r8666, %r8667}, {%r8724, %r8725, %r8726, %r8727};
	wmma.mma.sync.aligned.row.row.m16n16k16.f16.f16 {%r8732, %r8733, %r8734, %r8735}, {%r8572, %r8573, %r8574, %r8575, %r8576, %r8577, %r8578, %r8579}, {%r8636, %r8637, %r8638, %r8639, %r8640, %r8641, %r8642, %r8643}, {%r8480, %r8481, %r8482, %r8483};
	wmma.mma.sync.aligned.row.row.m16n16k16.f16.f16 {%r8736, %r8737, %r8738, %r8739}, {%r8604, %r8605, %r8606, %r8607, %r8608, %r8609, %r8610, %r8611}, {%r8668, %r8669, %r8670, %r8671, %r8672, %r8673, %r8674, %r8675}, {%r8732, %r8733, %r8734, %r8735};
	wmma.mma.sync.aligned.row.row.m16n16k16.f16.f16 {%r8740, %r8741, %r8742, %r8743}, {%r8572, %r8573, %r8574, %r8575, %r8576, %r8577, %r8578, %r8579}, {%r8644, %r8645, %r8646, %r8647, %r8648, %r8649, %r8650, %r8651}, {%r8488, %r8489, %r8490, %r8491};
	wmma.mma.sync.aligned.row.row.m16n16k16.f16.f16 {%r8744, %r8745, %r8746, %r8747}, {%r8604, %r8605, %r8606, %r8607, %r8608, %r8609, %r8610, %r8611}, {%r8676, %r8677, %r8678, %r8679, %r8680, %r8681, %r8682, %r8683}, {%r8740, %r8741, %r8742, %r8743};
	wmma.mma.sync.aligned.row.row.m16n16k16.f16.f16 {%r8748, %r8749, %r8750, %r8751}, {%r8572, %r8573, %r8574, %r8575, %r8576, %r8577, %r8578, %r8579}, {%r8652, %r8653, %r8654, %r8655, %r8656, %r8657, %r8658, %r8659}, {%r8496, %r8497, %r8498, %r8499};
	wmma.mma.sync.aligned.row.row.m16n16k16.f16.f16 {%r8752, %r8753, %r8754, %r8755}, {%r8604, %r8605, %r8606, %r8607, %r8608, %r8609, %r8610, %r8611}, {%r8684, %r8685, %r8686, %r8687, %r8688, %r8689, %r8690, %r8691}, {%r8748, %r8749, %r8750, %r8751};
	wmma.mma.sync.aligned.row.row.m16n16k16.f16.f16 {%r8756, %r8757, %r8758, %r8759}, {%r8580, %r8581, %r8582, %r8583, %r8584, %r8585, %r8586, %r8587}, {%r8628, %r8629, %r8630, %r8631, %r8632, %r8633, %r8634, %r8635}, {%r8504, %r8505, %r8506, %r8507};
	wmma.mma.sync.aligned.row.row.m16n16k16.f16.f16 {%r8760, %r8761, %r8762, %r8763}, {%r8612, %r8613, %r8614, %r8615, %r8616, %r8617, %r8618, %r8619}, {%r8660, %r8661, %r8662, %r8663, %r8664, %r8665, %r8666, %r8667}, {%r8756, %r8757, %r8758, %r8759};
	wmma.mma.sync.aligned.row.row.m16n16k16.f16.f16 {%r8764, %r8765, %r8766, %r8767}, {%r8580, %r8581, %r8582, %r8583, %r8584, %r8585, %r8586, %r8587}, {%r8636, %r8637, %r8638, %r8639, %r8640, %r8641, %r8642, %r8643}, {%r8512, %r8513, %r8514, %r8515};
	wmma.mma.sync.aligned.row.row.m16n16k16.f16.f16 {%r8768, %r8769, %r8770, %r8771}, {%r8612, %r8613, %r8614, %r8615, %r8616, %r8617, %r8618, %r8619}, {%r8668, %r8669, %r8670, %r8671, %r8672, %r8673, %r8674, %r8675}, {%r8764, %r8765, %r8766, %r8767};
	wmma.mma.sync.aligned.row.row.m16n16k16.f16.f16 {%r8772, %r8773, %r8774, %r8775}, {%r8580, %r8581, %r8582, %r8583, %r8584, %r8585, %r8586, %r8587}, {%r8644, %r8645, %r8646, %r8647, %r8648, %r8649, %r8650, %r8651}, {%r8520, %r8521, %r8522, %r8523};
	wmma.mma.sync.aligned.row.row.m16n16k16.f16.f16 {%r8776, %r8777, %r8778, %r8779}, {%r8612, %r8613, %r8614, %r8615, %r8616, %r8617, %r8618, %r8619}, {%r8676, %r8677, %r8678, %r8679, %r8680, %r8681, %r8682, %r8683}, {%r8772, %r8773, %r8774, %r8775};
	wmma.mma.sync.aligned.row.row.m16n16k16.f16.f16 {%r8780, %r8781, %r8782, %r8783}, {%r8580, %r8581, %r8582, %r8583, %r8584, %r8585, %r8586, %r8587}, {%r8652, %r8653, %r8654, %r8655, %r8656, %r8657, %r8658, %r8659}, {%r8528, %r8529, %r8530, %r8531};
	wmma.mma.sync.aligned.row.row.m16n16k16.f16.f16 {%r8784, %r8785, %r8786, %r8787}, {%r8612, %r8613, %r8614, %r8615, %r8616, %r8617, %r8618, %r8619}, {%r8684, %r8685, %r8686, %r8687, %r8688, %r8689, %r8690, %r8691}, {%r8780, %r8781, %r8782, %r8783};
	wmma.mma.sync.aligned.row.row.m16n16k16.f16.f16 {%r8788, %r8789, %r8790, %r8791}, {%r8588, %r8589, %r8590, %r8591, %r8592, %r8593, %r8594, %r8595}, {%r8628, %r8629, %r8630, %r8631, %r8632, %r8633, %r8634, %r8635}, {%r8536, %r8537, %r8538, %r8539};
	wmma.mma.sync.aligned.row.row.m16n16k16.f16.f16 {%r8792, %r8793, %r8794, %r8795}, {%r8620, %r8621, %r8622, %r8623, %r8624, %r8625, %r8626, %r8627}, {%r8660, %r8661, %r8662, %r8663, %r8664, %r8665, %r8666, %r8667}, {%r8788, %r8789, %r8790, %r8791};
	wmma.mma.sync.aligned.row.row.m16n16k16.f16.f16 {%r8796, %r8797, %r8798, %r8799}, {%r8588, %r8589, %r8590, %r8591, %r8592, %r8593, %r8594, %r8595}, {%r8636, %r8637, %r8638, %r8639, %r8640, %r8641, %r8642, %r8643}, {%r8544, %r8545, %r8546, %r8547};
	wmma.mma.sync.aligned.row.row.m16n16k16.f16.f16 {%r8800, %r8801, %r8802, %r8803}, {%r8620, %r8621, %r8622, %r8623, %r8624, %r8625, %r8626, %r8627}, {%r8668, %r8669, %r8670, %r8671, %r8672, %r8673, %r8674, %r8675}, {%r8796, %r8797, %r8798, %r8799};
	wmma.mma.sync.aligned.row.row.m16n16k16.f16.f16 {%r8804, %r8805, %r8806, %r8807}, {%r8588, %r8589, %r8590, %r8591, %r8592, %r8593, %r8594, %r8595}, {%r8644, %r8645, %r8646, %r8647, %r8648, %r8649, %r8650, %r8651}, {%r8552, %r8553, %r8554, %r8555};
	wmma.mma.sync.aligned.row.row.m16n16k16.f16.f16 {%r8808, %r8809, %r8810, %r8811}, {%r8620, %r8621, %r8622, %r8623, %r8624, %r8625, %r8626, %r8627}, {%r8676, %r8677, %r8678, %r8679, %r8680, %r8681, %r8682, %r8683}, {%r8804, %r8805, %r8806, %r8807};
	wmma.mma.sync.aligned.row.row.m16n16k16.f16.f16 {%r8812, %r8813, %r8814, %r8815}, {%r8588, %r8589, %r8590, %r8591, %r8592, %r8593, %r8594, %r8595}, {%r8652, %r8653, %r8654, %r8655, %r8656, %r8657, %r8658, %r8659}, {%r8560, %r8561, %r8562, %r8563};
	wmma.mma.sync.aligned.row.row.m16n16k16.f16.f16 {%r8816, %r8817, %r8818, %r8819}, {%r8620, %r8621, %r8622, %r8623, %r8624, %r8625, %r8626, %r8627}, {%r8684, %r8685, %r8686, %r8687, %r8688, %r8689, %r8690, %r8691}, {%r8812, %r8813, %r8814, %r8815};
	// begin inline asm
	cp.async.commit_group;

	// end inline asm
	// begin inline asm
	cp.async.wait_group 0;

	// end inline asm
	bar.sync 	0;
	add.s32 	%r9637, %r9637, 1024;
	add.s64 	%rd213, %rd288, 1024;
	// begin inline asm
	cp.async.ca.shared.global [%r550], [%rd213], 16;

	// end inline asm
	add.s64 	%rd214, %rd220, 2048;
	// begin inline asm
	cp.async.ca.shared.global [%r8], [%rd214], 16;

	// end inline asm
	mul.wide.s32 	%rd252, %r9569, 2;
	add.s64 	%rd215, %rd14, %rd252;
	// begin inline asm
	cp.async.ca.shared.global [%r10], [%rd215], 16;

	// end inline asm
	add.s64 	%rd216, %rd215, %rd1;
	// begin inline asm
	cp.async.ca.shared.global [%r553], [%rd216], 16;

	// end inline asm
	add.s64 	%rd217, %rd216, %rd1;
	// begin inline asm
	cp.async.ca.shared.global [%r554], [%rd217], 16;

	// end inline asm
	add.s64 	%rd218, %rd217, %rd1;
	// begin inline asm
	cp.async.ca.shared.global [%r555], [%rd218], 16;

	// end inline asm
	wmma.load.a.sync.aligned.row.m16n16k16.shared.f16 	{%r8820, %r8821, %r8822, %r8823, %r8824, %r8825, %r8826, %r8827}, [%r1124], %r852;
	wmma.load.a.sync.aligned.row.m16n16k16.shared.f16 	{%r8828, %r8829, %r8830, %r8831, %r8832, %r8833, %r8834, %r8835}, [%r1133], %r852;
	wmma.load.a.sync.aligned.row.m16n16k16.shared.f16 	{%r8836, %r8837, %r8838, %r8839, %r8840, %r8841, %r8842, %r8843}, [%r1142], %r852;
	wmma.load.a.sync.aligned.row.m16n16k16.shared.f16 	{%r8844, %r8845, %r8846, %r8847, %r8848, %r8849, %r8850, %r8851}, [%r1151], %r852;
	wmma.load.a.sync.aligned.row.m16n16k16.shared.f16 	{%r8852, %r8853, %r8854, %r8855, %r8856, %r8857, %r8858, %r8859}, [%r1160], %r852;
	wmma.load.a.sync.aligned.row.m16n16k16.shared.f16 	{%r8860, %r8861, %r8862, %r8863, %r8864, %r8865, %r8866, %r8867}, [%r1169], %r852;
	wmma.load.a.sync.aligned.row.m16n16k16.shared.f16 	{%r8868, %r8869, %r8870, %r8871, %r8872, %r8873, %r8874, %r8875}, [%r1178], %r852;
	wmma.load.a.sync.aligned.row.m16n16k16.shared.f16 	{%r8876, %r8877, %r8878, %r8879, %r8880, %r8881, %r8882, %r8883}, [%r1187], %r852;
	wmma.load.b.sync.aligned.row.m16n16k16.shared.f16 	{%r8884, %r8885, %r8886, %r8887, %r8888, %r8889, %r8890, %r8891}, [%r1196], %r924;
	wmma.load.b.sync.aligned.row.m16n16k16.shared.f16 	{%r8892, %r8893, %r8894, %r8895, %r8896, %r8897, %r8898, %r8899}, [%r1205], %r924;
	wmma.load.b.sync.aligned.row.m16n16k16.shared.f16 	{%r8900, %r8901, %r8902, %r8903, %r8904, %r8905, %r8906, %r8907}, [%r1214], %r924;
	wmma.load.b.sync.aligned.row.m16n16k16.shared.f16 	{%r8908, %r8909, %r8910, %r8911, %r8912, %r8913, %r8914, %r8915}, [%r1223], %r924;
	wmma.load.b.sync.aligned.row.m16n16k16.shared.f16 	{%r8916, %r8917, %r8918, %r8919, %r8920, %r8921, %r8922, %r8923}, [%r1232], %r924;
	wmma.load.b.sync.aligned.row.m16n16k16.shared.f16 	{%r8924, %r8925, %r8926, %r8927, %r8928, %r8929, %r8930, %r8931}, [%r1241], %r924;
	wmma.load.b.sync.aligned.row.m16n16k16.shared.f16 	{%r8932, %r8933, %r8934, %r8935, %r8936, %r8937, %r8938, %r8939}, [%r1250], %r924;
	wmma.load.b.sync.aligned.row.m16n16k16.shared.f16 	{%r8940, %r8941, %r8942, %r8943, %r8944, %r8945, %r8946, %r8947}, [%r1259], %r924;
	wmma.mma.sync.aligned.row.row.m16n16k16.f16.f16 {%r8948, %r8949, %r8950, %r8951}, {%r8820, %r8821, %r8822, %r8823, %r8824, %r8825, %r8826, %r8827}, {%r8884, %r8885, %r8886, %r8887, %r8888, %r8889, %r8890, %r8891}, {%r8696, %r8697, %r8698, %r8699};
	wmma.mma.sync.aligned.row.row.m16n16k16.f16.f16 {%r9836, %r9835, %r9834, %r9833}, {%r8852, %r8853, %r8854, %r8855, %r8856, %r8857, %r8858, %r8859}, {%r8916, %r8917, %r8918, %r8919, %r8920, %r8921, %r8922, %r8923}, {%r8948, %r8949, %r8950, %r8951};
	wmma.mma.sync.aligned.row.row.m16n16k16.f16.f16 {%r8952, %r8953, %r8954, %r8955}, {%r8820, %r8821, %r8822, %r8823, %r8824, %r8825, %r8826, %r8827}, {%r8892, %r8893, %r8894, %r8895, %r8896, %r8897, %r8898, %r8899}, {%r8704, %r8705, %r8706, %r8707};
	wmma.mma.sync.aligned.row.row.m16n16k16.f16.f16 {%r9832, %r9831, %r9830, %r9829}, {%r8852, %r8853, %r8854, %r8855, %r8856, %r8857, %r8858, %r8859}, {%r8924, %r8925, %r8926, %r8927, %r8928, %r8929, %r8930, %r8931}, {%r8952, %r8953, %r8954, %r8955};
	wmma.mma.sync.aligned.row.row.m16n16k16.f16.f16 {%r8956, %r8957, %r8958, %r8959}, {%r8820, %r8821, %r8822, %r8823, %r8824, %r8825, %r8826, %r8827}, {%r8900, %r8901, %r8902, %r8903, %r8904, %r8905, %r8906, %r8907}, {%r8712, %r8713, %r8714, %r8715};
	wmma.mma.sync.aligned.row.row.m16n16k16.f16.f16 {%r9828, %r9827, %r9826, %r9825}, {%r8852, %r8853, %r8854, %r8855, %r8856, %r8857, %r8858, %r8859}, {%r8932, %r8933, %r8934, %r8935, %r8936, %r8937, %r8938, %r8939}, {%r8956, %r8957, %r8958, %r8959};
	wmma.mma.sync.aligned.row.row.m16n16k16.f16.f16 {%r8960, %r8961, %r8962, %r8963}, {%r8820, %r8821, %r8822, %r8823, %r8824, %r8825, %r8826, %r8827}, {%r8908, %r8909, %r8910, %r8911, %r8912, %r8913, %r8914, %r8915}, {%r8720, %r8721, %r8722, %r8723};
	wmma.mma.sync.aligned.row.row.m16n16k16.f16.f16 {%r9824, %r9823, %r9822, %r9821}, {%r8852, %r8853, %r8854, %r8855, %r8856, %r8857, %r8858, %r8859}, {%r8940, %r8941, %r8942, %r8943, %r8944, %r8945, %r8946, %r8947}, {%r8960, %r8961, %r8962, %r8963};
	wmma.mma.sync.aligned.row.row.m16n16k16.f16.f16 {%r8964, %r8965, %r8966, %r8967}, {%r8828, %r8829, %r8830, %r8831, %r8832, %r8833, %r8834, %r8835}, {%r8884, %r8885, %r8886, %r8887, %r8888, %r8889, %r8890, %r8891}, {%r8728, %r8729, %r8730, %r8731};
	wmma.mma.sync.aligned.row.row.m16n16k16.f16.f16 {%r9820, %r9819, %r9818, %r9817}, {%r8860, %r8861, %r8862, %r8863, %r8864, %r8865, %r8866, %r8867}, {%r8916, %r8917, %r8918, %r8919, %r8920, %r8921, %r8922, %r8923}, {%r8964, %r8965, %r8966, %r8967};
	wmma.mma.sync.aligned.row.row.m16n16k16.f16.f16 {%r8968, %r8969, %r8970, %r8971}, {%r8828, %r8829, %r8830, %r8831, %r8832, %r8833, %r8834, %r8835}, {%r8892, %r8893, %r8894, %r8895, %r8896, %r8897, %r8898, %r8899}, {%r8736, %r8737, %r8738, %r8739};
	wmma.mma.sync.aligned.row.row.m16n16k16.f16.f16 {%r9816, %r9815, %r9814, %r9813}, {%r8860, %r8861, %r8862, %r8863, %r8864, %r8865, %r8866, %r8867}, {%r8924, %r8925, %r8926, %r8927, %r8928, %r8929, %r8930, %r8931}, {%r8968, %r8969, %r8970, %r8971};
	wmma.mma.sync.aligned.row.row.m16n16k16.f16.f16 {%r8972, %r8973, %r8974, %r8975}, {%r8828, %r8829, %r8830, %r8831, %r8832, %r8833, %r8834, %r8835}, {%r8900, %r8901, %r8902, %r8903, %r8904, %r8905, %r8906, %r8907}, {%r8744, %r8745, %r8746, %r8747};
	wmma.mma.sync.aligned.row.row.m16n16k16.f16.f16 {%r9812, %r9811, %r9810, %r9809}, {%r8860, %r8861, %r8862, %r8863, %r8864, %r8865, %r8866, %r8867}, {%r8932, %r8933, %r8934, %r8935, %r8936, %r8937, %r8938, %r8939}, {%r8972, %r8973, %r8974, %r8975};
	wmma.mma.sync.aligned.row.row.m16n16k16.f16.f16 {%r8976, %r8977, %r8978, %r8979}, {%r8828, %r8829, %r8830, %r8831, %r8832, %r8833, %r8834, %r8835}, {%r8908, %r8909, %r8910, %r8911, %r8912, %r8913, %r8914, %r8915}, {%r8752, %r8753, %r8754, %r8755};
	wmma.mma.sync.aligned.row.row.m16n16k16.f16.f16 {%r9808, %r9807, %r9806, %r9805}, {%r8860, %r8861, %r8862, %r8863, %r8864, %r8865, %r8866, %r8867}, {%r8940, %r8941, %r8942, %r8943, %r8944, %r8945, %r8946, %r8947}, {%r8976, %r8977, %r8978, %r8979};
	wmma.mma.sync.aligned.row.row.m16n16k16.f16.f16 {%r8980, %r8981, %r8982, %r8983}, {%r8836, %r8837, %r8838, %r8839, %r8840, %r8841, %r8842, %r8843}, {%r8884, %r8885, %r8886, %r8887, %r8888, %r8889, %r8890, %r8891}, {%r8760, %r8761, %r8762, %r8763};
	wmma.mma.sync.aligned.row.row.m16n16k16.f16.f16 {%r9804, %r9803, %r9802, %r9801}, {%r8868, %r8869, %r8870, %r8871, %r8872, %r8873, %r8874, %r8875}, {%r8916, %r8917, %r8918, %r8919, %r8920, %r8921, %r8922, %r8923}, {%r8980, %r8981, %r8982, %r8983};
	wmma.mma.sync.aligned.row.row.m16n16k16.f16.f16 {%r8984, %r8985, %r8986, %r8987}, {%r8836, %r8837, %r8838, %r8839, %r8840, %r8841, %r8842, %r8843}, {%r8892, %r8893, %r8894, %r8895, %r8896, %r8897, %r8898, %r8899}, {%r8768, %r8769, %r8770, %r8771};
	wmma.mma.sync.aligned.row.row.m16n16k16.f16.f16 {%r9800, %r9799, %r9798, %r9797}, {%r8868, %r8869, %r8870, %r8871, %r8872, %r8873, %r8874, %r8875}, {%r8924, %r8925, %r8926, %r8927, %r8928, %r8929, %r8930, %r8931}, {%r8984, %r8985, %r8986, %r8987};
	wmma.mma.sync.aligned.row.row.m16n16k16.f16.f16 {%r8988, %r8989, %r8990, %r8991}, {%r8836, %r8837, %r8838, %r8839, %r8840, %r8841, %r8842, %r8843}, {%r8900, %r8901, %r8902, %r8903, %r8904, %r8905, %r8906, %r8907}, {%r8776, %r8777, %r8778, %r8779};
	wmma.mma.sync.aligned.row.row.m16n16k16.f16.f16 {%r9796, %r9795, %r9794, %r9793}, {%r8868, %r8869, %r8870, %r8871, %r8872, %r8873, %r8874, %r8875}, {%r8932, %r8933, %r8934, %r8935, %r8936, %r8937, %r8938, %r8939}, {%r8988, %r8989, %r8990, %r8991};
	wmma.mma.sync.aligned.row.row.m16n16k16.f16.f16 {%r8992, %r8993, %r8994, %r8995}, {%r8836, %r8837, %r8838, %r8839, %r8840, %r8841, %r8842, %r8843}, {%r8908, %r8909, %r8910, %r8911, %r8912, %r8913, %r8914, %r8915}, {%r8784, %r8785, %r8786, %r8787};
	wmma.mma.sync.aligned.row.row.m16n16k16.f16.f16 {%r9792, %r9791, %r9790, %r9789}, {%r8868, %r8869, %r8870, %r8871, %r8872, %r8873, %r8874, %r8875}, {%r8940, %r8941, %r8942, %r8943, %r8944, %r8945, %r8946, %r8947}, {%r8992, %r8993, %r8994, %r8995};
	wmma.mma.sync.aligned.row.row.m16n16k16.f16.f16 {%r8996, %r8997, %r8998, %r8999}, {%r8844, %r8845, %r8846, %r8847, %r8848, %r8849, %r8850, %r8851}, {%r8884, %r8885, %r8886, %r8887, %r8888, %r8889, %r8890, %r8891}, {%r8792, %r8793, %r8794, %r8795};
	wmma.mma.sync.aligned.row.row.m16n16k16.f16.f16 {%r9788, %r9787, %r9786, %r9785}, {%r8876, %r8877, %r8878, %r8879, %r8880, %r8881, %r8882, %r8883}, {%r8916, %r8917, %r8918, %r8919, %r8920, %r8921, %r8922, %r8923}, {%r8996, %r8997, %r8998, %r8999};
	wmma.mma.sync.aligned.row.row.m16n16k16.f16.f16 {%r9000, %r9001, %r9002, %r9003}, {%r8844, %r8845, %r8846, %r8847, %r8848, %r8849, %r8850, %r8851}, {%r8892, %r8893, %r8894, %r8895, %r8896, %r8897, %r8898, %r8899}, {%r8800, %r8801, %r8802, %r8803};
	wmma.mma.sync.aligned.row.row.m16n16k16.f16.f16 {%r9784, %r9783, %r9782, %r9781}, {%r8876, %r8877, %r8878, %r8879, %r8880, %r8881, %r8882, %r8883}, {%r8924, %r8925, %r8926, %r8927, %r8928, %r8929, %r8930, %r8931}, {%r9000, %r9001, %r9002, %r9003};
	wmma.mma.sync.aligned.row.row.m16n16k16.f16.f16 {%r9004, %r9005, %r9006, %r9007}, {%r8844, %r8845, %r8846, %r8847, %r8848, %r8849, %r8850, %r8851}, {%r8900, %r8901, %r8902, %r8903, %r8904, %r8905, %r8906, %r8907}, {%r8808, %r8809, %r8810, %r8811};
	wmma.mma.sync.aligned.row.row.m16n16k16.f16.f16 {%r9780, %r9779, %r9778, %r9777}, {%r8876, %r8877, %r8878, %r8879, %r8880, %r8881, %r8882, %r8883}, {%r8932, %r8933, %r8934, %r8935, %r8936, %r8937, %r8938, %r8939}, {%r9004, %r9005, %r9006, %r9007};
	wmma.mma.sync.aligned.row.row.m16n16k16.f16.f16 {%r9008, %r9009, %r9010, %r9011}, {%r8844, %r8845, %r8846, %r8847, %r8848, %r8849, %r8850, %r8851}, {%r8908, %r8909, %r8910, %r8911, %r8912, %r8913, %r8914, %r8915}, {%r8816, %r8817, %r8818, %r8819};
	wmma.mma.sync.aligned.row.row.m16n16k16.f16.f16 {%r9776, %r9775, %r9774, %r9773}, {%r8876, %r8877, %r8878, %r8879, %r8880, %r8881, %r8882, %r8883}, {%r8940, %r8941, %r8942, %r8943, %r8944, %r8945, %r8946, %r8947}, {%r9008, %r9009, %r9010, %r9011};
	// begin inline asm
	cp.async.commit_group;

	// end inline asm
	// begin inline asm
	cp.async.wait_group 0;

	// end inline asm
	bar.sync 	0;
	add.s32 	%r9572, %r9572, 32;
	add.s32 	%r9571, %r9571, 32;
	shl.b32 	%r9012, %r536, 10;
	add.s32 	%r9570, %r9570, %r9012;
	add.s32 	%r9569, %r9569, %r9012;
	add.s32 	%r9568, %r9568, %r9012;
	add.s32 	%r9567, %r9567, %r9012;
	add.s32 	%r9566, %r9566, %r9012;
	add.s32 	%r9565, %r9565, %r9012;
	add.s32 	%r9564, %r9564, %r9012;
	add.s32 	%r9563, %r9563, %r9012;
	add.s32 	%r9562, %r9562, %r9012;
	add.s32 	%r9561, %r9561, %r9012;
	add.s32 	%r9560, %r9560, %r9012;
	add.s32 	%r9559, %r9559, %r9012;
	add.s32 	%r9558, %r9558, %r9012;
	add.s32 	%r9557, %r9557, %r9012;
	add.s32 	%r9556, %r9556, %r9012;
	add.s32 	%r9555, %r9555, %r9012;
	add.s32 	%r9554, %r9554, %r9012;
	add.s32 	%r9553, %r9553, %r9012;
	add.s32 	%r9552, %r9552, %r9012;
	add.s32 	%r9551, %r9551, %r9012;
	add.s32 	%r9550, %r9550, %r9012;
	add.s32 	%r9549, %r9549, %r9012;
	add.s32 	%r9548, %r9548, %r9012;
	add.s32 	%r9547, %r9547, %r9012;
	add.s32 	%r9546, %r9546, %r9012;
	add.s32 	%r9545, %r9545, %r9012;
	add.s32 	%r9544, %r9544, %r9012;
	add.s32 	%r9543, %r9543, %r9012;
	add.s32 	%r9542, %r9542, %r9012;
	add.s32 	%r9541, %r9541, %r9012;
	add.s32 	%r9540, %r9540, %r9012;
	add.s32 	%r9539, %r9539, %r9012;
	add.s32 	%r9538, %r9538, %r9012;
	add.s32 	%r9537, %r9537, 1024;
	add.s64 	%rd288, %rd288, 2048;
	setp.ne.s32 	%p6, %r9572, 0;
	@%p6 bra 	$L__BB0_4;
	add.s32 	%r9771, %r9571, 1;
$L__BB0_6:
	setp.eq.s32 	%p7, %r24, 0;
	@%p7 bra 	$L__BB0_9;
	add.s64 	%rd5, %rd14, %rd1;
	shl.b32 	%r333, %r536, 5;
	add.s32 	%r9706, %r9570, %r333;
	mul.wide.s32 	%rd253, %r536, 4;
	add.s64 	%rd6, %rd14, %rd253;
	mul.wide.s32 	%rd254, %r536, 6;
	add.s64 	%rd7, %rd14, %rd254;
	add.s64 	%rd8, %rd13, 64;
	cvt.u64.u32 	%rd9, %r537;
	mul.wide.u32 	%rd255, %r9637, 2;
	add.s64 	%rd289, %rd8, %rd255;
	neg.s32 	%r9705, %r24;
$L__BB0_8:
	.pragma "nounroll";
	mul.wide.s32 	%rd262, %r9706, 2;
	add.s64 	%rd259, %rd5, %rd262;
	add.s64 	%rd260, %rd6, %rd262;
	add.s64 	%rd261, %rd7, %rd262;
	add.s64 	%rd258, %rd14, %rd262;
	cvt.s64.s32 	%rd263, %r9637;
	add.s64 	%rd264, %rd9, %rd263;
	shl.b64 	%rd265, %rd264, 1;
	add.s64 	%rd257, %rd8, %rd265;
	and.b32  	%r9019, %r9771, 1;
	xor.b32  	%r9020, %r9019, 1;
	add.s32 	%r9637, %r9637, 32;
	mad.lo.s32 	%r9013, %r9019, 10240, %r550;
	// begin inline asm
	cp.async.ca.shared.global [%r9013], [%rd289], 16;

	// end inline asm
	add.s32 	%r9014, %r9013, 80;
	// begin inline asm
	cp.async.ca.shared.global [%r9014], [%rd257], 16;

	// end inline asm
	mad.lo.s32 	%r9015, %r9019, 16896, %r10;
	// begin inline asm
	cp.async.ca.shared.global [%r9015], [%rd258], 16;

	// end inline asm
	add.s32 	%r9016, %r9015, 528;
	// begin inline asm
	cp.async.ca.shared.global [%r9016], [%rd259], 16;

	// end inline asm
	add.s32 	%r9017, %r9015, 1056;
	// begin inline asm
	cp.async.ca.shared.global [%r9017], [%rd260], 16;

	// end inline asm
	add.s32 	%r9018, %r9015, 1584;
	// begin inline asm
	cp.async.ca.shared.global [%r9018], [%rd261], 16;

	// end inline asm
	mov.u32 	%r9021, %tid.x;
	shr.u32 	%r9022, %r9021, 5;
	and.b32  	%r9023, %r9022, 1;
	mul.lo.s32 	%r9024, %r9023, 2560;
	mad.lo.s32 	%r9025, %r9020, 5120, %r9024;
	shl.b32 	%r9026, %r9025, 1;
	mov.u32 	%r9027, smem;
	add.s32 	%r9028, %r9027, %r9026;
	mov.b32 	%r9029, 40;
	wmma.load.a.sync.aligned.row.m16n16k16.shared.f16 	{%r9030, %r9031, %r9032, %r9033, %r9034, %r9035, %r9036, %r9037}, [%r9028], %r9029;
	add.s32 	%r9038, %r9028, 1280;
	wmma.load.a.sync.aligned.row.m16n16k16.shared.f16 	{%r9039, %r9040, %r9041, %r9042, %r9043, %r9044, %r9045, %r9046}, [%r9038], %r9029;
	add.s32 	%r9047, %r9028, 2560;
	wmma.load.a.sync.aligned.row.m16n16k16.shared.f16 	{%r9048, %r9049, %r9050, %r9051, %r9052, %r9053, %r9054, %r9055}, [%r9047], %r9029;
	add.s32 	%r9056, %r9028, 3840;
	wmma.load.a.sync.aligned.row.m16n16k16.shared.f16 	{%r9057, %r9058, %r9059, %r9060, %r9061, %r9062, %r9063, %r9064}, [%r9056], %r9029;
	add.s32 	%r9065, %r9028, 32;
	wmma.load.a.sync.aligned.row.m16n16k16.shared.f16 	{%r9066, %r9067, %r9068, %r9069, %r9070, %r9071, %r9072, %r9073}, [%r9065], %r9029;
	add.s32 	%r9074, %r9028, 1312;
	wmma.load.a.sync.aligned.row.m16n16k16.shared.f16 	{%r9075, %r9076, %r9077, %r9078, %r9079, %r9080, %r9081, %r9082}, [%r9074], %r9029;
	add.s32 	%r9083, %r9028, 2592;
	wmma.load.a.sync.aligned.row.m16n16k16.shared.f16 	{%r9084, %r9085, %r9086, %r9087, %r9088, %r9089, %r9090, %r9091}, [%r9083], %r9029;
	add.s32 	%r9092, %r9028, 3872;
	wmma.load.a.sync.aligned.row.m16n16k16.shared.f16 	{%r9093, %r9094, %r9095, %r9096, %r9097, %r9098, %r9099, %r9100}, [%r9092], %r9029;
	mad.lo.s32 	%r9101, %r9020, 8448, %r20;
	shl.b32 	%r9102, %r9101, 1;
	add.s32 	%r9103, %r9027, %r9102;
	add.s32 	%r9104, %r9103, 20480;
	mov.b32 	%r9105, 264;
	wmma.load.b.sync.aligned.row.m16n16k16.shared.f16 	{%r9106, %r9107, %r9108, %r9109, %r9110, %r9111, %r9112, %r9113}, [%r9104], %r9105;
	add.s32 	%r9114, %r9103, 20512;
	wmma.load.b.sync.aligned.row.m16n16k16.shared.f16 	{%r9115, %r9116, %r9117, %r9118, %r9119, %r9120, %r9121, %r9122}, [%r9114], %r9105;
	add.s32 	%r9123, %r9103, 20544;
	wmma.load.b.sync.aligned.row.m16n16k16.shared.f16 	{%r9124, %r9125, %r9126, %r9127, %r9128, %r9129, %r9130, %r9131}, [%r9123], %r9105;
	add.s32 	%r9132, %r9103, 20576;
	wmma.load.b.sync.aligned.row.m16n16k16.shared.f16 	{%r9133, %r9134, %r9135, %r9136, %r9137, %r9138, %r9139, %r9140}, [%r9132], %r9105;
	add.s32 	%r9141, %r9103, 28928;
	wmma.load.b.sync.aligned.row.m16n16k16.shared.f16 	{%r9142, %r9143, %r9144, %r9145, %r9146, %r9147, %r9148, %r9149}, [%r9141], %r9105;
	add.s32 	%r9150, %r9103, 28960;
	wmma.load.b.sync.aligned.row.m16n16k16.shared.f16 	{%r9151, %r9152, %r9153, %r9154, %r9155, %r9156, %r9157, %r9158}, [%r9150], %r9105;
	add.s32 	%r9159, %r9103, 28992;
	wmma.load.b.sync.aligned.row.m16n16k16.shared.f16 	{%r9160, %r9161, %r9162, %r9163, %r9164, %r9165, %r9166, %r9167}, [%r9159], %r9105;
	add.s32 	%r9168, %r9103, 29024;
	wmma.load.b.sync.aligned.row.m16n16k16.shared.f16 	{%r9169, %r9170, %r9171, %r9172, %r9173, %r9174, %r9175, %r9176}, [%r9168], %r9105;
	wmma.mma.sync.aligned.row.row.m16n16k16.f16.f16 {%r9177, %r9178, %r9179, %r9180}, {%r9030, %r9031, %r9032, %r9033, %r9034, %r9035, %r9036, %r9037}, {%r9106, %r9107, %r9108, %r9109, %r9110, %r9111, %r9112, %r9113}, {%r9836, %r9835, %r9834, %r9833};
	wmma.mma.sync.aligned.row.row.m16n16k16.f16.f16 {%r9836, %r9835, %r9834, %r9833}, {%r9066, %r9067, %r9068, %r9069, %r9070, %r9071, %r9072, %r9073}, {%r9142, %r9143, %r9144, %r9145, %r9146, %r9147, %r9148, %r9149}, {%r9177, %r9178, %r9179, %r9180};
	wmma.mma.sync.aligned.row.row.m16n16k16.f16.f16 {%r9181, %r9182, %r9183, %r9184}, {%r9030, %r9031, %r9032, %r9033, %r9034, %r9035, %r9036, %r9037}, {%r9115, %r9116, %r9117, %r9118, %r9119, %r9120, %r9121, %r9122}, {%r9832, %r9831, %r9830, %r9829};
	wmma.mma.sync.aligned.row.row.m16n16k16.f16.f16 {%r9832, %r9831, %r9830, %r9829}, {%r9066, %r9067, %r9068, %r9069, %r9070, %r9071, %r9072, %r9073}, {%r9151, %r9152, %r9153, %r9154, %r9155, %r9156, %r9157, %r9158}, {%r9181, %r9182, %r9183, %r9184};
	wmma.mma.sync.aligned.row.row.m16n16k16.f16.f16 {%r9185, %r9186, %r9187, %r9188}, {%r9030, %r9031, %r9032, %r9033, %r9034, %r9035, %r9036, %r9037}, {%r9124, %r9125, %r9126, %r9127, %r9128, %r9129, %r9130, %r9131}, {%r9828, %r9827, %r9826, %r9825};
	wmma.mma.sync.aligned.row.row.m16n16k16.f16.f16 {%r9828, %r9827, %r9826, %r9825}, {%r9066, %r9067, %r9068, %r9069, %r9070, %r9071, %r9072, %r9073}, {%r9160, %r9161, %r9162, %r9163, %r9164, %r9165, %r9166, %r9167}, {%r9185, %r9186, %r9187, %r9188};
	wmma.mma.sync.aligned.row.row.m16n16k16.f16.f16 {%r9189, %r9190, %r9191, %r9192}, {%r9030, %r9031, %r9032, %r9033, %r9034, %r9035, %r9036, %r9037}, {%r9133, %r9134, %r9135, %r9136, %r9137, %r9138, %r9139, %r9140}, {%r9824, %r9823, %r9822, %r9821};
	wmma.mma.sync.aligned.row.row.m16n16k16.f16.f16 {%r9824, %r9823, %r9822, %r9821}, {%r9066, %r9067, %r9068, %r9069, %r9070, %r9071, %r9072, %r9073}, {%r9169, %r9170, %r9171, %r9172, %r9173, %r9174, %r9175, %r9176}, {%r9189, %r9190, %r9191, %r9192};
	wmma.mma.sync.aligned.row.row.m16n16k16.f16.f16 {%r9193, %r9194, %r9195, %r9196}, {%r9039, %r9040, %r9041, %r9042, %r9043, %r9044, %r9045, %r9046}, {%r9106, %r9107, %r9108, %r9109, %r9110, %r9111, %r9112, %r9113}, {%r9820, %r9819, %r9818, %r9817};
	wmma.mma.sync.aligned.row.row.m16n16k16.f16.f16 {%r9820, %r9819, %r9818, %r9817}, {%r9075, %r9076, %r9077, %r9078, %r9079, %r9080, %r9081, %r9082}, {%r9142, %r9143, %r9144, %r9145, %r9146, %r9147, %r9148, %r9149}, {%r9193, %r9194, %r9195, %r9196};
	wmma.mma.sync.aligned.row.row.m16n16k16.f16.f16 {%r9197, %r9198, %r9199, %r9200}, {%r9039, %r9040, %r9041, %r9042, %r9043, %r9044, %r9045, %r9046}, {%r9115, %r9116, %r9117, %r9118, %r9119, %r9120, %r9121, %r9122}, {%r9816, %r9815, %r9814, %r9813};
	wmma.mma.sync.aligned.row.row.m16n16k16.f16.f16 {%r9816, %r9815, %r9814, %r9813}, {%r9075, %r9076, %r9077, %r9078, %r9079, %r9080, %r9081, %r9082}, {%r9151, %r9152, %r9153, %r9154, %r9155, %r9156, %r9157, %r9158}, {%r9197, %r9198, %r9199, %r9200};
	wmma.mma.sync.aligned.row.row.m16n16k16.f16.f16 {%r9201, %r9202, %r9203, %r9204}, {%r9039, %r9040, %r9041, %r9042, %r9043, %r9044, %r9045, %r9046}, {%r9124, %r9125, %r9126, %r9127, %r9128, %r9129, %r9130, %r9131}, {%r9812, %r9811, %r9810, %r9809};
	wmma.mma.sync.aligned.row.row.m16n16k16.f16.f16 {%r9812, %r9811, %r9810, %r9809}, {%r9075, %r9076, %r9077, %r9078, %r9079, %r9080, %r9081, %r9082}, {%r9160, %r9161, %r9162, %r9163, %r9164, %r9165, %r9166, %r9167}, {%r9201, %r9202, %r9203, %r9204};
	wmma.mma.sync.aligned.row.row.m16n16k16.f16.f16 {%r9205, %r9206, %r9207, %r9208}, {%r9039, %r9040, %r9041, %r9042, %r9043, %r9044, %r9045, %r9046}, {%r9133, %r9134, %r9135, %r9136, %r9137, %r9138, %r9139, %r9140}, {%r9808, %r9807, %r9806, %r9805};
	wmma.mma.sync.aligned.row.row.m16n16k16.f16.f16 {%r9808, %r9807, %r9806, %r9805}, {%r9075, %r9076, %r9077, %r9078, %r9079, %r9080, %r9081, %r9082}, {%r9169, %r9170, %r9171, %r9172, %r9173, %r9174, %r9175, %r9176}, {%r9205, %r9206, %r9207, %r9208};
	wmma.mma.sync.aligned.row.row.m16n16k16.f16.f16 {%r9209, %r9210, %r9211, %r9212}, {%r9048, %r9049, %r9050, %r9051, %r9052, %r9053, %r9054, %r9055}, {%r9106, %r9107, %r9108, %r9109, %r9110, %r9111, %r9112, %r9113}, {%r9804, %r9803, %r9802, %r9801};
	wmma.mma.sync.aligned.row.row.m16n16k16.f16.f16 {%r9804, %r9803, %r9802, %r9801}, {%r9084, %r9085, %r9086, %r9087, %r9088, %r9089, %r9090, %r9091}, {%r9142, %r9143, %r9144, %r9145, %r9146, %r9147, %r9148, %r9149}, {%r9209, %r9210, %r9211, %r9212};
	wmma.mma.sync.aligned.row.row.m16n16k16.f16.f16 {%r9213, %r9214, %r9215, %r9216}, {%r9048, %r9049, %r9050, %r9051, %r9052, %r9053, %r9054, %r9055}, {%r9115, %r9116, %r9117, %r9118, %r9119, %r9120, %r9121, %r9122}, {%r9800, %r9799, %r9798, %r9797};
	wmma.mma.sync.aligned.row.row.m16n16k16.f16.f16 {%r9800, %r9799, %r9798, %r9797}, {%r9084, %r9085, %r9086, %r9087, %r9088, %r9089, %r9090, %r9091}, {%r9151, %r9152, %r9153, %r9154, %r9155, %r9156, %r9157, %r9158}, {%r9213, %r9214, %r9215, %r9216};
	wmma.mma.sync.aligned.row.row.m16n16k16.f16.f16 {%r9217, %r9218, %r9219, %r9220}, {%r9048, %r9049, %r9050, %r9051, %r9052, %r9053, %r9054, %r9055}, {%r9124, %r9125, %r9126, %r9127, %r9128, %r9129, %r9130, %r9131}, {%r9796, %r9795, %r9794, %r9793};
	wmma.mma.sync.aligned.row.row.m16n16k16.f16.f16 {%r9796, %r9795, %r9794, %r9793}, {%r9084, %r9085, %r9086, %r9087, %r9088, %r9089, %r9090, %r9091}, {%r9160, %r9161, %r9162, %r9163, %r9164, %r9165, %r9166, %r9167}, {%r9217, %r9218, %r9219, %r9220};
	wmma.mma.sync.aligned.row.row.m16n16k16.f16.f16 {%r9221, %r9222, %r9223, %r9224}, {%r9048, %r9049, %r9050, %r9051, %r9052, %r9053, %r9054, %r9055}, {%r9133, %r9134, %r9135, %r9136, %r9137, %r9138, %r9139, %r9140}, {%r9792, %r9791, %r9790, %r9789};
	wmma.mma.sync.aligned.row.row.m16n16k16.f16.f16 {%r9792, %r9791, %r9790, %r9789}, {%r9084, %r9085, %r9086, %r9087, %r9088, %r9089, %r9090, %r9091}, {%r9169, %r9170, %r9171, %r9172, %r9173, %r9174, %r9175, %r9176}, {%r9221, %r9222, %r9223, %r9224};
	wmma.mma.sync.aligned.row.row.m16n16k16.f16.f16 {%r9225, %r9226, %r9227, %r9228}, {%r9057, %r9058, %r9059, %r9060, %r9061, %r9062, %r9063, %r9064}, {%r9106, %r9107, %r9108, %r9109, %r9110, %r9111, %r9112, %r9113}, {%r9788, %r9787, %r9786, %r9785};
	wmma.mma.sync.aligned.row.row.m16n16k16.f16.f16 {%r9788, %r9787, %r9786, %r9785}, {%r9093, %r9094, %r9095, %r9096, %r9097, %r9098, %r9099, %r9100}, {%r9142, %r9143, %r9144, %r9145, %r9146, %r9147, %r9148, %r9149}, {%r9225, %r9226, %r9227, %r9228};
	wmma.mma.sync.aligned.row.row.m16n16k16.f16.f16 {%r9229, %r9230, %r9231, %r9232}, {%r9057, %r9058, %r9059, %r9060, %r9061, %r9062, %r9063, %r9064}, {%r9115, %r9116, %r9117, %r9118, %r9119, %r9120, %r9121, %r9122}, {%r9784, %r9783, %r9782, %r9781};
	wmma.mma.sync.aligned.row.row.m16n16k16.f16.f16 {%r9784, %r9783, %r9782, %r9781}, {%r9093, %r9094, %r9095, %r9096, %r9097, %r9098, %r9099, %r9100}, {%r9151, %r9152, %r9153, %r9154, %r9155, %r9156, %r9157, %r9158}, {%r9229, %r9230, %r9231, %r9232};
	wmma.mma.sync.aligned.row.row.m16n16k16.f16.f16 {%r9233, %r9234, %r9235, %r9236}, {%r9057, %r9058, %r9059, %r9060, %r9061, %r9062, %r9063, %r9064}, {%r9124, %r9125, %r9126, %r9127, %r9128, %r9129, %r9130, %r9131}, {%r9780, %r9779, %r9778, %r9777};
	wmma.mma.sync.aligned.row.row.m16n16k16.f16.f16 {%r9780, %r9779, %r9778, %r9777}, {%r9093, %r9094, %r9095, %r9096, %r9097, %r9098, %r9099, %r9100}, {%r9160, %r9161, %r9162, %r9163, %r9164, %r9165, %r9166, %r9167}, {%r9233, %r9234, %r9235, %r9236};
	wmma.mma.sync.aligned.row.row.m16n16k16.f16.f16 {%r9237, %r9238, %r9239, %r9240}, {%r9057, %r9058, %r9059, %r9060, %r9061, %r9062, %r9063, %r9064}, {%r9133, %r9134, %r9135, %r9136, %r9137, %r9138, %r9139, %r9140}, {%r9776, %r9775, %r9774, %r9773};
	wmma.mma.sync.aligned.row.row.m16n16k16.f16.f16 {%r9776, %r9775, %r9774, %r9773}, {%r9093, %r9094, %r9095, %r9096, %r9097, %r9098, %r9099, %r9100}, {%r9169, %r9170, %r9171, %r9172, %r9173, %r9174, %r9175, %r9176}, {%r9237, %r9238, %r9239, %r9240};
	// begin inline asm
	cp.async.commit_group;

	// end inline asm
	// begin inline asm
	cp.async.wait_group 0;

	// end inline asm
	bar.sync 	0;
	add.s32 	%r9771, %r9771, 1;
	add.s32 	%r9706, %r9706, %r333;
	add.s64 	%rd289, %rd289, 64;
	add.s32 	%r9705, %r9705, 1;
	setp.ne.s32 	%p8, %r9705, 0;
	@%p8 bra 	$L__BB0_8;
$L__BB0_9:
	ld.param.u64 	%rd287, [_Z16myHGEMMAlignedV5P6__halfS0_S0_iii_param_2];
	cvta.to.global.u64 	%rd266, %rd287;
	not.b32 	%r9241, %r21;
	and.b32  	%r9242, %r9241, 1;
	mov.u32 	%r9243, %tid.x;
	shr.u32 	%r9244, %r9243, 5;
	and.b32  	%r9245, %r9244, 1;
	mul.lo.s32 	%r9246, %r9245, 2560;
	mad.lo.s32 	%r9247, %r9242, 5120, %r9246;
	shl.b32 	%r9248, %r9247, 1;
	mov.u32 	%r9249, smem;
	add.s32 	%r9250, %r9249, %r9248;
	mov.b32 	%r9251, 40;
	wmma.load.a.sync.aligned.row.m16n16k16.shared.f16 	{%r9252, %r9253, %r9254, %r9255, %r9256, %r9257, %r9258, %r9259}, [%r9250], %r9251;
	add.s32 	%r9260, %r9250, 1280;
	wmma.load.a.sync.aligned.row.m16n16k16.shared.f16 	{%r9261, %r9262, %r9263, %r9264, %r9265, %r9266, %r9267, %r9268}, [%r9260], %r9251;
	add.s32 	%r9269, %r9250, 2560;
	wmma.load.a.sync.aligned.row.m16n16k16.shared.f16 	{%r9270, %r9271, %r9272, %r9273, %r9274, %r9275, %r9276, %r9277}, [%r9269], %r9251;
	add.s32 	%r9278, %r9250, 3840;
	wmma.load.a.sync.aligned.row.m16n16k16.shared.f16 	{%r9279, %r9280, %r9281, %r9282, %r9283, %r9284, %r9285, %r9286}, [%r9278], %r9251;
	add.s32 	%r9287, %r9250, 32;
	wmma.load.a.sync.aligned.row.m16n16k16.shared.f16 	{%r9288, %r9289, %r9290, %r9291, %r9292, %r9293, %r9294, %r9295}, [%r9287], %r9251;
	add.s32 	%r9296, %r9250, 1312;
	wmma.load.a.sync.aligned.row.m16n16k16.shared.f16 	{%r9297, %r9298, %r9299, %r9300, %r9301, %r9302, %r9303, %r9304}, [%r9296], %r9251;
	add.s32 	%r9305, %r9250, 2592;
	wmma.load.a.sync.aligned.row.m16n16k16.shared.f16 	{%r9306, %r9307, %r9308, %r9309, %r9310, %r9311, %r9312, %r9313}, [%r9305], %r9251;
	add.s32 	%r9314, %r9250, 3872;
	wmma.load.a.sync.aligned.row.m16n16k16.shared.f16 	{%r9315, %r9316, %r9317, %r9318, %r9319, %r9320, %r9321, %r9322}, [%r9314], %r9251;
	mad.lo.s32 	%r9323, %r9242, 8448, %r20;
	shl.b32 	%r9324, %r9323, 1;
	add.s32 	%r9325, %r9249, %r9324;
	add.s32 	%r9326, %r9325, 20480;
	mov.b32 	%r9327, 264;
	wmma.load.b.sync.aligned.row.m16n16k16.shared.f16 	{%r9328, %r9329, %r9330, %r9331, %r9332, %r9333, %r9334, %r9335}, [%r9326], %r9327;
	add.s32 	%r9336, %r9325, 20512;
	wmma.load.b.sync.aligned.row.m16n16k16.shared.f16 	{%r9337, %r9338, %r9339, %r9340, %r9341, %r9342, %r9343, %r9344}, [%r9336], %r9327;
	add.s32 	%r9345, %r9325, 20544;
	wmma.load.b.sync.aligned.row.m16n16k16.shared.f16 	{%r9346, %r9347, %r9348, %r9349, %r9350, %r9351, %r9352, %r9353}, [%r9345], %r9327;
	add.s32 	%r9354, %r9325, 20576;
	wmma.load.b.sync.aligned.row.m16n16k16.shared.f16 	{%r9355, %r9356, %r9357, %r9358, %r9359, %r9360, %r9361, %r9362}, [%r9354], %r9327;
	add.s32 	%r9363, %r9325, 28928;
	wmma.load.b.sync.aligned.row.m16n16k16.shared.f16 	{%r9364, %r9365, %r9366, %r9367, %r9368, %r9369, %r9370, %r9371}, [%r9363], %r9327;
	add.s32 	%r9372, %r9325, 28960;
	wmma.load.b.sync.aligned.row.m16n16k16.shared.f16 	{%r9373, %r9374, %r9375, %r9376, %r9377, %r9378, %r9379, %r9380}, [%r9372], %r9327;
	add.s32 	%r9381, %r9325, 28992;
	wmma.load.b.sync.aligned.row.m16n16k16.shared.f16 	{%r9382, %r9383, %r9384, %r9385, %r9386, %r9387, %r9388, %r9389}, [%r9381], %r9327;
	add.s32 	%r9390, %r9325, 29024;
	wmma.load.b.sync.aligned.row.m16n16k16.shared.f16 	{%r9391, %r9392, %r9393, %r9394, %r9395, %r9396, %r9397, %r9398}, [%r9390], %r9327;
	wmma.mma.sync.aligned.row.row.m16n16k16.f16.f16 {%r9399, %r9400, %r9401, %r9402}, {%r9252, %r9253, %r9254, %r9255, %r9256, %r9257, %r9258, %r9259}, {%r9328, %r9329, %r9330, %r9331, %r9332, %r9333, %r9334, %r9335}, {%r9836, %r9835, %r9834, %r9833};
	wmma.mma.sync.aligned.row.row.m16n16k16.f16.f16 {%r9403, %r9404, %r9405, %r9406}, {%r9288, %r9289, %r9290, %r9291, %r9292, %r9293, %r9294, %r9295}, {%r9364, %r9365, %r9366, %r9367, %r9368, %r9369, %r9370, %r9371}, {%r9399, %r9400, %r9401, %r9402};
	wmma.mma.sync.aligned.row.row.m16n16k16.f16.f16 {%r9407, %r9408, %r9409, %r9410}, {%r9252, %r9253, %r9254, %r9255, %r9256, %r9257, %r9258, %r9259}, {%r9337, %r9338, %r9339, %r9340, %r9341, %r9342, %r9343, %r9344}, {%r9832, %r9831, %r9830, %r9829};
	wmma.mma.sync.aligned.row.row.m16n16k16.f16.f16 {%r9411, %r9412, %r9413, %r9414}, {%r9288, %r9289, %r9290, %r9291, %r9292, %r9293, %r9294, %r9295}, {%r9373, %r9374, %r9375, %r9376, %r9377, %r9378, %r9379, %r9380}, {%r9407, %r9408, %r9409, %r9410};
	wmma.mma.sync.aligned.row.row.m16n16k16.f16.f16 {%r9415, %r9416, %r9417, %r9418}, {%r9252, %r9253, %r9254, %r9255, %r9256, %r9257, %r9258, %r9259}, {%r9346, %r9347, %r9348, %r9349, %r9350, %r9351, %r9352, %r9353}, {%r9828, %r9827, %r9826, %r9825};
	wmma.mma.sync.aligned.row.row.m16n16k16.f16.f16 {%r9419, %r9420, %r9421, %r9422}, {%r9288, %r9289, %r9290, %r9291, %r9292, %r9293, %r9294, %r9295}, {%r9382, %r9383, %r9384, %r9385, %r9386, %r9387, %r9388, %r9389}, {%r9415, %r9416, %r9417, %r9418};
	wmma.mma.sync.aligned.row.row.m16n16k16.f16.f16 {%r9423, %r9424, %r9425, %r9426}, {%r9252, %r9253, %r9254, %r9255, %r9256, %r9257, %r9258, %r9259}, {%r9355, %r9356, %r9357, %r9358, %r9359, %r9360, %r9361, %r9362}, {%r9824, %r9823, %r9822, %r9821};
	wmma.mma.sync.aligned.row.row.m16n16k16.f16.f16 {%r9427, %r9428, %r9429, %r9430}, {%r9288, %r9289, %r9290, %r9291, %r9292, %r9293, %r9294, %r9295}, {%r9391, %r9392, %r9393, %r9394, %r9395, %r9396, %r9397, %r9398}, {%r9423, %r9424, %r9425, %r9426};
	wmma.mma.sync.aligned.row.row.m16n16k16.f16.f16 {%r9431, %r9432, %r9433, %r9434}, {%r9261, %r9262, %r9263, %r9264, %r9265, %r9266, %r9267, %r9268}, {%r9328, %r9329, %r9330, %r9331, %r9332, %r9333, %r9334, %r9335}, {%r9820, %r9819, %r9818, %r9817};
	wmma.mma.sync.aligned.row.row.m16n16k16.f16.f16 {%r9435, %r9436, %r9437, %r9438}, {%r9297, %r9298, %r9299, %r9300, %r9301, %r9302, %r9303, %r9304}, {%r9364, %r9365, %r9366, %r9367, %r9368, %r9369, %r9370, %r9371}, {%r9431, %r9432, %r9433, %r9434};
	wmma.mma.sync.aligned.row.row.m16n16k16.f16.f16 {%r9439, %r9440, %r9441, %r9442}, {%r9261, %r9262, %r9263, %r9264, %r9265, %r9266, %r9267, %r9268}, {%r9337, %r9338, %r9339, %r9340, %r9341, %r9342, %r9343, %r9344}, {%r9816, %r9815, %r9814, %r9813};
	wmma.mma.sync.aligned.row.row.m16n16k16.f16.f16 {%r9443, %r9444, %r9445, %r9446}, {%r9297, %r9298, %r9299, %r9300, %r9301, %r9302, %r9303, %r9304}, {%r9373, %r9374, %r9375, %r9376, %r9377, %r9378, %r9379, %r9380}, {%r9439, %r9440, %r9441, %r9442};
	wmma.mma.sync.aligned.row.row.m16n16k16.f16.f16 {%r9447, %r9448, %r9449, %r9450}, {%r9261, %r9262, %r9263, %r9264, %r9265, %r9266, %r9267, %r9268}, {%r9346, %r9347, %r9348, %r9349, %r9350, %r9351, %r9352, %r9353}, {%r9812, %r9811, %r9810, %r9809};
	wmma.mma.sync.aligned.row.row.m16n16k16.f16.f16 {%r9451, %r9452, %r9453, %r9454}, {%r9297, %r9298, %r9299, %r9300, %r9301, %r9302, %r9303, %r9304}, {%r9382, %r9383, %r9384, %r9385, %r9386, %r9387, %r9388, %r9389}, {%r9447, %r9448, %r9449, %r9450};
	wmma.mma.sync.aligned.row.row.m16n16k16.f16.f16 {%r9455, %r9456, %r9457, %r9458}, {%r9261, %r9262, %r9263, %r9264, %r9265, %r9266, %r9267, %r9268}, {%r9355, %r9356, %r9357, %r9358, %r9359, %r9360, %r9361, %r9362}, {%r9808, %r9807, %r9806, %r9805};
	wmma.mma.sync.aligned.row.row.m16n16k16.f16.f16 {%r9459, %r9460, %r9461, %r9462}, {%r9297, %r9298, %r9299, %r9300, %r9301, %r9302, %r9303, %r9304}, {%r9391, %r9392, %r9393, %r9394, %r9395, %r9396, %r9397, %r9398}, {%r9455, %r9456, %r9457, %r9458};
	wmma.mma.sync.aligned.row.row.m16n16k16.f16.f16 {%r9463, %r9464, %r9465, %r9466}, {%r9270, %r9271, %r9272, %r9273, %r9274, %r9275, %r9276, %r9277}, {%r9328, %r9329, %r9330, %r9331, %r9332, %r9333, %r9334, %r9335}, {%r9804, %r9803, %r9802, %r9801};
	wmma.mma.sync.aligned.row.row.m16n16k16.f16.f16 {%r9467, %r9468, %r9469, %r9470}, {%r9306, %r9307, %r9308, %r9309, %r9310, %r9311, %r9312, %r9313}, {%r9364, %r9365, %r9366, %r9367, %r9368, %r9369, %r9370, %r9371}, {%r9463, %r9464, %r9465, %r9466};
	wmma.mma.sync.aligned.row.row.m16n16k16.f16.f16 {%r9471, %r9472, %r9473, %r9474}, {%r9270, %r9271, %r9272, %r9273, %r9274, %r9275, %r9276, %r9277}, {%r9337, %r9338, %r9339, %r9340, %r9341, %r9342, %r9343, %r9344}, {%r9800, %r9799, %r9798, %r9797};
	wmma.mma.sync.aligned.row.row.m16n16k16.f16.f16 {%r9475, %r9476, %r9477, %r9478}, {%r9306, %r9307, %r9308, %r9309, %r9310, %r9311, %r9312, %r9313}, {%r9373, %r9374, %r9375, %r9376, %r9377, %r9378, %r9379, %r9380}, {%r9471, %r9472, %r9473, %r9474};
	wmma.mma.sync.aligned.row.row.m16n16k16.f16.f16 {%r9479, %r9480, %r9481, %r9482}, {%r9270, %r9271, %r9272, %r9273, %r9274, %r9275, %r9276, %r9277}, {%r9346, %r9347, %r9348, %r9349, %r9350, %r9351, %r9352, %r9353}, {%r9796, %r9795, %r9794, %r9793};
	wmma.mma.sync.aligned.row.row.m16n16k16.f16.f16 {%r9483, %r9484, %r9485, %r9486}, {%r9306, %r9307, %r9308, %r9309, %r9310, %r9311, %r9312, %r9313}, {%r9382, %r9383, %r9384, %r9385, %r9386, %r9387, %r9388, %r9389}, {%r9479, %r9480, %r9481, %r9482};
	wmma.mma.sync.aligned.row.row.m16n16k16.f16.f16 {%r9487, %r9488, %r9489, %r9490}, {%r9270, %r9271, %r9272, %r9273, %r9274, %r9275, %r9276, %r9277}, {%r9355, %r9356, %r9357, %r9358, %r9359, %r9360, %r9361, %r9362}, {%r9792, %r9791, %r9790, %r9789};
	wmma.mma.sync.aligned.row.row.m16n16k16.f16.f16 {%r9491, %r9492, %r9493, %r9494}, {%r9306, %r9307, %r9308, %r9309, %r9310, %r9311, %r9312, %r9313}, {%r9391, %r9392, %r9393, %r9394, %r9395, %r9396, %r9397, %r9398}, {%r9487, %r9488, %r9489, %r9490};
	wmma.mma.sync.aligned.row.row.m16n16k16.f16.f16 {%r9495, %r9496, %r9497, %r9498}, {%r9279, %r9280, %r9281, %r9282, %r9283, %r9284, %r9285, %r9286}, {%r9328, %r9329, %r9330, %r9331, %r9332, %r9333, %r9334, %r9335}, {%r9788, %r9787, %r9786, %r9785};
	wmma.mma.sync.aligned.row.row.m16n16k16.f16.f16 {%r9499, %r9500, %r9501, %r9502}, {%r9315, %r9316, %r9317, %r9318, %r9319, %r9320, %r9321, %r9322}, {%r9364, %r9365, %r9366, %r9367, %r9368, %r9369, %r9370, %r9371}, {%r9495, %r9496, %r9497, %r9498};
	wmma.mma.sync.aligned.row.row.m16n16k16.f16.f16 {%r9503, %r9504, %r9505, %r9506}, {%r9279, %r9280, %r9281, %r9282, %r9283, %r9284, %r9285, %r9286}, {%r9337, %r9338, %r9339, %r9340, %r9341, %r9342, %r9343, %r9344}, {%r9784, %r9783, %r9782, %r9781};
	wmma.mma.sync.aligned.row.row.m16n16k16.f16.f16 {%r9507, %r9508, %r9509, %r9510}, {%r9315, %r9316, %r9317, %r9318, %r9319, %r9320, %r9321, %r9322}, {%r9373, %r9374, %r9375, %r9376, %r9377, %r9378, %r9379, %r9380}, {%r9503, %r9504, %r9505, %r9506};
	wmma.mma.sync.aligned.row.row.m16n16k16.f16.f16 {%r9511, %r9512, %r9513, %r9514}, {%r9279, %r9280, %r9281, %r9282, %r9283, %r9284, %r9285, %r9286}, {%r9346, %r9347, %r9348, %r9349, %r9350, %r9351, %r9352, %r9353}, {%r9780, %r9779, %r9778, %r9777};
	wmma.mma.sync.aligned.row.row.m16n16k16.f16.f16 {%r9515, %r9516, %r9517, %r9518}, {%r9315, %r9316, %r9317, %r9318, %r9319, %r9320, %r9321, %r9322}, {%r9382, %r9383, %r9384, %r9385, %r9386, %r9387, %r9388, %r9389}, {%r9511, %r9512, %r9513, %r9514};
	wmma.mma.sync.aligned.row.row.m16n16k16.f16.f16 {%r9519, %r9520, %r9521, %r9522}, {%r9279, %r9280, %r9281, %r9282, %r9283, %r9284, %r9285, %r9286}, {%r9355, %r9356, %r9357, %r9358, %r9359, %r9360, %r9361, %r9362}, {%r9776, %r9775, %r9774, %r9773};
	wmma.mma.sync.aligned.row.row.m16n16k16.f16.f16 {%r9523, %r9524, %r9525, %r9526}, {%r9315, %r9316, %r9317, %r9318, %r9319, %r9320, %r9321, %r9322}, {%r9391, %r9392, %r9393, %r9394, %r9395, %r9396, %r9397, %r9398}, {%r9519, %r9520, %r9521, %r9522};
	shl.b32 	%r9527, %r9243, 1;
	and.b32  	%r9528, %r9527, 64;
	add.s32 	%r9529, %r9528, %r14;
	add.s32 	%r9530, %r16, %r20;
	mad.lo.s32 	%r9531, %r9529, %r536, %r9530;
	mul.wide.s32 	%rd267, %r9531, 2;
	add.s64 	%rd268, %rd266, %rd267;
	wmma.store.d.sync.aligned.row.m16n16k16.global.f16 	[%rd268], {%r9403, %r9404, %r9405, %r9406}, %r536;
	add.s64 	%rd269, %rd268, 32;
	wmma.store.d.sync.aligned.row.m16n16k16.global.f16 	[%rd269], {%r9411, %r9412, %r9413, %r9414}, %r536;
	add.s64 	%rd270, %rd268, 64;
	wmma.store.d.sync.aligned.row.m16n16k16.global.f16 	[%rd270], {%r9419, %r9420, %r9421, %r9422}, %r536;
	add.s64 	%rd271, %rd268, 96;
	wmma.store.d.sync.aligned.row.m16n16k16.global.f16 	[%rd271], {%r9427, %r9428, %r9429, %r9430}, %r536;
	shl.b32 	%r9532, %r536, 4;
	add.s32 	%r9533, %r9531, %r9532;
	mul.wide.s32 	%rd272, %r9533, 2;
	add.s64 	%rd273, %rd266, %rd272;
	wmma.store.d.sync.aligned.row.m16n16k16.global.f16 	[%rd273], {%r9435, %r9436, %r9437, %r9438}, %r536;
	add.s64 	%rd274, %rd273, 32;
	wmma.store.d.sync.aligned.row.m16n16k16.global.f16 	[%rd274], {%r9443, %r9444, %r9445, %r9446}, %r536;
	add.s64 	%rd275, %rd273, 64;
	wmma.store.d.sync.aligned.row.m16n16k16.global.f16 	[%rd275], {%r9451, %r9452, %r9453, %r9454}, %r536;
	add.s64 	%rd276, %rd273, 96;
	wmma.store.d.sync.aligned.row.m16n16k16.global.f16 	[%rd276], {%r9459, %r9460, %r9461, %r9462}, %r536;
	shl.b32 	%r9534, %r536, 5;
	add.s32 	%r9535, %r9531, %r9534;
	mul.wide.s32 	%rd277, %r9535, 2;
	add.s64 	%rd278, %rd266, %rd277;
	wmma.store.d.sync.aligned.row.m16n16k16.global.f16 	[%rd278], {%r9467, %r9468, %r9469, %r9470}, %r536;
	add.s64 	%rd279, %rd278, 32;
	wmma.store.d.sync.aligned.row.m16n16k16.global.f16 	[%rd279], {%r9475, %r9476, %r9477, %r9478}, %r536;
	add.s64 	%rd280, %rd278, 64;
	wmma.store.d.sync.aligned.row.m16n16k16.global.f16 	[%rd280], {%r9483, %r9484, %r9485, %r9486}, %r536;
	add.s64 	%rd281, %rd278, 96;
	wmma.store.d.sync.aligned.row.m16n16k16.global.f16 	[%rd281], {%r9491, %r9492, %r9493, %r9494}, %r536;
	add.s32 	%r9536, %r9535, %r9532;
	mul.wide.s32 	%rd282, %r9536, 2;
	add.s64 	%rd283, %rd266, %rd282;
	wmma.store.d.sync.aligned.row.m16n16k16.global.f16 	[%rd283], {%r9499, %r9500, %r9501, %r9502}, %r536;
	add.s64 	%rd284, %rd283, 32;
	wmma.store.d.sync.aligned.row.m16n16k16.global.f16 	[%rd284], {%r9507, %r9508, %r9509, %r9510}, %r536;
	add.s64 	%rd285, %rd283, 64;
	wmma.store.d.sync.aligned.row.m16n16k16.global.f16 	[%rd285], {%r9515, %r9516, %r9517, %r9518}, %r536;
	add.s64 	%rd286, %rd283, 96;
	wmma.store.d.sync.aligned.row.m16n16k16.global.f16 	[%rd286], {%r9523, %r9524, %r9525, %r9526}, %r536;
$L__BB0_10:
	ret;

}
	// .globl	_Z22eed_hgemm_m8n256k32_v1P6__halfS0_S0_iii
.visible .entry _Z22eed_hgemm_m8n256k32_v1P6__halfS0_S0_iii(
	.param .u64 .ptr .align 1 _Z22eed_hgemm_m8n256k32_v1P6__halfS0_S0_iii_param_0,
	.param .u64 .ptr .align 1 _Z22eed_hgemm_m8n256k32_v1P6__halfS0_S0_iii_param_1,
	.param .u64 .ptr .align 1 _Z22eed_hgemm_m8n256k32_v1P6__halfS0_S0_iii_param_2,
	.param .u32 _Z22eed_hgemm_m8n256k32_v1P6__halfS0_S0_iii_param_3,
	.param .u32 _Z22eed_hgemm_m8n256k32_v1P6__halfS0_S0_iii_param_4,
	.param .u32 _Z22eed_hgemm_m8n256k32_v1P6__halfS0_S0_iii_param_5
)
{
	.reg .pred 	%p<10>;
	.reg .b16 	%rs<2>;
	.reg .b32 	%r<1903>;
	.reg .b32 	%f<2>;
	.reg .b64 	%rd<218>;

	ld.param.u32 	%r165, [_Z22eed_hgemm_m8n256k32_v1P6__halfS0_S0_iii_param_3];
	ld.param.u32 	%r163, [_Z22eed_hgemm_m8n256k32_v1P6__halfS0_S0_iii_param_4];
	ld.param.u32 	%r164, [_Z22eed_hgemm_m8n256k32_v1P6__halfS0_S0_iii_param_5];
	mov.u32 	%r166, %ctaid.z;
	mov.u32 	%r167, %nctaid.x;
	mov.u32 	%r168, %ctaid.x;
	mad.lo.s32 	%r1, %r166, %r167, %r168;
	mov.u32 	%r2, %ctaid.y;
	mov.u32 	%r3, %tid.x;
	shr.s32 	%r169, %r163, 31;
	shr.u32 	%r170, %r169, 24;
	add.s32 	%r171, %r163, %r170;
	shr.s32 	%r172, %r171, 8;
	setp.ge.s32 	%p1, %r1, %r172;
	shr.s32 	%r173, %r165, 31;
	shr.u32 	%r174, %r173, 29;
	add.s32 	%r175, %r165, %r174;
	shr.s32 	%r176, %r175, 3;
	setp.ge.s32 	%p2, %r2, %r176;
	or.pred  	%p3, %p2, %p1;
	@%p3 bra 	$L__BB1_12;
	ld.param.u64 	%rd211, [_Z22eed_hgemm_m8n256k32_v1P6__halfS0_S0_iii_param_1];
	ld.param.u64 	%rd208, [_Z22eed_hgemm_m8n256k32_v1P6__halfS0_S0_iii_param_0];
	mov.f32 	%f1, 0f00000000;
	// begin inline asm
	{  cvt.rn.f16.f32 %rs1, %f1;}

	// end inline asm
	mov.b32 	%r1899, {%rs1, %rs1};
	shr.u32 	%r183, %r3, 5;
	shl.b32 	%r184, %r3, 3;
	and.b32  	%r5, %r184, 248;
	shr.u32 	%r185, %r3, 3;
	and.b32  	%r6, %r185, 124;
	mad.lo.s32 	%r186, %r183, 264, %r5;
	shl.b32 	%r187, %r186, 1;
	mov.u32 	%r188, smem;
	add.s32 	%r177, %r187, %r188;
	mad.lo.s32 	%r189, %r6, 264, %r5;
	shl.b32 	%r190, %r189, 1;
	add.s32 	%r191, %r188, %r190;
	add.s32 	%r7, %r191, 8448;
	add.s32 	%r180, %r191, 8976;
	add.s32 	%r181, %r191, 9504;
	add.s32 	%r182, %r191, 10032;
	shl.b32 	%r192, %r2, 3;
	add.s32 	%r193, %r192, %r183;
	shl.b32 	%r8, %r1, 8;
	or.b32  	%r194, %r8, %r5;
	mad.lo.s32 	%r1880, %r164, %r193, %r5;
	mad.lo.s32 	%r1873, %r163, %r6, %r194;
	mul.wide.s32 	%rd19, %r1880, 2;
	add.s64 	%rd14, %rd208, %rd19;
	// begin inline asm
	cp.async.ca.shared.global [%r177], [%rd14], 16;

	// end inline asm
	add.s32 	%r11, %r177, 4224;
	// begin inline asm
	cp.async.ca.shared.global [%r11], [%rd14], 16;

	// end inline asm
	mul.wide.s32 	%rd20, %r1873, 2;
	add.s64 	%rd15, %rd211, %rd20;
	// begin inline asm
	cp.async.ca.shared.global [%r7], [%rd15], 16;

	// end inline asm
	mul.wide.s32 	%rd21, %r163, 2;
	add.s64 	%rd16, %rd15, %rd21;
	// begin inline asm
	cp.async.ca.shared.global [%r180], [%rd16], 16;

	// end inline asm
	add.s64 	%rd17, %rd16, %rd21;
	// begin inline asm
	cp.async.ca.shared.global [%r181], [%rd17], 16;

	// end inline asm
	add.s64 	%rd18, %rd17, %rd21;
	// begin inline asm
	cp.async.ca.shared.global [%r182], [%rd18], 16;

	// end inline asm
	// begin inline asm
	cp.async.commit_group;

	// end inline asm
	// begin inline asm
	cp.async.wait_group 0;

	// end inline asm
	bar.sync 	0;
	shr.s32 	%r195, %r164, 31;
	shr.u32 	%r196, %r195, 27;
	add.s32 	%r197, %r164, %r196;
	shr.s32 	%r12, %r197, 5;
	setp.lt.s32 	%p4, %r164, 64;
	mov.u32 	%r1900, %r1899;
	mov.u32 	%r1901, %r1899;
	mov.u32 	%r1902, %r1899;
	@%p4 bra 	$L__BB1_11;
	max.s32 	%r200, %r12, 2;
	add.s32 	%r13, %r200, -1;
	and.b32  	%r14, %r13, 31;
	setp.lt.u32 	%p5, %r164, 1056;
	mov.b32 	%r1889, 1;
	mov.u32 	%r1900, %r1899;
	mov.u32 	%r1901, %r1899;
	mov.u32 	%r1902, %r1899;
	@%p5 bra 	$L__BB1_6;
	ld.param.u64 	%rd209, [_Z22eed_hgemm_m8n256k32_v1P6__halfS0_S0_iii_param_0];
	and.b32  	%r202, %r13, -32;
	neg.s32 	%r1875, %r202;
	or.b32  	%r203, %r6, 1024;
	mad.lo.s32 	%r204, %r163, %r203, %r8;
	add.s32 	%r1872, %r204, %r5;
	add.s32 	%r205, %r6, 992;
	mad.lo.s32 	%r206, %r163, %r205, %r8;
	add.s32 	%r1871, %r206, %r5;
	add.s32 	%r207, %r6, 960;
	mad.lo.s32 	%r208, %r163, %r207, %r8;
	add.s32 	%r1870, %r208, %r5;
	add.s32 	%r209, %r6, 928;
	mad.lo.s32 	%r210, %r163, %r209, %r8;
	add.s32 	%r1869, %r210, %r5;
	or.b32  	%r211, %r6, 896;
	mad.lo.s32 	%r212, %r163, %r211, %r8;
	add.s32 	%r1868, %r212, %r5;
	add.s32 	%r213, %r6, 864;
	mad.lo.s32 	%r214, %r163, %r213, %r8;
	add.s32 	%r1867, %r214, %r5;
	add.s32 	%r215, %r6, 832;
	mad.lo.s32 	%r216, %r163, %r215, %r8;
	add.s32 	%r1866, %r216, %r5;
	add.s32 	%r217, %r6, 800;
	mad.lo.s32 	%r218, %r163, %r217, %r8;
	add.s32 	%r1865, %r218, %r5;
	or.b32  	%r219, %r6, 768;
	mad.lo.s32 	%r220, %r163, %r219, %r8;
	add.s32 	%r1864, %r220, %r5;
	add.s32 	%r221, %r6, 736;
	mad.lo.s32 	%r222, %r163, %r221, %r8;
	add.s32 	%r1863, %r222, %r5;
	add.s32 	%r223, %r6, 704;
	mad.lo.s32 	%r224, %r163, %r223, %r8;
	add.s32 	%r1862, %r224, %r5;
	add.s32 	%r225, %r6, 672;
	mad.lo.s32 	%r226, %r163, %r225, %r8;
	add.s32 	%r1861, %r226, %r5;
	or.b32  	%r227, %r6, 640;
	mad.lo.s32 	%r228, %r163, %r227, %r8;
	add.s32 	%r1860, %r228, %r5;
	add.s32 	%r229, %r6, 608;
	mad.lo.s32 	%r230, %r163, %r229, %r8;
	add.s32 	%r1859, %r230, %r5;
	add.s32 	%r231, %r6, 576;
	mad.lo.s32 	%r232, %r163, %r231, %r8;
	add.s32 	%r1858, %r232, %r5;
	add.s32 	%r233, %r6, 544;
	mad.lo.s32 	%r234, %r163, %r233, %r8;
	add.s32 	%r1857, %r234, %r5;
	or.b32  	%r235, %r6, 512;
	mad.lo.s32 	%r236, %r163, %r235, %r8;
	add.s32 	%r1856, %r236, %r5;
	add.s32 	%r237, %r6, 480;
	mad.lo.s32 	%r238, %r163, %r237, %r8;
	add.s32 	%r1855, %r238, %r5;
	add.s32 	%r239, %r6, 448;
	mad.lo.s32 	%r240, %r163, %r239, %r8;
	add.s32 	%r1854, %r240, %r5;
	add.s32 	%r241, %r6, 416;
	mad.lo.s32 	%r242, %r163, %r241, %r8;
	add.s32 	%r1853, %r242, %r5;
	or.b32  	%r243, %r6, 384;
	mad.lo.s32 	%r244, %r163, %r243, %r8;
	add.s32 	%r1852, %r244, %r5;
	add.s32 	%r245, %r6, 352;
	mad.lo.s32 	%r246, %r163, %r245, %r8;
	add.s32 	%r1851, %r246, %r5;
	add.s32 	%r247, %r6, 320;
	mad.lo.s32 	%r248, %r163, %r247, %r8;
	add.s32 	%r1850, %r248, %r5;
	add.s32 	%r249, %r6, 288;
	mad.lo.s32 	%r250, %r163, %r249, %r8;
	add.s32 	%r1849, %r250, %r5;
	or.b32  	%r251, %r6, 256;
	mad.lo.s32 	%r252, %r163, %r251, %r8;
	add.s32 	%r1848, %r252, %r5;
	add.s32 	%r253, %r6, 224;
	mad.lo.s32 	%r254, %r163, %r253, %r8;
	add.s32 	%r1847, %r254, %r5;
	add.s32 	%r255, %r6, 192;
	mad.lo.s32 	%r256, %r163, %r255, %r8;
	add.s32 	%r1846, %r256, %r5;
	add.s32 	%r257, %r6, 160;
	mad.lo.s32 	%r258, %r163, %r257, %r8;
	add.s32 	%r1845, %r258, %r5;
	or.b32  	%r259, %r6, 128;
	mad.lo.s32 	%r260, %r163, %r259, %r8;
	add.s32 	%r1844, %r260, %r5;
	add.s32 	%r261, %r6, 96;
	mad.lo.s32 	%r262, %r163, %r261, %r8;
	add.s32 	%r1843, %r262, %r5;
	add.s32 	%r263, %r6, 64;
	mad.lo.s32 	%r264, %r163, %r263, %r8;
	add.s32 	%r1842, %r264, %r5;
	add.s32 	%r265, %r6, 32;
	mad.lo.s32 	%r266, %r163, %r265, %r8;
	add.s32 	%r1841, %r266, %r5;
	mul.wide.u32 	%rd22, %r1880, 2;
	add.s64 	%rd23, %rd22, %rd209;
	add.s64 	%rd216, %rd23, 1024;
	mov.b32 	%r1874, 0;
	mov.u32 	%r1900, %r1899;
	mov.u32 	%r1901, %r1899;
	mov.u32 	%r1902, %r1899;
$L__BB1_4:
	.pragma "nounroll";
	ld.param.u64 	%rd212, [_Z22eed_hgemm_m8n256k32_v1P6__halfS0_S0_iii_param_1];
	mov.u32 	%r403, smem;
	mov.b32 	%r404, 264;
	wmma.load.a.sync.aligned.row.m8n32k16.shared.f16 	{%r405, %r406, %r407, %r408, %r409, %r410, %r411, %r412}, [%r403], %r404;
	add.s32 	%r413, %r403, 32;
	wmma.load.a.sync.aligned.row.m8n32k16.shared.f16 	{%r414, %r415, %r416, %r417, %r418, %r419, %r420, %r421}, [%r413], %r404;
	mov.u32 	%r422, %tid.x;
	add.s32 	%r423, %r403, 8448;
	shl.b32 	%r424, %r422, 1;
	and.b32  	%r425, %r424, 1984;
	add.s32 	%r426, %r423, %r425;
	wmma.load.b.sync.aligned.row.m8n32k16.shared.f16 	{%r427, %r428, %r429, %r430, %r431, %r432, %r433, %r434}, [%r426], %r404;
	add.s32 	%r435, %r426, 8448;
	wmma.load.b.sync.aligned.row.m8n32k16.shared.f16 	{%r436, %r437, %r438, %r439, %r440, %r441, %r442, %r443}, [%r435], %r404;
	wmma.mma.sync.aligned.row.row.m8n32k16.f16.f16 {%r444, %r445, %r446, %r447}, {%r405, %r406, %r407, %r408, %r409, %r410, %r411, %r412}, {%r427, %r428, %r429, %r430, %r431, %r432, %r433, %r434}, {%r1902, %r1901, %r1900, %r1899};
	wmma.mma.sync.aligned.row.row.m8n32k16.f16.f16 {%r448, %r449, %r450, %r451}, {%r414, %r415, %r416, %r417, %r418, %r419, %r420, %r421}, {%r436, %r437, %r438, %r439, %r440, %r441, %r442, %r443}, {%r444, %r445, %r446, %r447};
	mul.wide.s32 	%rd160, %r1841, 2;
	add.s64 	%rd24, %rd212, %rd160;
	shr.u32 	%r452, %r422, 3;
	and.b32  	%r453, %r452, 124;
	shl.b32 	%r454, %r422, 3;
	and.b32  	%r455, %r454, 248;
	mad.lo.s32 	%r456, %r453, 264, %r455;
	shl.b32 	%r457, %r456, 1;
	add.s32 	%r458, %r423, %r457;
	add.s32 	%r267, %r458, 16896;
	// begin inline asm
	cp.async.ca.shared.global [%r267], [%rd24], 16;

	// end inline asm
	add.s64 	%rd25, %rd24, %rd21;
	add.s32 	%r268, %r458, 17424;
	// begin inline asm
	cp.async.ca.shared.global [%r268], [%rd25], 16;

	// end inline asm
	add.s64 	%rd26, %rd25, %rd21;
	add.s32 	%r269, %r458, 17952;
	// begin inline asm
	cp.async.ca.shared.global [%r269], [%rd26], 16;

	// end inline asm
	add.s64 	%rd27, %rd26, %rd21;
	add.s32 	%r270, %r458, 18480;
	// begin inline asm
	cp.async.ca.shared.global [%r270], [%rd27], 16;

	// end inline asm
	// begin inline asm
	cp.async.commit_group;

	// end inline asm
	// begin inline asm
	cp.async.wait_group 0;

	// end inline asm
	bar.sync 	0;
	add.s32 	%r459, %r403, 4288;
	wmma.load.a.sync.aligned.row.m8n32k16.shared.f16 	{%r460, %r461, %r462, %r463, %r464, %r465, %r466, %r467}, [%r459], %r404;
	add.s32 	%r468, %r403, 4320;
	wmma.load.a.sync.aligned.row.m8n32k16.shared.f16 	{%r469, %r470, %r471, %r472, %r473, %r474, %r475, %r476}, [%r468], %r404;
	add.s32 	%r477, %r426, 16896;
	wmma.load.b.sync.aligned.row.m8n32k16.shared.f16 	{%r478, %r479, %r480, %r481, %r482, %r483, %r484, %r485}, [%r477], %r404;
	add.s32 	%r486, %r426, 25344;
	wmma.load.b.sync.aligned.row.m8n32k16.shared.f16 	{%r487, %r488, %r489, %r490, %r491, %r492, %r493, %r494}, [%r486], %r404;
	wmma.mma.sync.aligned.row.row.m8n32k16.f16.f16 {%r495, %r496, %r497, %r498}, {%r460, %r461, %r462, %r463, %r464, %r465, %r466, %r467}, {%r478, %r479, %r480, %r481, %r482, %r483, %r484, %r485}, {%r448, %r449, %r450, %r451};
	wmma.mma.sync.aligned.row.row.m8n32k16.f16.f16 {%r499, %r500, %r501, %r502}, {%r469, %r470, %r471, %r472, %r473, %r474, %r475, %r476}, {%r487, %r488, %r489, %r490, %r491, %r492, %r493, %r494}, {%r495, %r496, %r497, %r498};
	mul.wide.s32 	%rd162, %r1842, 2;
	add.s64 	%rd28, %rd212, %rd162;
	// begin inline asm
	cp.async.ca.shared.global [%r7], [%rd28], 16;

	// end inline asm
	add.s64 	%rd29, %rd28, %rd21;
	add.s32 	%r272, %r458, 528;
	// begin inline asm
	cp.async.ca.shared.global [%r272], [%rd29], 16;

	// end inline asm
	add.s64 	%rd30, %rd29, %rd21;
	add.s32 	%r273, %r458, 1056;
	// begin inline asm
	cp.async.ca.shared.global [%r273], [%rd30], 16;

	// end inline asm
	add.s64 	%rd31, %rd30, %rd21;
	add.s32 	%r274, %r458, 1584;
	// begin inline asm
	cp.async.ca.shared.global [%r274], [%rd31], 16;

	// end inline asm
	// begin inline asm
	cp.async.commit_group;

	// end inline asm
	// begin inline asm
	cp.async.wait_group 0;

	// end inline asm
	bar.sync 	0;
	add.s32 	%r503, %r403, 128;
	wmma.load.a.sync.aligned.row.m8n32k16.shared.f16 	{%r504, %r505, %r506, %r507, %r508, %r509, %r510, %r511}, [%r503], %r404;
	add.s32 	%r512, %r403, 160;
	wmma.load.a.sync.aligned.row.m8n32k16.shared.f16 	{%r513, %r514, %r515, %r516, %r517, %r518, %r519, %r520}, [%r512], %r404;
	wmma.load.b.sync.aligned.row.m8n32k16.shared.f16 	{%r521, %r522, %r523, %r524, %r525, %r526, %r527, %r528}, [%r426], %r404;
	wmma.load.b.sync.aligned.row.m8n32k16.shared.f16 	{%r529, %r530, %r531, %r532, %r533, %r534, %r535, %r536}, [%r435], %r404;
	wmma.mma.sync.aligned.row.row.m8n32k16.f16.f16 {%r537, %r538, %r539, %r540}, {%r504, %r505, %r506, %r507, %r508, %r509, %r510, %r511}, {%r521, %r522, %r523, %r524, %r525, %r526, %r527, %r528}, {%r499, %r500, %r501, %r502};
	wmma.mma.sync.aligned.row.row.m8n32k16.f16.f16 {%r541, %r542, %r543, %r544}, {%r513, %r514, %r515, %r516, %r517, %r518, %r519, %r520}, {%r529, %r530, %r531, %r532, %r533, %r534, %r535, %r536}, {%r537, %r538, %r539, %r540};
	mul.wide.s32 	%rd163, %r1843, 2;
	add.s64 	%rd32, %rd212, %rd163;
	// begin inline asm
	cp.async.ca.shared.global [%r267], [%rd32], 16;

	// end inline asm
	add.s64 	%rd33, %rd32, %rd21;
	// begin inline asm
	cp.async.ca.shared.global [%r268], [%rd33], 16;

	// end inline asm
	add.s64 	%rd34, %rd33, %rd21;
	// begin inline asm
	cp.async.ca.shared.global [%r269], [%rd34], 16;

	// end inline asm
	add.s64 	%rd35, %rd34, %rd21;
	// begin inline asm
	cp.async.ca.shared.global [%r270], [%rd35], 16;

	// end inline asm
	// begin inline asm
	cp.async.commit_group;

	// end inline asm
	// begin inline asm
	cp.async.wait_group 0;

	// end inline asm
	bar.sync 	0;
	add.s32 	%r545, %r403, 4416;
	wmma.load.a.sync.aligned.row.m8n32k16.shared.f16 	{%r546, %r547, %r548, %r549, %r550, %r551, %r552, %r553}, [%r545], %r404;
	add.s32 	%r554, %r403, 4448;
	wmma.load.a.sync.aligned.row.m8n32k16.shared.f16 	{%r555, %r556, %r557, %r558, %r559, %r560, %r561, %r562}, [%r554], %r404;
	wmma.load.b.sync.aligned.row.m8n32k16.shared.f16 	{%r563, %r564, %r565, %r566, %r567, %r568, %r569, %r570}, [%r477], %r404;
	wmma.load.b.sync.aligned.row.m8n32k16.shared.f16 	{%r571, %r572, %r573, %r574, %r575, %r576, %r577, %r578}, [%r486], %r404;
	wmma.mma.sync.aligned.row.row.m8n32k16.f16.f16 {%r579, %r580, %r581, %r582}, {%r546, %r547, %r548, %r549, %r550, %r551, %r552, %r553}, {%r563, %r564, %r565, %r566, %r567, %r568, %r569, %r570}, {%r541, %r542, %r543, %r544};
	wmma.mma.sync.aligned.row.row.m8n32k16.f16.f16 {%r583, %r584, %r585, %r586}, {%r555, %r556, %r557, %r558, %r559, %r560, %r561, %r562}, {%r571, %r572, %r573, %r574, %r575, %r576, %r577, %r578}, {%r579, %r580, %r581, %r582};
	mul.wide.s32 	%rd164, %r1844, 2;
	add.s64 	%rd36, %rd212, %rd164;
	// begin inline asm
	cp.async.ca.shared.global [%r7], [%rd36], 16;

	// end inline asm
	add.s64 	%rd37, %rd36, %rd21;
	// begin inline asm
	cp.async.ca.shared.global [%r272], [%rd37], 16;

	// end inline asm
	add.s64 	%rd38, %rd37, %rd21;
	// begin inline asm
	cp.async.ca.shared.global [%r273], [%rd38], 16;

	// end inline asm
	add.s64 	%rd39, %rd38, %rd21;
	// begin inline asm
	cp.async.ca.shared.global [%r274], [%rd39], 16;

	// end inline asm
	// begin inline asm
	cp.async.commit_group;

	// end inline asm
	// begin inline asm
	cp.async.wait_group 0;

	// end inline asm
	bar.sync 	0;
	add.s32 	%r587, %r403, 256;
	wmma.load.a.sync.aligned.row.m8n32k16.shared.f16 	{%r588, %r589, %r590, %r591, %r592, %r593, %r594, %r595}, [%r587], %r404;
	add.s32 	%r596, %r403, 288;
	wmma.load.a.sync.aligned.row.m8n32k16.shared.f16 	{%r597, %r598, %r599, %r600, %r601, %r602, %r603, %r604}, [%r596], %r404;
	wmma.load.b.sync.aligned.row.m8n32k16.shared.f16 	{%r605, %r606, %r607, %r608, %r609, %r610, %r611, %r612}, [%r426], %r404;
	wmma.load.b.sync.aligned.row.m8n32k16.shared.f16 	{%r613, %r614, %r615, %r616, %r617, %r618, %r619, %r620}, [%r435], %r404;
	wmma.mma.sync.aligned.row.row.m8n32k16.f16.f16 {%r621, %r622, %r623, %r624}, {%r588, %r589, %r590, %r591, %r592, %r593, %r594, %r595}, {%r605, %r606, %r607, %r608, %r609, %r610, %r611, %r612}, {%r583, %r584, %r585, %r586};
	wmma.mma.sync.aligned.row.row.m8n32k16.f16.f16 {%r625, %r626, %r627, %r628}, {%r597, %r598, %r599, %r600, %r601, %r602, %r603, %r604}, {%r613, %r614, %r615, %r616, %r617, %r618, %r619, %r620}, {%r621, %r622, %r623, %r624};
	mul.wide.s32 	%rd165, %r1845, 2;
	add.s64 	%rd40, %rd212, %rd165;
	// begin inline asm
	cp.async.ca.shared.global [%r267], [%rd40], 16;

	// end inline asm
	add.s64 	%rd41, %rd40, %rd21;
	// begin inline asm
	cp.async.ca.shared.global [%r268], [%rd41], 16;

	// end inline asm
	add.s64 	%rd42, %rd41, %rd21;
	// begin inline asm
	cp.async.ca.shared.global [%r269], [%rd42], 16;

	// end inline asm
	add.s64 	%rd43, %rd42, %rd21;
	// begin inline asm
	cp.async.ca.shared.global [%r270], [%rd43], 16;

	// end inline asm
	// begin inline asm
	cp.async.commit_group;

	// end inline asm
	// begin inline asm
	cp.async.wait_group 0;

	// end inline asm
	bar.sync 	0;
	add.s32 	%r629, %r403, 4544;
	wmma.load.a.sync.aligned.row.m8n32k16.shared.f16 	{%r630, %r631, %r632, %r633, %r634, %r635, %r636, %r637}, [%r629], %r404;
	add.s32 	%r638, %r403, 4576;
	wmma.load.a.sync.aligned.row.m8n32k16.shared.f16 	{%r639, %r640, %r641, %r642, %r643, %r644, %r645, %r646}, [%r638], %r404;
	wmma.load.b.sync.aligned.row.m8n32k16.shared.f16 	{%r647, %r648, %r649, %r650, %r651, %r652, %r653, %r654}, [%r477], %r404;
	wmma.load.b.sync.aligned.row.m8n32k16.shared.f16 	{%r655, %r656, %r657, %r658, %r659, %r660, %r661, %r662}, [%r486], %r404;
	wmma.mma.sync.aligned.row.row.m8n32k16.f16.f16 {%r663, %r664, %r665, %r666}, {%r630, %r631, %r632, %r633, %r634, %r635, %r636, %r637}, {%r647, %r648, %r649, %r650, %r651, %r652, %r653, %r654}, {%r625, %r626, %r627, %r628};
	wmma.mma.sync.aligned.row.row.m8n32k16.f16.f16 {%r667, %r668, %r669, %r670}, {%r639, %r640, %r641, %r642, %r643, %r644, %r645, %r646}, {%r655, %r656, %r657, %r658, %r659, %r660, %r661, %r662}, {%r663, %r664, %r665, %r666};
	mul.wide.s32 	%rd166, %r1846, 2;
	add.s64 	%rd44, %rd212, %rd166;
	// begin inline asm
	cp.async.ca.shared.global [%r7], [%rd44], 16;

	// end inline asm
	add.s64 	%rd45, %rd44, %rd21;
	// begin inline asm
	cp.async.ca.shared.global [%r272], [%rd45], 16;

	// end inline asm
	add.s64 	%rd46, %rd45, %rd21;
	// begin inline asm
	cp.async.ca.shared.global [%r273], [%rd46], 16;

	// end inline asm
	add.s64 	%rd47, %rd46, %rd21;
	// begin inline asm
	cp.async.ca.shared.global [%r274], [%rd47], 16;

	// end inline asm
	// begin inline asm
	cp.async.commit_group;

	// end inline asm
	// begin inline asm
	cp.async.wait_group 0;

	// end inline asm
	bar.sync 	0;
	add.s32 	%r671, %r403, 384;
	wmma.load.a.sync.aligned.row.m8n32k16.shared.f16 	{%r672, %r673, %r674, %r675, %r676, %r677, %r678, %r679}, [%r671], %r404;
	add.s32 	%r680, %r403, 416;
	wmma.load.a.sync.aligned.row.m8n32k16.shared.f16 	{%r681, %r682, %r683, %r684, %r685, %r686, %r687, %r688}, [%r680], %r404;
	wmma.load.b.sync.aligned.row.m8n32k16.shared.f16 	{%r689, %r690, %r691, %r692, %r693, %r694, %r695, %r696}, [%r426], %r404;
	wmma.load.b.sync.aligned.row.m8n32k16.shared.f16 	{%r697, %r698, %r699, %r700, %r701, %r702, %r703, %r704}, [%r435], %r404;
	wmma.mma.sync.aligned.row.row.m8n32k16.f16.f16 {%r705, %r706, %r707, %r708}, {%r672, %r673, %r674, %r675, %r676, %r677, %r678, %r679}, {%r689, %r690, %r691, %r692, %r693, %r694, %r695, %r696}, {%r667, %r668, %r669, %r670};
	wmma.mma.sync.aligned.row.row.m8n32k16.f16.f16 {%r709, %r710, %r711, %r712}, {%r681, %r682, %r683, %r684, %r685, %r686, %r687, %r688}, {%r697, %r698, %r699, %r700, %r701, %r702, %r703, %r704}, {%r705, %r706, %r707, %r708};
	mul.wide.s32 	%rd167, %r1847, 2;
	add.s64 	%rd48, %rd212, %rd167;
	// begin inline asm
	cp.async.ca.shared.global [%r267], [%rd48], 16;

	// end inline asm
	add.s64 	%rd49, %rd48, %rd21;
	// begin inline asm
	cp.async.ca.shared.global [%r268], [%rd49], 16;

	// end inline asm
	add.s64 	%rd50, %rd49, %rd21;
	// begin inline asm
	cp.async.ca.shared.global [%r269], [%rd50], 16;

	// end inline asm
	add.s64 	%rd51, %rd50, %rd21;
	// begin inline asm
	cp.async.ca.shared.global [%r270], [%rd51], 16;

	// end inline asm
	// begin inline asm
	cp.async.commit_group;

	// end inline asm
	// begin inline asm
	cp.async.wait_group 0;

	// end inline asm
	bar.sync 	0;
	add.s32 	%r713, %r403, 4672;
	wmma.load.a.sync.aligned.row.m8n32k16.shared.f16 	{%r714, %r715, %r716, %r717, %r718, %r719, %r720, %r721}, [%r713], %r404;
	add.s32 	%r722, %r403, 4704;
	wmma.load.a.sync.aligned.row.m8n32k16.shared.f16 	{%r723, %r724, %r725, %r726, %r727, %r728, %r729, %r730}, [%r722], %r404;
	wmma.load.b.sync.aligned.row.m8n32k16.shared.f16 	{%r731, %r732, %r733, %r734, %r735, %r736, %r737, %r738}, [%r477], %r404;
	wmma.load.b.sync.aligned.row.m8n32k16.shared.f16 	{%r739, %r740, %r741, %r742, %r743, %r744, %r745, %r746}, [%r486], %r404;
	wmma.mma.sync.aligned.row.row.m8n32k16.f16.f16 {%r747, %r748, %r749, %r750}, {%r714, %r715, %r716, %r717, %r718, %r719, %r720, %r721}, {%r731, %r732, %r733, %r734, %r735, %r736, %r737, %r738}, {%r709, %r710, %r711, %r712};
	wmma.mma.sync.aligned.row.row.m8n32k16.f16.f16 {%r751, %r752, %r753, %r754}, {%r723, %r724, %r725, %r726, %r727, %r728, %r729, %r730}, {%r739, %r740, %r741, %r742, %r743, %r744, %r745, %r746}, {%r747, %r748, %r749, %r750};
	add.s64 	%rd53, %rd216, -512;
	shr.u32 	%r755, %r422, 5;
	mad.lo.s32 	%r756, %r755, 264, %r455;
	shl.b32 	%r757, %r756, 1;
	add.s32 	%r397, %r757, %r403;
	// begin inline asm
	cp.async.ca.shared.global [%r397], [%rd53], 16;

	// end inline asm
	// begin inline asm
	cp.async.ca.shared.global [%r11], [%rd53], 16;

	// end inline asm
	mul.wide.s32 	%rd168, %r1848, 2;
	add.s64 	%rd54, %rd212, %rd168;
	// begin inline asm
	cp.async.ca.shared.global [%r7], [%rd54], 16;

	// end inline asm
	add.s64 	%rd55, %rd54, %rd21;
	// begin inline asm
	cp.async.ca.shared.global [%r272], [%rd55], 16;

	// end inline asm
	add.s64 	%rd56, %rd55, %rd21;
	// begin inline asm
	cp.async.ca.shared.global [%r273], [%rd56], 16;

	// end inline asm
	add.s64 	%rd57, %rd56, %rd21;
	// begin inline asm
	cp.async.ca.shared.global [%r274], [%rd57], 16;

	// end inline asm
	// begin inline asm
	cp.async.commit_group;

	// end inline asm
	// begin inline asm
	cp.async.wait_group 0;

	// end inline asm
	bar.sync 	0;
	wmma.load.a.sync.aligned.row.m8n32k16.shared.f16 	{%r758, %r759, %r760, %r761, %r762, %r763, %r764, %r765}, [%r403], %r404;
	wmma.load.a.sync.aligned.row.m8n32k16.shared.f16 	{%r766, %r767, %r768, %r769, %r770, %r771, %r772, %r773}, [%r413], %r404;
	wmma.load.b.sync.aligned.row.m8n32k16.shared.f16 	{%r774, %r775, %r776, %r777, %r778, %r779, %r780, %r781}, [%r426], %r404;
	wmma.load.b.sync.aligned.row.m8n32k16.shared.f16 	{%r782, %r783, %r784, %r785, %r786, %r787, %r788, %r789}, [%r435], %r404;
	wmma.mma.sync.aligned.row.row.m8n32k16.f16.f16 {%r790, %r791, %r792, %r793}, {%r758, %r759, %r760, %r761, %r762, %r763, %r764, %r765}, {%r774, %r775, %r776, %r777, %r778, %r779, %r780, %r781}, {%r751, %r752, %r753, %r754};
	wmma.mma.sync.aligned.row.row.m8n32k16.f16.f16 {%r794, %r795, %r796, %r797}, {%r766, %r767, %r768, %r769, %r770, %r771, %r772, %r773}, {%r782, %r783, %r784, %r785, %r786, %r787, %r788, %r789}, {%r790, %r791, %r792, %r793};
	mul.wide.s32 	%rd169, %r1849, 2;
	add.s64 	%rd58, %rd212, %rd169;
	// begin inline asm
	cp.async.ca.shared.global [%r267], [%rd58], 16;

	// end inline asm
	add.s64 	%rd59, %rd58, %rd21;
	// begin inline asm
	cp.async.ca.shared.global [%r268], [%rd59], 16;

	// end inline asm
	add.s64 	%rd60, %rd59, %rd21;
	// begin inline asm
	cp.async.ca.shared.global [%r269], [%rd60], 16;

	// end inline asm
	add.s64 	%rd61, %rd60, %rd21;
	// begin inline asm
	cp.async.ca.shared.global [%r270], [%rd61], 16;

	// end inline asm
	// begin inline asm
	cp.async.commit_group;

	// end inline asm
	// begin inline asm
	cp.async.wait_group 0;

	// end inline asm
	bar.sync 	0;
	wmma.load.a.sync.aligned.row.m8n32k16.shared.f16 	{%r798, %r799, %r800, %r801, %r802, %r803, %r804, %r805}, [%r459], %r404;
	wmma.load.a.sync.aligned.row.m8n32k16.shared.f16 	{%r806, %r807, %r808, %r809, %r810, %r811, %r812, %r813}, [%r468], %r404;
	wmma.load.b.sync.aligned.row.m8n32k16.shared.f16 	{%r814, %r815, %r816, %r817, %r818, %r819, %r820, %r821}, [%r477], %r404;
	wmma.load.b.sync.aligned.row.m8n32k16.shared.f16 	{%r822, %r823, %r824, %r825, %r826, %r827, %r828, %r829}, [%r486], %r404;
	wmma.mma.sync.aligned.row.row.m8n32k16.f16.f16 {%r830, %r831, %r832, %r833}, {%r798, %r799, %r800, %r801, %r802, %r803, %r804, %r805}, {%r814, %r815, %r816, %r817, %r818, %r819, %r820, %r821}, {%r794, %r795, %r796, %r797};
	wmma.mma.sync.aligned.row.row.m8n32k16.f16.f16 {%r834, %r835, %r836, %r837}, {%r806, %r807, %r808, %r809, %r810, %r811, %r812, %r813}, {%r822, %r823, %r824, %r825, %r826, %r827, %r828, %r829}, {%r830, %r831, %r832, %r833};
	mul.wide.s32 	%rd170, %r1850, 2;
	add.s64 	%rd62, %rd212, %rd170;
	// begin inline asm
	cp.async.ca.shared.global [%r7], [%rd62], 16;

	// end inline asm
	add.s64 	%rd63, %rd62, %rd21;
	// begin inline asm
	cp.async.ca.shared.global [%r272], [%rd63], 16;

	// end inline asm
	add.s64 	%rd64, %rd63, %rd21;
	// begin inline asm
	cp.async.ca.shared.global [%r273], [%rd64], 16;

	// end inline asm
	add.s64 	%rd65, %rd64, %rd21;
	// begin inline asm
	cp.async.ca.shared.global [%r274], [%rd65], 16;

	// end inline asm
	// begin inline asm
	cp.async.commit_group;

	// end inline asm
	// begin inline asm
	cp.async.wait_group 0;

	// end inline asm
	bar.sync 	0;
	wmma.load.a.sync.aligned.row.m8n32k16.shared.f16 	{%r838, %r839, %r840, %r841, %r842, %r843, %r844, %r845}, [%r503], %r404;
	wmma.load.a.sync.aligned.row.m8n32k16.shared.f16 	{%r846, %r847, %r848, %r849, %r850, %r851, %r852, %r853}, [%r512], %r404;
	wmma.load.b.sync.aligned.row.m8n32k16.shared.f16 	{%r854, %r855, %r856, %r857, %r858, %r859, %r860, %r861}, [%r426], %r404;
	wmma.load.b.sync.aligned.row.m8n32k16.shared.f16 	{%r862, %r863, %r864, %r865, %r866, %r867, %r868, %r869}, [%r435], %r404;
	wmma.mma.sync.aligned.row.row.m8n32k16.f16.f16 {%r870, %r871, %r872, %r873}, {%r838, %r839, %r840, %r841, %r842, %r843, %r844, %r845}, {%r854, %r855, %r856, %r857, %r858, %r859, %r860, %r861}, {%r834, %r835, %r836, %r837};
	wmma.mma.sync.aligned.row.row.m8n32k16.f16.f16 {%r874, %r875, %r876, %r877}, {%r846, %r847, %r848, %r849, %r850, %r851, %r852, %r853}, {%r862, %r863, %r864, %r865, %r866, %r867, %r868, %r869}, {%r870, %r871, %r872, %r873};
	mul.wide.s32 	%rd171, %r1851, 2;
	add.s64 	%rd66, %rd212, %rd171;
	// begin inline asm
	cp.async.ca.shared.global [%r267], [%rd66], 16;

	// end inline asm
	add.s64 	%rd67, %rd66, %rd21;
	// begin inline asm
	cp.async.ca.shared.global [%r268], [%rd67], 16;

	// end inline asm
	add.s64 	%rd68, %rd67, %rd21;
	// begin inline asm
	cp.async.ca.shared.global [%r269], [%rd68], 16;

	// end inline asm
	add.s64 	%rd69, %rd68, %rd21;
	// begin inline asm
	cp.async.ca.shared.global [%r270], [%rd69], 16;

	// end inline asm
	// begin inline asm
	cp.async.commit_group;

	// end inline asm
	// begin inline asm
	cp.async.wait_group 0;

	// end inline asm
	bar.sync 	0;
	wmma.load.a.sync.aligned.row.m8n32k16.shared.f16 	{%r878, %r879, %r880, %r881, %r882, %r883, %r884, %r885}, [%r545], %r404;
	wmma.load.a.sync.aligned.row.m8n32k16.shared.f16 	{%r886, %r887, %r888, %r889, %r890, %r891, %r892, %r893}, [%r554], %r404;
	wmma.load.b.sync.aligned.row.m8n32k16.shared.f16 	{%r894, %r895, %r896, %r897, %r898, %r899, %r900, %r901}, [%r477], %r404;
	wmma.load.b.sync.aligned.row.m8n32k16.shared.f16 	{%r902, %r903, %r904, %r905, %r906, %r907, %r908, %r909}, [%r486], %r404;
	wmma.mma.sync.aligned.row.row.m8n32k16.f16.f16 {%r910, %r911, %r912, %r913}, {%r878, %r879, %r880, %r881, %r882, %r883, %r884, %r885}, {%r894, %r895, %r896, %r897, %r898, %r899, %r900, %r901}, {%r874, %r875, %r876, %r877};
	wmma.mma.sync.aligned.row.row.m8n32k16.f16.f16 {%r914, %r915, %r916, %r917}, {%r886, %r887, %r888, %r889, %r890, %r891, %r892, %r893}, {%r902, %r903, %r904, %r905, %r906, %r907, %r908, %r909}, {%r910, %r911, %r912, %r913};
	mul.wide.s32 	%rd172, %r1852, 2;
	add.s64 	%rd70, %rd212, %rd172;
	// begin inline asm
	cp.async.ca.shared.global [%r7], [%rd70], 16;

	// end inline asm
	add.s64 	%rd71, %rd70, %rd21;
	// begin inline asm
	cp.async.ca.shared.global [%r272], [%rd71], 16;

	// end inline asm
	add.s64 	%rd72, %rd71, %rd21;
	// begin inline asm
	cp.async.ca.shared.global [%r273], [%rd72], 16;

	// end inline asm
	add.s64 	%rd73, %rd72, %rd21;
	// begin inline asm
	cp.async.ca.shared.global [%r274], [%rd73], 16;

	// end inline asm
	// begin inline asm
	cp.async.commit_group;

	// end inline asm
	// begin inline asm
	cp.async.wait_group 0;

	// end inline asm
	bar.sync 	0;
	wmma.load.a.sync.aligned.row.m8n32k16.shared.f16 	{%r918, %r919, %r920, %r921, %r922, %r923, %r924, %r925}, [%r587], %r404;
	wmma.load.a.sync.aligned.row.m8n32k16.shared.f16 	{%r926, %r927, %r928, %r929, %r930, %r931, %r932, %r933}, [%r596], %r404;
	wmma.load.b.sync.aligned.row.m8n32k16.shared.f16 	{%r934, %r935, %r936, %r937, %r938, %r939, %r940, %r941}, [%r426], %r404;
	wmma.load.b.sync.aligned.row.m8n32k16.shared.f16 	{%r942, %r943, %r944, %r945, %r946, %r947, %r948, %r949}, [%r435], %r404;
	wmma.mma.sync.aligned.row.row.m8n32k16.f16.f16 {%r950, %r951, %r952, %r953}, {%r918, %r919, %r920, %r921, %r922, %r923, %r924, %r925}, {%r934, %r935, %r936, %r937, %r938, %r939, %r940, %r941}, {%r914, %r915, %r916, %r917};
	wmma.mma.sync.aligned.row.row.m8n32k16.f16.f16 {%r954, %r955, %r956, %r957}, {%r926, %r927, %r928, %r929, %r930, %r931, %r932, %r933}, {%r942, %r943, %r944, %r945, %r946, %r947, %r948, %r949}, {%r950, %r951, %r952, %r953};
	mul.wide.s32 	%rd173, %r1853, 2;
	add.s64 	%rd74, %rd212, %rd173;
	// begin inline asm
	cp.async.ca.shared.global [%r267], [%rd74], 16;

	// end inline asm
	add.s64 	%rd75, %rd74, %rd21;
	// begin inline asm
	cp.async.ca.shared.global [%r268], [%rd75], 16;

	// end inline asm
	add.s64 	%rd76, %rd75, %rd21;
	// begin inline asm
	cp.async.ca.shared.global [%r269], [%rd76], 16;

	// end inline asm
	add.s64 	%rd77, %rd76, %rd21;
	// begin inline asm
	cp.async.ca.shared.global [%r270], [%rd77], 16;

	// end inline asm
	// begin inline asm
	cp.async.commit_group;

	// end inline asm
	// begin inline asm
	cp.async.wait_group 0;

	// end inline asm
	bar.sync 	0;
	wmma.load.a.sync.aligned.row.m8n32k16.shared.f16 	{%r958, %r959, %r960, %r961, %r962, %r963, %r964, %r965}, [%r629], %r404;
	wmma.load.a.sync.aligned.row.m8n32k16.shared.f16 	{%r966, %r967, %r968, %r969, %r970, %r971, %r972, %r973}, [%r638], %r404;
	wmma.load.b.sync.aligned.row.m8n32k16.shared.f16 	{%r974, %r975, %r976, %r977, %r978, %r979, %r980, %r981}, [%r477], %r404;
	wmma.load.b.sync.aligned.row.m8n32k16.shared.f16 	{%r982, %r983, %r984, %r985, %r986, %r987, %r988, %r989}, [%r486], %r404;
	wmma.mma.sync.aligned.row.row.m8n32k16.f16.f16 {%r990, %r991, %r992, %r993}, {%r958, %r959, %r960, %r961, %r962, %r963, %r964, %r965}, {%r974, %r975, %r976, %r977, %r978, %r979, %r980, %r981}, {%r954, %r955, %r956, %r957};
	wmma.mma.sync.aligned.row.row.m8n32k16.f16.f16 {%r994, %r995, %r996, %r997}, {%r966, %r967, %r968, %r969, %r970, %r971, %r972, %r973}, {%r982, %r983, %r984, %r985, %r986, %r987, %r988, %r989}, {%r990, %r991, %r992, %r993};
	mul.wide.s32 	%rd174, %r1854, 2;
	add.s64 	%rd78, %rd212, %rd174;
	// begin inline asm
	cp.async.ca.shared.global [%r7], [%rd78], 16;

	// end inline asm
	add.s64 	%rd79, %rd78, %rd21;
	// begin inline asm
	cp.async.ca.shared.global [%r272], [%rd79], 16;

	// end inline asm
	add.s64 	%rd80, %rd79, %rd21;
	// begin inline asm
	cp.async.ca.shared.global [%r273], [%rd80], 16;

	// end inline asm
	add.s64 	%rd81, %rd80, %rd21;
	// begin inline asm
	cp.async.ca.shared.global [%r274], [%rd81], 16;

	// end inline asm
	// begin inline asm
	cp.async.commit_group;

	// end inline asm
	// begin inline asm
	cp.async.wait_group 0;

	// end inline asm
	bar.sync 	0;
	wmma.load.a.sync.aligned.row.m8n32k16.shared.f16 	{%r998, %r999, %r1000, %r1001, %r1002, %r1003, %r1004, %r1005}, [%r671], %r404;
	wmma.load.a.sync.aligned.row.m8n32k16.shared.f16 	{%r1006, %r1007, %r1008, %r1009, %r1010, %r1011, %r1012, %r1013}, [%r680], %r404;
	wmma.load.b.sync.aligned.row.m8n32k16.shared.f16 	{%r1014, %r1015, %r1016, %r1017, %r1018, %r1019, %r1020, %r1021}, [%r426], %r404;
	wmma.load.b.sync.aligned.row.m8n32k16.shared.f16 	{%r1022, %r1023, %r1024, %r1025, %r1026, %r1027, %r1028, %r1029}, [%r435], %r404;
	wmma.mma.sync.aligned.row.row.m8n32k16.f16.f16 {%r1030, %r1031, %r1032, %r1033}, {%r998, %r999, %r1000, %r1001, %r1002, %r1003, %r1004, %r1005}, {%r1014, %r1015, %r1016, %r1017, %r1018, %r1019, %r1020, %r1021}, {%r994, %r995, %r996, %r997};
	wmma.mma.sync.aligned.row.row.m8n32k16.f16.f16 {%r1034, %r1035, %r1036, %r1037}, {%r1006, %r1007, %r1008, %r1009, %r1010, %r1011, %r1012, %r1013}, {%r1022, %r1023, %r1024, %r1025, %r1026, %r1027, %r1028, %r1029}, {%r1030, %r1031, %r1032, %r1033};
	mul.wide.s32 	%rd175, %r1855, 2;
	add.s64 	%rd82, %rd212, %rd175;
	// begin inline asm
	cp.async.ca.shared.global [%r267], [%rd82], 16;

	// end inline asm
	add.s64 	%rd83, %rd82, %rd21;
	// begin inline asm
	cp.async.ca.shared.global [%r268], [%rd83], 16;

	// end inline asm
	add.s64 	%rd84, %rd83, %rd21;
	// begin inline asm
	cp.async.ca.shared.global [%r269], [%rd84], 16;

	// end inline asm
	add.s64 	%rd85, %rd84, %rd21;
	// begin inline asm
	cp.async.ca.shared.global [%r270], [%rd85], 16;

	// end inline asm
	// begin inline asm
	cp.async.commit_group;

	// end inline asm
	// begin inline asm
	cp.async.wait_group 0;

	// end inline asm
	bar.sync 	0;
	wmma.load.a.sync.aligned.row.m8n32k16.shared.f16 	{%r1038, %r1039, %r1040, %r1041, %r1042, %r1043, %r1044, %r1045}, [%r713], %r404;
	wmma.load.a.sync.aligned.row.m8n32k16.shared.f16 	{%r1046, %r1047, %r1048, %r1049, %r1050, %r1051, %r1052, %r1053}, [%r722], %r404;
	wmma.load.b.sync.aligned.row.m8n32k16.shared.f16 	{%r1054, %r1055, %r1056, %r1057, %r1058, %r1059, %r1060, %r1061}, [%r477], %r404;
	wmma.load.b.sync.aligned.row.m8n32k16.shared.f16 	{%r1062, %r1063, %r1064, %r1065, %r1066, %r1067, %r1068, %r1069}, [%r486], %r404;
	wmma.mma.sync.aligned.row.row.m8n32k16.f16.f16 {%r1070, %r1071, %r1072, %r1073}, {%r1038, %r1039, %r1040, %r1041, %r1042, %r1043, %r1044, %r1045}, {%r1054, %r1055, %r1056, %r1057, %r1058, %r1059, %r1060, %r1061}, {%r1034, %r1035, %r1036, %r1037};
	wmma.mma.sync.aligned.row.row.m8n32k16.f16.f16 {%r1074, %r1075, %r1076, %r1077}, {%r1046, %r1047, %r1048, %r1049, %r1050, %r1051, %r1052, %r1053}, {%r1062, %r1063, %r1064, %r1065, %r1066, %r1067, %r1068, %r1069}, {%r1070, %r1071, %r1072, %r1073};
	// begin inline asm
	cp.async.ca.shared.global [%r397], [%rd216], 16;

	// end inline asm
	// begin inline asm
	cp.async.ca.shared.global [%r11], [%rd216], 16;

	// end inline asm
	mul.wide.s32 	%rd176, %r1856, 2;
	add.s64 	%rd88, %rd212, %rd176;
	// begin inline asm
	cp.async.ca.shared.global [%r7], [%rd88], 16;

	// end inline asm
	add.s64 	%rd89, %rd88, %rd21;
	// begin inline asm
	cp.async.ca.shared.global [%r272], [%rd89], 16;

	// end inline asm
	add.s64 	%rd90, %rd89, %rd21;
	// begin inline asm
	cp.async.ca.shared.global [%r273], [%rd90], 16;

	// end inline asm
	add.s64 	%rd91, %rd90, %rd21;
	// begin inline asm
	cp.async.ca.shared.global [%r274], [%rd91], 16;

	// end inline asm
	// begin inline asm
	cp.async.commit_group;

	// end inline asm
	// begin inline asm
	cp.async.wait_group 0;

	// end inline asm
	bar.sync 	0;
	wmma.load.a.sync.aligned.row.m8n32k16.shared.f16 	{%r1078, %r1079, %r1080, %r1081, %r1082, %r1083, %r1084, %r1085}, [%r403], %r404;
	wmma.load.a.sync.aligned.row.m8n32k16.shared.f16 	{%r1086, %r1087, %r1088, %r1089, %r1090, %r1091, %r1092, %r1093}, [%r413], %r404;
	wmma.load.b.sync.aligned.row.m8n32k16.shared.f16 	{%r1094, %r1095, %r1096, %r1097, %r1098, %r1099, %r1100, %r1101}, [%r426], %r404;
	wmma.load.b.sync.aligned.row.m8n32k16.shared.f16 	{%r1102, %r1103, %r1104, %r1105, %r1106, %r1107, %r1108, %r1109}, [%r435], %r404;
	wmma.mma.sync.aligned.row.row.m8n32k16.f16.f16 {%r1110, %r1111, %r1112, %r1113}, {%r1078, %r1079, %r1080, %r1081, %r1082, %r1083, %r1084, %r1085}, {%r1094, %r1095, %r1096, %r1097, %r1098, %r1099, %r1100, %r1101}, {%r1074, %r1075, %r1076, %r1077};
	wmma.mma.sync.aligned.row.row.m8n32k16.f16.f16 {%r1114, %r1115, %r1116, %r1117}, {%r1086, %r1087, %r1088, %r1089, %r1090, %r1091, %r1092, %r1093}, {%r1102, %r1103, %r1104, %r1105, %r1106, %r1107, %r1108, %r1109}, {%r1110, %r1111, %r1112, %r1113};
	mul.wide.s32 	%rd177, %r1857, 2;
	add.s64 	%rd92, %rd212, %rd177;
	// begin inline asm
	cp.async.ca.shared.global [%r267], [%rd92], 16;

	// end inline asm
	add.s64 	%rd93, %rd92, %rd21;
	// begin inline asm
	cp.async.ca.shared.global [%r268], [%rd93], 16;

	// end inline asm
	add.s64 	%rd94, %rd93, %rd21;
	// begin inline asm
	cp.async.ca.shared.global [%r269], [%rd94], 16;

	// end inline asm
	add.s64 	%rd95, %rd94, %rd21;
	// begin inline asm
	cp.async.ca.shared.global [%r270], [%rd95], 16;

	// end inline asm
	// begin inline asm
	cp.async.commit_group;

	// end inline asm
	// begin inline asm
	cp.async.wait_group 0;

	// end inline asm
	bar.sync 	0;
	wmma.load.a.sync.aligned.row.m8n32k16.shared.f16 	{%r1118, %r1119, %r1120, %r1121, %r1122, %r1123, %r1124, %r1125}, [%r459], %r404;
	wmma.load.a.sync.aligned.row.m8n32k16.shared.f16 	{%r1126, %r1127, %r1128, %r1129, %r1130, %r1131, %r1132, %r1133}, [%r468], %r404;
	wmma.load.b.sync.aligned.row.m8n32k16.shared.f16 	{%r1134, %r1135, %r1136, %r1137, %r1138, %r1139, %r1140, %r1141}, [%r477], %r404;
	wmma.load.b.sync.aligned.row.m8n32k16.shared.f16 	{%r1142, %r1143, %r1144, %r1145, %r1146, %r1147, %r1148, %r1149}, [%r486], %r404;
	wmma.mma.sync.aligned.row.row.m8n32k16.f16.f16 {%r1150, %r1151, %r1152, %r1153}, {%r1118, %r1119, %r1120, %r1121, %r1122, %r1123, %r1124, %r1125}, {%r1134, %r1135, %r1136, %r1137, %r1138, %r1139, %r1140, %r1141}, {%r1114, %r1115, %r1116, %r1117};
	wmma.mma.sync.aligned.row.row.m8n32k16.f16.f16 {%r1154, %r1155, %r1156, %r1157}, {%r1126, %r1127, %r1128, %r1129, %r1130, %r1131, %r1132, %r1133}, {%r1142, %r1143, %r1144, %r1145, %r1146, %r1147, %r1148, %r1149}, {%r1150, %r1151, %r1152, %r1153};
	mul.wide.s32 	%rd178, %r1858, 2;
	add.s64 	%rd96, %rd212, %rd178;
	// begin inline asm
	cp.async.ca.shared.global [%r7], [%rd96], 16;

	// end inline asm
	add.s64 	%rd97, %rd96, %rd21;
	// begin inline asm
	cp.async.ca.shared.global [%r272], [%rd97], 16;

	// end inline asm
	add.s64 	%rd98, %rd97, %rd21;
	// begin inline asm
	cp.async.ca.shared.global [%r273], [%rd98], 16;

	// end inline asm
	add.s64 	%rd99, %rd98, %rd21;
	// begin inline asm
	cp.async.ca.shared.global [%r274], [%rd99], 16;

	// end inline asm
	// begin inline asm
	cp.async.commit_group;

	// end inline asm
	// begin inline asm
	cp.async.wait_group 0;

	// end inline asm
	bar.sync 	0;
	wmma.load.a.sync.aligned.row.m8n32k16.shared.f16 	{%r1158, %r1159, %r1160, %r1161, %r1162, %r1163, %r1164, %r1165}, [%r503], %r404;
	wmma.load.a.sync.aligned.row.m8n32k16.shared.f16 	{%r1166, %r1167, %r1168, %r1169, %r1170, %r1171, %r1172, %r1173}, [%r512], %r404;
	wmma.load.b.sync.aligned.row.m8n32k16.shared.f16 	{%r1174, %r1175, %r1176, %r1177, %r1178, %r1179, %r1180, %r1181}, [%r426], %r404;
	wmma.load.b.sync.aligned.row.m8n32k16.shared.f16 	{%r1182, %r1183, %r1184, %r1185, %r1186, %r1187, %r1188, %r1189}, [%r435], %r404;
	wmma.mma.sync.aligned.row.row.m8n32k16.f16.f16 {%r1190, %r1191, %r1192, %r1193}, {%r1158, %r1159, %r1160, %r1161, %r1162, %r1163, %r1164, %r1165}, {%r1174, %r1175, %r1176, %r1177, %r1178, %r1179, %r1180, %r1181}, {%r1154, %r1155, %r1156, %r1157};
	wmma.mma.sync.aligned.row.row.m8n32k16.f16.f16 {%r1194, %r1195, %r1196, %r1197}, {%r1166, %r1167, %r1168, %r1169, %r1170, %r1171, %r1172, %r1173}, {%r1182, %r1183, %r1184, %r1185, %r1186, %r1187, %r1188, %r1189}, {%r1190, %r1191, %r1192, %r1193};
	mul.wide.s32 	%rd179, %r1859, 2;
	add.s64 	%rd100, %rd212, %rd179;
	// begin inline asm
	cp.async.ca.shared.global [%r267], [%rd100], 16;

	// end inline asm
	add.s64 	%rd101, %rd100, %rd21;
	// begin inline asm
	cp.async.ca.shared.global [%r268], [%rd101], 16;

	// end inline asm
	add.s64 	%rd102, %rd101, %rd21;
	// begin inline asm
	cp.async.ca.shared.global [%r269], [%rd102], 16;

	// end inline asm
	add.s64 	%rd103, %rd102, %rd21;
	// begin inline asm
	cp.async.ca.shared.global [%r270], [%rd103], 16;

	// end inline asm
	// begin inline asm
	cp.async.commit_group;

	// end inline asm
	// begin inline asm
	cp.async.wait_group 0;

	// end inline asm
	bar.sync 	0;
	wmma.load.a.sync.aligned.row.m8n32k16.shared.f16 	{%r1198, %r1199, %r1200, %r1201, %r1202, %r1203, %r1204, %r1205}, [%r545], %r404;
	wmma.load.a.sync.aligned.row.m8n32k16.shared.f16 	{%r1206, %r1207, %r1208, %r1209, %r1210, %r1211, %r1212, %r1213}, [%r554], %r404;
	wmma.load.b.sync.aligned.row.m8n32k16.shared.f16 	{%r1214, %r1215, %r1216, %r1217, %r1218, %r1219, %r1220, %r1221}, [%r477], %r404;
	wmma.load.b.sync.aligned.row.m8n32k16.shared.f16 	{%r1222, %r1223, %r1224, %r1225, %r1226, %r1227, %r1228, %r1229}, [%r486], %r404;
	wmma.mma.sync.aligned.row.row.m8n32k16.f16.f16 {%r1230, %r1231, %r1232, %r1233}, {%r1198, %r1199, %r1200, %r1201, %r1202, %r1203, %r1204, %r1205}, {%r1214, %r1215, %r1216, %r1217, %r1218, %r1219, %r1220, %r1221}, {%r1194, %r1195, %r1196, %r1197};
	wmma.mma.sync.aligned.row.row.m8n32k16.f16.f16 {%r1234, %r1235, %r1236, %r1237}, {%r1206, %r1207, %r1208, %r1209, %r1210, %r1211, %r1212, %r1213}, {%r1222, %r1223, %r1224, %r1225, %r1226, %r1227, %r1228, %r1229}, {%r1230, %r1231, %r1232, %r1233};
	mul.wide.s32 	%rd180, %r1860, 2;
	add.s64 	%rd104, %rd212, %rd180;
	// begin inline asm
	cp.async.ca.shared.global [%r7], [%rd104], 16;

	// end inline asm
	add.s64 	%rd105, %rd104, %rd21;
	// begin inline asm
	cp.async.ca.shared.global [%r272], [%rd105], 16;

	// end inline asm
	add.s64 	%rd106, %rd105, %rd21;
	// begin inline asm
	cp.async.ca.shared.global [%r273], [%rd106], 16;

	// end inline asm
	add.s64 	%rd107, %rd106, %rd21;
	// begin inline asm
	cp.async.ca.shared.global [%r274], [%rd107], 16;

	// end inline asm
	// begin inline asm
	cp.async.commit_group;

	// end inline asm
	// begin inline asm
	cp.async.wait_group 0;

	// end inline asm
	bar.sync 	0;
	wmma.load.a.sync.aligned.row.m8n32k16.shared.f16 	{%r1238, %r1239, %r1240, %r1241, %r1242, %r1243, %r1244, %r1245}, [%r587], %r404;
	wmma.load.a.sync.aligned.row.m8n32k16.shared.f16 	{%r1246, %r1247, %r1248, %r1249, %r1250, %r1251, %r1252, %r1253}, [%r596], %r404;
	wmma.load.b.sync.aligned.row.m8n32k16.shared.f16 	{%r1254, %r1255, %r1256, %r1257, %r1258, %r1259, %r1260, %r1261}, [%r426], %r404;
	wmma.load.b.sync.aligned.row.m8n32k16.shared.f16 	{%r1262, %r1263, %r1264, %r1265, %r1266, %r1267, %r1268, %r1269}, [%r435], %r404;
	wmma.mma.sync.aligned.row.row.m8n32k16.f16.f16 {%r1270, %r1271, %r1272, %r1273}, {%r1238, %r1239, %r1240, %r1241, %r1242, %r1243, %r1244, %r1245}, {%r1254, %r1255, %r1256, %r1257, %r1258, %r1259, %r1260, %r1261}, {%r1234, %r1235, %r1236, %r1237};
	wmma.mma.sync.aligned.row.row.m8n32k16.f16.f16 {%r1274, %r1275, %r1276, %r1277}, {%r1246, %r1247, %r1248, %r1249, %r1250, %r1251, %r1252, %r1253}, {%r1262, %r1263, %r1264, %r1265, %r1266, %r1267, %r1268, %r1269}, {%r1270, %r1271, %r1272, %r1273};
	mul.wide.s32 	%rd181, %r1861, 2;
	add.s64 	%rd108, %rd212, %rd181;
	// begin inline asm
	cp.async.ca.shared.global [%r267], [%rd108], 16;

	// end inline asm
	add.s64 	%rd109, %rd108, %rd21;
	// begin inline asm
	cp.async.ca.shared.global [%r268], [%rd109], 16;

	// end inline asm
	add.s64 	%rd110, %rd109, %rd21;
	// begin inline asm
	cp.async.ca.shared.global [%r269], [%rd110], 16;

	// end inline asm
	add.s64 	%rd111, %rd110, %rd21;
	// begin inline asm
	cp.async.ca.shared.global [%r270], [%rd111], 16;

	// end inline asm
	// begin inline asm
	cp.async.commit_group;

	// end inline asm
	// begin inline asm
	cp.async.wait_group 0;

	// end inline asm
	bar.sync 	0;
	wmma.load.a.sync.aligned.row.m8n32k16.shared.f16 	{%r1278, %r1279, %r1280, %r1281, %r1282, %r1283, %r1284, %r1285}, [%r629], %r404;
	wmma.load.a.sync.aligned.row.m8n32k16.shared.f16 	{%r1286, %r1287, %r1288, %r1289, %r1290, %r1291, %r1292, %r1293}, [%r638], %r404;
	wmma.load.b.sync.aligned.row.m8n32k16.shared.f16 	{%r1294, %r1295, %r1296, %r1297, %r1298, %r1299, %r1300, %r1301}, [%r477], %r404;
	wmma.load.b.sync.aligned.row.m8n32k16.shared.f16 	{%r1302, %r1303, %r1304, %r1305, %r1306, %r1307, %r1308, %r1309}, [%r486], %r404;
	wmma.mma.sync.aligned.row.row.m8n32k16.f16.f16 {%r1310, %r1311, %r1312, %r1313}, {%r1278, %r1279, %r1280, %r1281, %r1282, %r1283, %r1284, %r1285}, {%r1294, %r1295, %r1296, %r1297, %r1298, %r1299, %r1300, %r1301}, {%r1274, %r1275, %r1276, %r1277};
	wmma.mma.sync.aligned.row.row.m8n32k16.f16.f16 {%r1314, %r1315, %r1316, %r1317}, {%r1286, %r1287, %r1288, %r1289, %r1290, %r1291, %r1292, %r1293}, {%r1302, %r1303, %r1304, %r1305, %r1306, %r1307, %r1308, %r1309}, {%r1310, %r1311, %r1312, %r1313};
	mul.wide.s32 	%rd182, %r1862, 2;
	add.s64 	%rd112, %rd212, %rd182;
	// begin inline asm
	cp.async.ca.shared.global [%r7], [%rd112], 16;

	// end inline asm
	add.s64 	%rd113, %rd112, %rd21;
	// begin inline asm
	cp.async.ca.shared.global [%r272], [%rd113], 16;

	// end inline asm
	add.s64 	%rd114, %rd113, %rd21;
	// begin inline asm
	cp.async.ca.shared.global [%r273], [%rd114], 16;

	// end inline asm
	add.s64 	%rd115, %rd114, %rd21;
	// begin inline asm
	cp.async.ca.shared.global [%r274], [%rd115], 16;

	// end inline asm
	// begin inline asm
	cp.async.commit_group;

	// end inline asm
	// begin inline asm
	cp.async.wait_group 0;

	// end inline asm
	bar.sync 	0;
	wmma.load.a.sync.aligned.row.m8n32k16.shared.f16 	{%r1318, %r1319, %r1320, %r1321, %r1322, %r1323, %r1324, %r1325}, [%r671], %r404;
	wmma.load.a.sync.aligned.row.m8n32k16.shared.f16 	{%r1326, %r1327, %r1328, %r1329, %r1330, %r1331, %r1332, %r1333}, [%r680], %r404;
	wmma.load.b.sync.aligned.row.m8n32k16.shared.f16 	{%r1334, %r1335, %r1336, %r1337, %r1338, %r1339, %r1340, %r1341}, [%r426], %r404;
	wmma.load.b.sync.aligned.row.m8n32k16.shared.f16 	{%r1342, %r1343, %r1344, %r1345, %r1346, %r1347, %r1348, %r1349}, [%r435], %r404;
	wmma.mma.sync.aligned.row.row.m8n32k16.f16.f16 {%r1350, %r1351, %r1352, %r1353}, {%r1318, %r1319, %r1320, %r1321, %r1322, %r1323, %r1324, %r1325}, {%r1334, %r1335, %r1336, %r1337, %r1338, %r1339, %r1340, %r1341}, {%r1314, %r1315, %r1316, %r1317};
	wmma.mma.sync.aligned.row.row.m8n32k16.f16.f16 {%r1354, %r1355, %r1356, %r1357}, {%r1326, %r1327, %r1328, %r1329, %r1330, %r1331, %r1332, %r1333}, {%r1342, %r1343, %r1344, %r1345, %r1346, %r1347, %r1348, %r1349}, {%r1350, %r1351, %r1352, %r1353};
	mul.wide.s32 	%rd183, %r1863, 2;
	add.s64 	%rd116, %rd212, %rd183;
	// begin inline asm
	cp.async.ca.shared.global [%r267], [%rd116], 16;

	// end inline asm
	add.s64 	%rd117, %rd116, %rd21;
	// begin inline asm
	cp.async.ca.shared.global [%r268], [%rd117], 16;

	// end inline asm
	add.s64 	%rd118, %rd117, %rd21;
	// begin inline asm
	cp.async.ca.shared.global [%r269], [%rd118], 16;

	// end inline asm
	add.s64 	%rd119, %rd118, %rd21;
	// begin inline asm
	cp.async.ca.shared.global [%r270], [%rd119], 16;

	// end inline asm
	// begin inline asm
	cp.async.commit_group;

	// end inline asm
	// begin inline asm
	cp.async.wait_group 0;

	// end inline asm
	bar.sync 	0;
	wmma.load.a.sync.aligned.row.m8n32k16.shared.f16 	{%r1358, %r1359, %r1360, %r1361, %r1362, %r1363, %r1364, %r1365}, [%r713], %r404;
	wmma.load.a.sync.aligned.row.m8n32k16.shared.f16 	{%r1366, %r1367, %r1368, %r1369, %r1370, %r1371, %r1372, %r1373}, [%r722], %r404;
	wmma.load.b.sync.aligned.row.m8n32k16.shared.f16 	{%r1374, %r1375, %r1376, %r1377, %r1378, %r1379, %r1380, %r1381}, [%r477], %r404;
	wmma.load.b.sync.aligned.row.m8n32k16.shared.f16 	{%r1382, %r1383, %r1384, %r1385, %r1386, %r1387, %r1388, %r1389}, [%r486], %r404;
	wmma.mma.sync.aligned.row.row.m8n32k16.f16.f16 {%r1390, %r1391, %r1392, %r1393}, {%r1358, %r1359, %r1360, %r1361, %r1362, %r1363, %r1364, %r1365}, {%r1374, %r1375, %r1376, %r1377, %r1378, %r1379, %r1380, %r1381}, {%r1354, %r1355, %r1356, %r1357};
	wmma.mma.sync.aligned.row.row.m8n32k16.f16.f16 {%r1394, %r1395, %r1396, %r1397}, {%r1366, %r1367, %r1368, %r1369, %r1370, %r1371, %r1372, %r1373}, {%r1382, %r1383, %r1384, %r1385, %r1386, %r1387, %r1388, %r1389}, {%r1390, %r1391, %r1392, %r1393};
	add.s64 	%rd121, %rd216, 512;
	// begin inline asm
	cp.async.ca.shared.global [%r397], [%rd121], 16;

	// end inline asm
	// begin inline asm
	cp.async.ca.shared.global [%r11], [%rd121], 16;

	// end inline asm
	mul.wide.s32 	%rd184, %r1864, 2;
	add.s64 	%rd122, %rd212, %rd184;
	// begin inline asm
	cp.async.ca.shared.global [%r7], [%rd122], 16;

	// end inline asm
	add.s64 	%rd123, %rd122, %rd21;
	// begin inline asm
	cp.async.ca.shared.global [%r272], [%rd123], 16;

	// end inline asm
	add.s64 	%rd124, %rd123, %rd21;
	// begin inline asm
	cp.async.ca.shared.global [%r273], [%rd124], 16;

	// end inline asm
	add.s64 	%rd125, %rd124, %rd21;
	// begin inline asm
	cp.async.ca.shared.global [%r274], [%rd125], 16;

	// end inline asm
	// begin inline asm
	cp.async.commit_group;

	// end inline asm
	// begin inline asm
	cp.async.wait_group 0;

	// end inline asm
	bar.sync 	0;
	wmma.load.a.sync.aligned.row.m8n32k16.shared.f16 	{%r1398, %r1399, %r1400, %r1401, %r1402, %r1403, %r1404, %r1405}, [%r403], %r404;
	wmma.load.a.sync.aligned.row.m8n32k16.shared.f16 	{%r1406, %r1407, %r1408, %r1409, %r1410, %r1411, %r1412, %r1413}, [%r413], %r404;
	wmma.load.b.sync.aligned.row.m8n32k16.shared.f16 	{%r1414, %r1415, %r1416, %r1417, %r1418, %r1419, %r1420, %r1421}, [%r426], %r404;
	wmma.load.b.sync.aligned.row.m8n32k16.shared.f16 	{%r1422, %r1423, %r1424, %r1425, %r1426, %r1427, %r1428, %r1429}, [%r435], %r404;
	wmma.mma.sync.aligned.row.row.m8n32k16.f16.f16 {%r1430, %r1431, %r1432, %r1433}, {%r1398, %r1399, %r1400, %r1401, %r1402, %r1403, %r1404, %r1405}, {%r1414, %r1415, %r1416, %r1417, %r1418, %r1419, %r1420, %r1421}, {%r1394, %r1395, %r1396, %r1397};
	wmma.mma.sync.aligned.row.row.m8n32k16.f16.f16 {%r1434, %r1435, %r1436, %r1437}, {%r1406, %r1407, %r1408, %r1409, %r1410, %r1411, %r1412, %r1413}, {%r1422, %r1423, %r1424, %r1425, %r1426, %r1427, %r1428, %r1429}, {%r1430, %r1431, %r1432, %r1433};
	mul.wide.s32 	%rd185, %r1865, 2;
	add.s64 	%rd126, %rd212, %rd185;
	// begin inline asm
	cp.async.ca.shared.global [%r267], [%rd126], 16;

	// end inline asm
	add.s64 	%rd127, %rd126, %rd21;
	// begin inline asm
	cp.async.ca.shared.global [%r268], [%rd127], 16;

	// end inline asm
	add.s64 	%rd128, %rd127, %rd21;
	// begin inline asm
	cp.async.ca.shared.global [%r269], [%rd128], 16;

	// end inline asm
	add.s64 	%rd129, %rd128, %rd21;
	// begin inline asm
	cp.async.ca.shared.global [%r270], [%rd129], 16;

	// end inline asm
	// begin inline asm
	cp.async.commit_group;

	// end inline asm
	// begin inline asm
	cp.async.wait_group 0;

	// end inline asm
	bar.sync 	0;
	wmma.load.a.sync.aligned.row.m8n32k16.shared.f16 	{%r1438, %r1439, %r1440, %r1441, %r1442, %r1443, %r1444, %r1445}, [%r459], %r404;
	wmma.load.a.sync.aligned.row.m8n32k16.shared.f16 	{%r1446, %r1447, %r1448, %r1449, %r1450, %r1451, %r1452, %r1453}, [%r468], %r404;
	wmma.load.b.sync.aligned.row.m8n32k16.shared.f16 	{%r1454, %r1455, %r1456, %r1457, %r1458, %r1459, %r1460, %r1461}, [%r477], %r404;
	wmma.load.b.sync.aligned.row.m8n32k16.shared.f16 	{%r1462, %r1463, %r1464, %r1465, %r1466, %r1467, %r1468, %r1469}, [%r486], %r404;
	wmma.mma.sync.aligned.row.row.m8n32k16.f16.f16 {%r1470, %r1471, %r1472, %r1473}, {%r1438, %r1439, %r1440, %r1441, %r1442, %r1443, %r1444, %r1445}, {%r1454, %r1455, %r1456, %r1457, %r1458, %r1459, %r1460, %r1461}, {%r1434, %r1435, %r1436, %r1437};
	wmma.mma.sync.aligned.row.row.m8n32k16.f16.f16 {%r1474, %r1475, %r1476, %r1477}, {%r1446, %r1447, %r1448, %r1449, %r1450, %r1451, %r1452, %r1453}, {%r1462, %r1463, %r1464, %r1465, %r1466, %r1467, %r1468, %r1469}, {%r1470, %r1471, %r1472, %r1473};
	mul.wide.s32 	%rd186, %r1866, 2;
	add.s64 	%rd130, %rd212, %rd186;
	// begin inline asm
	cp.async.ca.shared.global [%r7], [%rd130], 16;

	// end inline asm
	add.s64 	%rd131, %rd130, %rd21;
	// begin inline asm
	cp.async.ca.shared.global [%r272], [%rd131], 16;

	// end inline asm
	add.s64 	%rd132, %rd131, %rd21;
	// begin inline asm
	cp.async.ca.shared.global [%r273], [%rd132], 16;

	// end inline asm
	add.s64 	%rd133, %rd132, %rd21;
	// begin inline asm
	cp.async.ca.shared.global [%r274], [%rd133], 16;

	// end inline asm
	// begin inline asm
	cp.async.commit_group;

	// end inline asm
	// begin inline asm
	cp.async.wait_group 0;

	// end inline asm
	bar.sync 	0;
	wmma.load.a.sync.aligned.row.m8n32k16.shared.f16 	{%r1478, %r1479, %r1480, %r1481, %r1482, %r1483, %r1484, %r1485}, [%r503], %r404;
	wmma.load.a.sync.aligned.row.m8n32k16.shared.f16 	{%r1486, %r1487, %r1488, %r1489, %r1490, %r1491, %r1492, %r1493}, [%r512], %r404;
	wmma.load.b.sync.aligned.row.m8n32k16.shared.f16 	{%r1494, %r1495, %r1496, %r1497, %r1498, %r1499, %r1500, %r1501}, [%r426], %r404;
	wmma.load.b.sync.aligned.row.m8n32k16.shared.f16 	{%r1502, %r1503, %r1504, %r1505, %r1506, %r1507, %r1508, %r1509}, [%r435], %r404;
	wmma.mma.sync.aligned.row.row.m8n32k16.f16.f16 {%r1510, %r1511, %r1512, %r1513}, {%r1478, %r1479, %r1480, %r1481, %r1482, %r1483, %r1484, %r1485}, {%r1494, %r1495, %r1496, %r1497, %r1498, %r1499, %r1500, %r1501}, {%r1474, %r1475, %r1476, %r1477};
	wmma.mma.sync.aligned.row.row.m8n32k16.f16.f16 {%r1514, %r1515, %r1516, %r1517}, {%r1486, %r1487, %r1488, %r1489, %r1490, %r1491, %r1492, %r1493}, {%r1502, %r1503, %r1504, %r1505, %r1506, %r1507, %r1508, %r1509}, {%r1510, %r1511, %r1512, %r1513};
	mul.wide.s32 	%rd187, %r1867, 2;
	add.s64 	%rd134, %rd212, %rd187;
	// begin inline asm
	cp.async.ca.shared.global [%r267], [%rd134], 16;

	// end inline asm
	add.s64 	%rd135, %rd134, %rd21;
	// begin inline asm
	cp.async.ca.shared.global [%r268], [%rd135], 16;

	// end inline asm
	add.s64 	%rd136, %rd135, %rd21;
	// begin inline asm
	cp.async.ca.shared.global [%r269], [%rd136], 16;

	// end inline asm
	add.s64 	%rd137, %rd136, %rd21;
	// begin inline asm
	cp.async.ca.shared.global [%r270], [%rd137], 16;

	// end inline asm
	// begin inline asm
	cp.async.commit_group;

	// end inline asm
	// begin inline asm
	cp.async.wait_group 0;

	// end inline asm
	bar.sync 	0;
	wmma.load.a.sync.aligned.row.m8n32k16.shared.f16 	{%r1518, %r1519, %r1520, %r1521, %r1522, %r1523, %r1524, %r1525}, [%r545], %r404;
	wmma.load.a.sync.aligned.row.m8n32k16.shared.f16 	{%r1526, %r1527, %r1528, %r1529, %r1530, %r1531, %r1532, %r1533}, [%r554], %r404;
	wmma.load.b.sync.aligned.row.m8n32k16.shared.f16 	{%r1534, %r1535, %r1536, %r1537, %r1538, %r1539, %r1540, %r1541}, [%r477], %r404;
	wmma.load.b.sync.aligned.row.m8n32k16.shared.f16 	{%r1542, %r1543, %r1544, %r1545, %r1546, %r1547, %r1548, %r1549}, [%r486], %r404;
	wmma.mma.sync.aligned.row.row.m8n32k16.f16.f16 {%r1550, %r1551, %r1552, %r1553}, {%r1518, %r1519, %r1520, %r1521, %r1522, %r1523, %r1524, %r1525}, {%r1534, %r1535, %r1536, %r1537, %r1538, %r1539, %r1540, %r1541}, {%r1514, %r1515, %r1516, %r1517};
	wmma.mma.sync.aligned.row.row.m8n32k16.f16.f16 {%r1554, %r1555, %r1556, %r1557}, {%r1526, %r1527, %r1528, %r1529, %r1530, %r1531, %r1532, %r1533}, {%r1542, %r1543, %r1544, %r1545, %r1546, %r1547, %r1548, %r1549}, {%r1550, %r1551, %r1552, %r1553};
	mul.wide.s32 	%rd188, %r1868, 2;
	add.s64 	%rd138, %rd212, %rd188;
	// begin inline asm
	cp.async.ca.shared.global [%r7], [%rd138], 16;

	// end inline asm
	add.s64 	%rd139, %rd138, %rd21;
	// begin inline asm
	cp.async.ca.shared.global [%r272], [%rd139], 16;

	// end inline asm
	add.s64 	%rd140, %rd139, %rd21;
	// begin inline asm
	cp.async.ca.shared.global [%r273], [%rd140], 16;

	// end inline asm
	add.s64 	%rd141, %rd140, %rd21;
	// begin inline asm
	cp.async.ca.shared.global [%r274], [%rd141], 16;

	// end inline asm
	// begin inline asm
	cp.async.commit_group;

	// end inline asm
	// begin inline asm
	cp.async.wait_group 0;

	// end inline asm
	bar.sync 	0;
	wmma.load.a.sync.aligned.row.m8n32k16.shared.f16 	{%r1558, %r1559, %r1560, %r1561, %r1562, %r1563, %r1564, %r1565}, [%r587], %r404;
	wmma.load.a.sync.aligned.row.m8n32k16.shared.f16 	{%r1566, %r1567, %r1568, %r1569, %r1570, %r1571, %r1572, %r1573}, [%r596], %r404;
	wmma.load.b.sync.aligned.row.m8n32k16.shared.f16 	{%r1574, %r1575, %r1576, %r1577, %r1578, %r1579, %r1580, %r1581}, [%r426], %r404;
	wmma.load.b.sync.aligned.row.m8n32k16.shared.f16 	{%r1582, %r1583, %r1584, %r1585, %r1586, %r1587, %r1588, %r1589}, [%r435], %r404;
	wmma.mma.sync.aligned.row.row.m8n32k16.f16.f16 {%r1590, %r1591, %r1592, %r1593}, {%r1558, %r1559, %r1560, %r1561, %r1562, %r1563, %r1564, %r1565}, {%r1574, %r1575, %r1576, %r1577, %r1578, %r1579, %r1580, %r1581}, {%r1554, %r1555, %r1556, %r1557};
	wmma.mma.sync.aligned.row.row.m8n32k16.f16.f16 {%r1594, %r1595, %r1596, %r1597}, {%r1566, %r1567, %r1568, %r1569, %r1570, %r1571, %r1572, %r1573}, {%r1582, %r1583, %r1584, %r1585, %r1586, %r1587, %r1588, %r1589}, {%r1590, %r1591, %r1592, %r1593};
	mul.wide.s32 	%rd189, %r1869, 2;
	add.s64 	%rd142, %rd212, %rd189;
	// begin inline asm
	cp.async.ca.shared.global [%r267], [%rd142], 16;

	// end inline asm
	add.s64 	%rd143, %rd142, %rd21;
	// begin inline asm
	cp.async.ca.shared.global [%r268], [%rd143], 16;

	// end inline asm
	add.s64 	%rd144, %rd143, %rd21;
	// begin inline asm
	cp.async.ca.shared.global [%r269], [%rd144], 16;

	// end inline asm
	add.s64 	%rd145, %rd144, %rd21;
	// begin inline asm
	cp.async.ca.shared.global [%r270], [%rd145], 16;

	// end inline asm
	// begin inline asm
	cp.async.commit_group;

	// end inline asm
	// begin inline asm
	cp.async.wait_group 0;

	// end inline asm
	bar.sync 	0;
	wmma.load.a.sync.aligned.row.m8n32k16.shared.f16 	{%r1598, %r1599, %r1600, %r1601, %r1602, %r1603, %r1604, %r1605}, [%r629], %r404;
	wmma.load.a.sync.aligned.row.m8n32k16.shared.f16 	{%r1606, %r1607, %r1608, %r1609, %r1610, %r1611, %r1612, %r1613}, [%r638], %r404;
	wmma.load.b.sync.aligned.row.m8n32k16.shared.f16 	{%r1614, %r1615, %r1616, %r1617, %r1618, %r1619, %r1620, %r1621}, [%r477], %r404;
	wmma.load.b.sync.aligned.row.m8n32k16.shared.f16 	{%r1622, %r1623, %r1624, %r1625, %r1626, %r1627, %r1628, %r1629}, [%r486], %r404;
	wmma.mma.sync.aligned.row.row.m8n32k16.f16.f16 {%r1630, %r1631, %r1632, %r1633}, {%r1598, %r1599, %r1600, %r1601, %r1602, %r1603, %r1604, %r1605}, {%r1614, %r1615, %r1616, %r1617, %r1618, %r1619, %r1620, %r1621}, {%r1594, %r1595, %r1596, %r1597};
	wmma.mma.sync.aligned.row.row.m8n32k16.f16.f16 {%r1634, %r1635, %r1636, %r1637}, {%r1606, %r1607, %r1608, %r1609, %r1610, %r1611, %r1612, %r1613}, {%r1622, %r1623, %r1624, %r1625, %r1626, %r1627, %r1628, %r1629}, {%r1630, %r1631, %r1632, %r1633};
	mul.wide.s32 	%rd190, %r1870, 2;
	add.s64 	%rd146, %rd212, %rd190;
	// begin inline asm
	cp.async.ca.shared.global [%r7], [%rd146], 16;

	// end inline asm
	add.s64 	%rd147, %rd146, %rd21;
	// begin inline asm
	cp.async.ca.shared.global [%r272], [%rd147], 16;

	// end inline asm
	add.s64 	%rd148, %rd147, %rd21;
	// begin inline asm
	cp.async.ca.shared.global [%r273], [%rd148], 16;

	// end inline asm
	add.s64 	%rd149, %rd148, %rd21;
	// begin inline asm
	cp.async.ca.shared.global [%r274], [%rd149], 16;

	// end inline asm
	// begin inline asm
	cp.async.commit_group;

	// end inline asm
	// begin inline asm
	cp.async.wait_group 0;

	// end inline asm
	bar.sync 	0;
	wmma.load.a.sync.aligned.row.m8n32k16.shared.f16 	{%r1638, %r1639, %r1640, %r1641, %r1642, %r1643, %r1644, %r1645}, [%r671], %r404;
	wmma.load.a.sync.aligned.row.m8n32k16.shared.f16 	{%r1646, %r1647, %r1648, %r1649, %r1650, %r1651, %r1652, %r1653}, [%r680], %r404;
	wmma.load.b.sync.aligned.row.m8n32k16.shared.f16 	{%r1654, %r1655, %r1656, %r1657, %r1658, %r1659, %r1660, %r1661}, [%r426], %r404;
	wmma.load.b.sync.aligned.row.m8n32k16.shared.f16 	{%r1662, %r1663, %r1664, %r1665, %r1666, %r1667, %r1668, %r1669}, [%r435], %r404;
	wmma.mma.sync.aligned.row.row.m8n32k16.f16.f16 {%r1670, %r1671, %r1672, %r1673}, {%r1638, %r1639, %r1640, %r1641, %r1642, %r1643, %r1644, %r1645}, {%r1654, %r1655, %r1656, %r1657, %r1658, %r1659, %r1660, %r1661}, {%r1634, %r1635, %r1636, %r1637};
	wmma.mma.sync.aligned.row.row.m8n32k16.f16.f16 {%r1674, %r1675, %r1676, %r1677}, {%r1646, %r1647, %r1648, %r1649, %r1650, %r1651, %r1652, %r1653}, {%r1662, %r1663, %r1664, %r1665, %r1666, %r1667, %r1668, %r1669}, {%r1670, %r1671, %r1672, %r1673};
	mul.wide.s32 	%rd191, %r1871, 2;
	add.s64 	%rd150, %rd212, %rd191;
	// begin inline asm
	cp.async.ca.shared.global [%r267], [%rd150], 16;

	// end inline asm
	add.s64 	%rd151, %rd150, %rd21;
	// begin inline asm
	cp.async.ca.shared.global [%r268], [%rd151], 16;

	// end inline asm
	add.s64 	%rd152, %rd151, %rd21;
	// begin inline asm
	cp.async.ca.shared.global [%r269], [%rd152], 16;

	// end inline asm
	add.s64 	%rd153, %rd152, %rd21;
	// begin inline asm
	cp.async.ca.shared.global [%r270], [%rd153], 16;

	// end inline asm
	// begin inline asm
	cp.async.commit_group;

	// end inline asm
	// begin inline asm
	cp.async.wait_group 0;

	// end inline asm
	bar.sync 	0;
	add.s32 	%r1880, %r1880, 1024;
	wmma.load.a.sync.aligned.row.m8n32k16.shared.f16 	{%r1678, %r1679, %r1680, %r1681, %r1682, %r1683, %r1684, %r1685}, [%r713], %r404;
	wmma.load.a.sync.aligned.row.m8n32k16.shared.f16 	{%r1686, %r1687, %r1688, %r1689, %r1690, %r1691, %r1692, %r1693}, [%r722], %r404;
	wmma.load.b.sync.aligned.row.m8n32k16.shared.f16 	{%r1694, %r1695, %r1696, %r1697, %r1698, %r1699, %r1700, %r1701}, [%r477], %r404;
	wmma.load.b.sync.aligned.row.m8n32k16.shared.f16 	{%r1702, %r1703, %r1704, %r1705, %r1706, %r1707, %r1708, %r1709}, [%r486], %r404;
	wmma.mma.sync.aligned.row.row.m8n32k16.f16.f16 {%r1710, %r1711, %r1712, %r1713}, {%r1678, %r1679, %r1680, %r1681, %r1682, %r1683, %r1684, %r1685}, {%r1694, %r1695, %r1696, %r1697, %r1698, %r1699, %r1700, %r1701}, {%r1674, %r1675, %r1676, %r1677};
	wmma.mma.sync.aligned.row.row.m8n32k16.f16.f16 {%r1902, %r1901, %r1900, %r1899}, {%r1686, %r1687, %r1688, %r1689, %r1690, %r1691, %r1692, %r1693}, {%r1702, %r1703, %r1704, %r1705, %r1706, %r1707, %r1708, %r1709}, {%r1710, %r1711, %r1712, %r1713};
	add.s64 	%rd155, %rd216, 1024;
	// begin inline asm
	cp.async.ca.shared.global [%r397], [%rd155], 16;

	// end inline asm
	// begin inline asm
	cp.async.ca.shared.global [%r11], [%rd155], 16;

	// end inline asm
	mul.wide.s32 	%rd192, %r1872, 2;
	add.s64 	%rd156, %rd212, %rd192;
	// begin inline asm
	cp.async.ca.shared.global [%r7], [%rd156], 16;

	// end inline asm
	add.s64 	%rd157, %rd156, %rd21;
	// begin inline asm
	cp.async.ca.shared.global [%r272], [%rd157], 16;

	// end inline asm
	add.s64 	%rd158, %rd157, %rd21;
	// begin inline asm
	cp.async.ca.shared.global [%r273], [%rd158], 16;

	// end inline asm
	add.s64 	%rd159, %rd158, %rd21;
	// begin inline asm
	cp.async.ca.shared.global [%r274], [%rd159], 16;

	// end inline asm
	// begin inline asm
	cp.async.commit_group;

	// end inline asm
	// begin inline asm
	cp.async.wait_group 0;

	// end inline asm
	bar.sync 	0;
	add.s32 	%r1875, %r1875, 32;
	add.s32 	%r1874, %r1874, 32;
	shl.b32 	%r1714, %r163, 10;
	add.s32 	%r1873, %r1873, %r1714;
	add.s32 	%r1872, %r1872, %r1714;
	add.s32 	%r1871, %r1871, %r1714;
	add.s32 	%r1870, %r1870, %r1714;
	add.s32 	%r1869, %r1869, %r1714;
	add.s32 	%r1868, %r1868, %r1714;
	add.s32 	%r1867, %r1867, %r1714;
	add.s32 	%r1866, %r1866, %r1714;
	add.s32 	%r1865, %r1865, %r1714;
	add.s32 	%r1864, %r1864, %r1714;
	add.s32 	%r1863, %r1863, %r1714;
	add.s32 	%r1862, %r1862, %r1714;
	add.s32 	%r1861, %r1861, %r1714;
	add.s32 	%r1860, %r1860, %r1714;
	add.s32 	%r1859, %r1859, %r1714;
	add.s32 	%r1858, %r1858, %r1714;
	add.s32 	%r1857, %r1857, %r1714;
	add.s32 	%r1856, %r1856, %r1714;
	add.s32 	%r1855, %r1855, %r1714;
	add.s32 	%r1854, %r1854, %r1714;
	add.s32 	%r1853, %r1853, %r1714;
	add.s32 	%r1852, %r1852, %r1714;
	add.s32 	%r1851, %r1851, %r1714;
	add.s32 	%r1850, %r1850, %r1714;
	add.s32 	%r1849, %r1849, %r1714;
	add.s32 	%r1848, %r1848, %r1714;
	add.s32 	%r1847, %r1847, %r1714;
	add.s32 	%r1846, %r1846, %r1714;
	add.s32 	%r1845, %r1845, %r1714;
	add.s32 	%r1844, %r1844, %r1714;
	add.s32 	%r1843, %r1843, %r1714;
	add.s32 	%r1842, %r1842, %r1714;
	add.s32 	%r1841, %r1841, %r1714;
	add.s64 	%rd216, %rd216, 2048;
	setp.ne.s32 	%p6, %r1875, 0;
	@%p6 bra 	$L__BB1_4;
	add.s32 	%r1889, %r1874, 1;
$L__BB1_6:
	setp.eq.s32 	%p7, %r14, 0;
	@%p7 bra 	$L__BB1_11;
	ld.param.u64 	%rd213, [_Z22eed_hgemm_m8n256k32_v1P6__halfS0_S0_iii_param_1];
	ld.param.u64 	%rd210, [_Z22eed_hgemm_m8n256k32_v1P6__halfS0_S0_iii_param_0];
	add.s32 	%r1894, %r1889, 7;
	mul.wide.s32 	%rd193, %r163, 2;
	add.s64 	%rd4, %rd213, %rd193;
	shl.b32 	%r141, %r163, 5;
	add.s32 	%r1893, %r1873, %r141;
	mul.wide.s32 	%rd194, %r163, 4;
	add.s64 	%rd5, %rd213, %rd194;
	mul.wide.s32 	%rd195, %r163, 6;
	add.s64 	%rd6, %rd213, %rd195;
	mul.wide.u32 	%rd196, %r1880, 2;
	add.s64 	%rd197, %rd196, %rd210;
	add.s64 	%rd217, %rd197, 64;
	neg.s32 	%r1892, %r14;
$L__BB1_8:
	.pragma "nounroll";
	add.s32 	%r1715, %r1894, -7;
	and.b32  	%r151, %r1715, 1;
	xor.b32  	%r1716, %r151, 1;
	shl.b32 	%r1717, %r1894, 5;
	and.b32  	%r1718, %r1717, 224;
	mad.lo.s32 	%r1719, %r1716, 2112, %r1718;
	shl.b32 	%r1720, %r1719, 1;
	mov.u32 	%r1721, smem;
	add.s32 	%r1722, %r1721, %r1720;
	mov.b32 	%r1723, 264;
	wmma.load.a.sync.aligned.row.m8n32k16.shared.f16 	{%r1724, %r1725, %r1726, %r1727, %r1728, %r1729, %r1730, %r1731}, [%r1722], %r1723;
	add.s32 	%r1732, %r1722, 32;
	wmma.load.a.sync.aligned.row.m8n32k16.shared.f16 	{%r1733, %r1734, %r1735, %r1736, %r1737, %r1738, %r1739, %r1740}, [%r1732], %r1723;
	mov.u32 	%r1741, %tid.x;
	and.b32  	%r1742, %r1741, 992;
	mad.lo.s32 	%r1743, %r1716, 8448, %r1742;
	shl.b32 	%r1744, %r1743, 1;
	add.s32 	%r1745, %r1721, %r1744;
	add.s32 	%r1746, %r1745, 8448;
	wmma.load.b.sync.aligned.row.m8n32k16.shared.f16 	{%r1747, %r1748, %r1749, %r1750, %r1751, %r1752, %r1753, %r1754}, [%r1746], %r1723;
	add.s32 	%r1755, %r1745, 16896;
	wmma.load.b.sync.aligned.row.m8n32k16.shared.f16 	{%r1756, %r1757, %r1758, %r1759, %r1760, %r1761, %r1762, %r1763}, [%r1755], %r1723;
	wmma.mma.sync.aligned.row.row.m8n32k16.f16.f16 {%r1764, %r1765, %r1766, %r1767}, {%r1724, %r1725, %r1726, %r1727, %r1728, %r1729, %r1730, %r1731}, {%r1747, %r1748, %r1749, %r1750, %r1751, %r1752, %r1753, %r1754}, {%r1902, %r1901, %r1900, %r1899};
	wmma.mma.sync.aligned.row.row.m8n32k16.f16.f16 {%r1902, %r1901, %r1900, %r1899}, {%r1733, %r1734, %r1735, %r1736, %r1737, %r1738, %r1739, %r1740}, {%r1756, %r1757, %r1758, %r1759, %r1760, %r1761, %r1762, %r1763}, {%r1764, %r1765, %r1766, %r1767};
	and.b32  	%r1768, %r1715, 7;
	setp.ne.s32 	%p8, %r1768, 0;
	@%p8 bra 	$L__BB1_10;
	shr.u32 	%r1772, %r1741, 5;
	shl.b32 	%r1773, %r1741, 3;
	and.b32  	%r1774, %r1773, 248;
	mad.lo.s32 	%r1775, %r1772, 264, %r1774;
	shl.b32 	%r1776, %r1775, 1;
	add.s32 	%r1769, %r1776, %r1721;
	// begin inline asm
	cp.async.ca.shared.global [%r1769], [%rd217], 16;

	// end inline asm
	// begin inline asm
	cp.async.ca.shared.global [%r11], [%rd217], 16;

	// end inline asm
$L__BB1_10:
	ld.param.u64 	%rd214, [_Z22eed_hgemm_m8n256k32_v1P6__halfS0_S0_iii_param_1];
	mul.wide.s32 	%rd204, %r1893, 2;
	mad.lo.s32 	%r1778, %r151, 16896, %r7;
	add.s64 	%rd200, %rd214, %rd204;
	// begin inline asm
	cp.async.ca.shared.global [%r1778], [%rd200], 16;

	// end inline asm
	add.s32 	%r1779, %r1778, 528;
	add.s64 	%rd201, %rd4, %rd204;
	// begin inline asm
	cp.async.ca.shared.global [%r1779], [%rd201], 16;

	// end inline asm
	add.s32 	%r1780, %r1778, 1056;
	add.s64 	%rd202, %rd5, %rd204;
	// begin inline asm
	cp.async.ca.shared.global [%r1780], [%rd202], 16;

	// end inline asm
	add.s32 	%r1781, %r1778, 1584;
	add.s64 	%rd203, %rd6, %rd204;
	// begin inline asm
	cp.async.ca.shared.global [%r1781], [%rd203], 16;

	// end inline asm
	// begin inline asm
	cp.async.commit_group;

	// end inline asm
	// begin inline asm
	cp.async.wait_group 0;

	// end inline asm
	bar.sync 	0;
	add.s32 	%r1894, %r1894, 1;
	add.s32 	%r1893, %r1893, %r141;
	add.s64 	%rd217, %rd217, 64;
	add.s32 	%r1892, %r1892, 1;
	setp.ne.s32 	%p9, %r1892, 0;
	@%p9 bra 	$L__BB1_8;
$L__BB1_11:
	ld.param.u64 	%rd215, [_Z22eed_hgemm_m8n256k32_v1P6__halfS0_S0_iii_param_2];
	not.b32 	%r1782, %r12;
	and.b32  	%r1783, %r1782, 1;
	mov.u32 	%r1784, smem;
	mad.lo.s32 	%r1785, %r1783, 4224, %r1784;
	add.s32 	%r1786, %r1785, 448;
	mov.b32 	%r1787, 264;
	wmma.load.a.sync.aligned.row.m8n32k16.shared.f16 	{%r1788, %r1789, %r1790, %r1791, %r1792, %r1793, %r1794, %r1795}, [%r1786], %r1787;
	add.s32 	%r1796, %r1785, 480;
	wmma.load.a.sync.aligned.row.m8n32k16.shared.f16 	{%r1797, %r1798, %r1799, %r1800, %r1801, %r1802, %r1803, %r1804}, [%r1796], %r1787;
	mov.u32 	%r1805, %tid.x;
	and.b32  	%r1806, %r1805, 992;
	mad.lo.s32 	%r1807, %r1783, 8448, %r1806;
	shl.b32 	%r1808, %r1807, 1;
	add.s32 	%r1809, %r1784, %r1808;
	add.s32 	%r1810, %r1809, 8448;
	wmma.load.b.sync.aligned.row.m8n32k16.shared.f16 	{%r1811, %r1812, %r1813, %r1814, %r1815, %r1816, %r1817, %r1818}, [%r1810], %r1787;
	add.s32 	%r1819, %r1809, 16896;
	wmma.load.b.sync.aligned.row.m8n32k16.shared.f16 	{%r1820, %r1821, %r1822, %r1823, %r1824, %r1825, %r1826, %r1827}, [%r1819], %r1787;
	wmma.mma.sync.aligned.row.row.m8n32k16.f16.f16 {%r1828, %r1829, %r1830, %r1831}, {%r1788, %r1789, %r1790, %r1791, %r1792, %r1793, %r1794, %r1795}, {%r1811, %r1812, %r1813, %r1814, %r1815, %r1816, %r1817, %r1818}, {%r1902, %r1901, %r1900, %r1899};
	wmma.mma.sync.aligned.row.row.m8n32k16.f16.f16 {%r1832, %r1833, %r1834, %r1835}, {%r1797, %r1798, %r1799, %r1800, %r1801, %r1802, %r1803, %r1804}, {%r1820, %r1821, %r1822, %r1823, %r1824, %r1825, %r1826, %r1827}, {%r1828, %r1829, %r1830, %r1831};
	add.s32 	%r1836, %r8, %r1806;
	mov.u32 	%r1837, %ctaid.y;
	mul.lo.s32 	%r1838, %r1837, %r163;
	shl.b32 	%r1839, %r1838, 3;
	add.s32 	%r1840, %r1836, %r1839;
	cvta.to.global.u64 	%rd205, %rd215;
	mul.wide.s32 	%rd206, %r1840, 2;
	add.s64 	%rd207, %rd205, %rd206;
	wmma.store.d.sync.aligned.row.m8n32k16.global.f16 	[%rd207], {%r1832, %r1833, %r1834, %r1835}, %r163;
$L__BB1_12:
	ret;

}
	// .globl	_Z22eed_hgemm_m8n256k32_v2P6__halfS0_S0_iii
.visible .entry _Z22eed_hgemm_m8n256k32_v2P6__halfS0_S0_iii(
	.param .u64 .ptr .align 1 _Z22eed_hgemm_m8n256k32_v2P6__halfS0_S0_iii_param_0,
	.param .u64 .ptr .align 1 _Z22eed_hgemm_m8n256k32_v2P6__halfS0_S0_iii_param_1,
	.param .u64 .ptr .align 1 _Z22eed_hgemm_m8n256k32_v2P6__halfS0_S0_iii_param_2,
	.param .u32 _Z22eed_hgemm_m8n256k32_v2P6__halfS0_S0_iii_param_3,
	.param .u32 _Z22eed_hgemm_m8n256k32_v2P6__halfS0_S0_iii_param_4,
	.param .u32 _Z22eed_hgemm_m8n256k32_v2P6__halfS0_S0_iii_param_5
)
{
	.reg .pred 	%p<11>;
	.reg .b16 	%rs<2>;
	.reg .b32 	%r<1890>;
	.reg .b32 	%f<2>;
	.reg .b64 	%rd<212>;

	ld.param.u32 	%r165, [_Z22eed_hgemm_m8n256k32_v2P6__halfS0_S0_iii_param_3];
	ld.param.u32 	%r163, [_Z22eed_hgemm_m8n256k32_v2P6__halfS0_S0_iii_param_4];
	ld.param.u32 	%r164, [_Z22eed_hgemm_m8n256k32_v2P6__halfS0_S0_iii_param_5];
	mov.u32 	%r166, %ctaid.z;
	mov.u32 	%r167, %nctaid.x;
	mov.u32 	%r168, %ctaid.x;
	mad.lo.s32 	%r1, %r166, %r167, %r168;
	mov.u32 	%r2, %ctaid.y;
	mov.u32 	%r3, %tid.x;
	shr.s32 	%r169, %r163, 31;
	shr.u32 	%r170, %r169, 24;
	add.s32 	%r171, %r163, %r170;
	shr.s32 	%r172, %r171, 8;
	setp.ge.s32 	%p1, %r1, %r172;
	shr.s32 	%r173, %r165, 31;
	shr.u32 	%r174, %r173, 29;
	add.s32 	%r175, %r165, %r174;
	shr.s32 	%r176, %r175, 3;
	setp.ge.s32 	%p2, %r2, %r176;
	or.pred  	%p3, %p2, %p1;
	@%p3 bra 	$L__BB2_12;
	ld.param.u64 	%rd205, [_Z22eed_hgemm_m8n256k32_v2P6__halfS0_S0_iii_param_1];
	ld.param.u64 	%rd202, [_Z22eed_hgemm_m8n256k32_v2P6__halfS0_S0_iii_param_0];
	mov.f32 	%f1, 0f00000000;
	// begin inline asm
	{  cvt.rn.f16.f32 %rs1, %f1;}

	// end inline asm
	mov.b32 	%r1886, {%rs1, %rs1};
	shr.u32 	%r182, %r3, 5;
	shl.b32 	%r183, %r3, 3;
	and.b32  	%r5, %r183, 248;
	shr.u32 	%r184, %r3, 3;
	and.b32  	%r6, %r184, 124;
	mad.lo.s32 	%r185, %r182, 264, %r5;
	shl.b32 	%r186, %r185, 1;
	mad.lo.s32 	%r187, %r6, 264, %r5;
	shl.b32 	%r188, %r187, 1;
	mov.u32 	%r189, smem;
	add.s32 	%r190, %r189, %r188;
	add.s32 	%r7, %r190, 8448;
	add.s32 	%r179, %r190, 8976;
	add.s32 	%r180, %r190, 9504;
	add.s32 	%r181, %r190, 10032;
	shl.b32 	%r191, %r2, 3;
	add.s32 	%r192, %r191, %r182;
	shl.b32 	%r8, %r1, 8;
	or.b32  	%r193, %r8, %r5;
	mad.lo.s32 	%r1867, %r164, %r192, %r5;
	mad.lo.s32 	%r1860, %r163, %r6, %r193;
	and.b32  	%r194, %r3, 4;
	setp.eq.s32 	%p4, %r194, 0;
	add.s32 	%r195, %r189, 4224;
	selp.b32 	%r196, %r189, %r195, %p4;
	add.s32 	%r177, %r196, %r186;
	mul.wide.s32 	%rd18, %r1867, 2;
	add.s64 	%rd13, %rd202, %rd18;
	// begin inline asm
	cp.async.ca.shared.global [%r177], [%rd13], 16;

	// end inline asm
	mul.wide.s32 	%rd19, %r1860, 2;
	add.s64 	%rd14, %rd205, %rd19;
	// begin inline asm
	cp.async.ca.shared.global [%r7], [%rd14], 16;

	// end inline asm
	mul.wide.s32 	%rd20, %r163, 2;
	add.s64 	%rd15, %rd14, %rd20;
	// begin inline asm
	cp.async.ca.shared.global [%r179], [%rd15], 16;

	// end inline asm
	add.s64 	%rd16, %rd15, %rd20;
	// begin inline asm
	cp.async.ca.shared.global [%r180], [%rd16], 16;

	// end inline asm
	add.s64 	%rd17, %rd16, %rd20;
	// begin inline asm
	cp.async.ca.shared.global [%r181], [%rd17], 16;

	// end inline asm
	// begin inline asm
	cp.async.commit_group;

	// end inline asm
	// begin inline asm
	cp.async.wait_group 0;

	// end inline asm
	bar.sync 	0;
	shr.s32 	%r197, %r164, 31;
	shr.u32 	%r198, %r197, 27;
	add.s32 	%r199, %r164, %r198;
	shr.s32 	%r12, %r199, 5;
	setp.lt.s32 	%p5, %r164, 64;
	mov.u32 	%r1887, %r1886;
	mov.u32 	%r1888, %r1886;
	mov.u32 	%r1889, %r1886;
	@%p5 bra 	$L__BB2_11;
	max.s32 	%r202, %r12, 2;
	add.s32 	%r13, %r202, -1;
	and.b32  	%r14, %r13, 31;
	setp.lt.u32 	%p6, %r164, 1056;
	mov.b32 	%r1876, 1;
	mov.u32 	%r1887, %r1886;
	mov.u32 	%r1888, %r1886;
	mov.u32 	%r1889, %r1886;
	@%p6 bra 	$L__BB2_6;
	ld.param.u64 	%rd203, [_Z22eed_hgemm_m8n256k32_v2P6__halfS0_S0_iii_param_0];
	and.b32  	%r204, %r13, -32;
	neg.s32 	%r1862, %r204;
	or.b32  	%r205, %r6, 1024;
	mad.lo.s32 	%r206, %r163, %r205, %r8;
	add.s32 	%r1859, %r206, %r5;
	add.s32 	%r207, %r6, 992;
	mad.lo.s32 	%r208, %r163, %r207, %r8;
	add.s32 	%r1858, %r208, %r5;
	add.s32 	%r209, %r6, 960;
	mad.lo.s32 	%r210, %r163, %r209, %r8;
	add.s32 	%r1857, %r210, %r5;
	add.s32 	%r211, %r6, 928;
	mad.lo.s32 	%r212, %r163, %r211, %r8;
	add.s32 	%r1856, %r212, %r5;
	or.b32  	%r213, %r6, 896;
	mad.lo.s32 	%r214, %r163, %r213, %r8;
	add.s32 	%r1855, %r214, %r5;
	add.s32 	%r215, %r6, 864;
	mad.lo.s32 	%r216, %r163, %r215, %r8;
	add.s32 	%r1854, %r216, %r5;
	add.s32 	%r217, %r6, 832;
	mad.lo.s32 	%r218, %r163, %r217, %r8;
	add.s32 	%r1853, %r218, %r5;
	add.s32 	%r219, %r6, 800;
	mad.lo.s32 	%r220, %r163, %r219, %r8;
	add.s32 	%r1852, %r220, %r5;
	or.b32  	%r221, %r6, 768;
	mad.lo.s32 	%r222, %r163, %r221, %r8;
	add.s32 	%r1851, %r222, %r5;
	add.s32 	%r223, %r6, 736;
	mad.lo.s32 	%r224, %r163, %r223, %r8;
	add.s32 	%r1850, %r224, %r5;
	add.s32 	%r225, %r6, 704;
	mad.lo.s32 	%r226, %r163, %r225, %r8;
	add.s32 	%r1849, %r226, %r5;
	add.s32 	%r227, %r6, 672;
	mad.lo.s32 	%r228, %r163, %r227, %r8;
	add.s32 	%r1848, %r228, %r5;
	or.b32  	%r229, %r6, 640;
	mad.lo.s32 	%r230, %r163, %r229, %r8;
	add.s32 	%r1847, %r230, %r5;
	add.s32 	%r231, %r6, 608;
	mad.lo.s32 	%r232, %r163, %r231, %r8;
	add.s32 	%r1846, %r232, %r5;
	add.s32 	%r233, %r6, 576;
	mad.lo.s32 	%r234, %r163, %r233, %r8;
	add.s32 	%r1845, %r234, %r5;
	add.s32 	%r235, %r6, 544;
	mad.lo.s32 	%r236, %r163, %r235, %r8;
	add.s32 	%r1844, %r236, %r5;
	or.b32  	%r237, %r6, 512;
	mad.lo.s32 	%r238, %r163, %r237, %r8;
	add.s32 	%r1843, %r238, %r5;
	add.s32 	%r239, %r6, 480;
	mad.lo.s32 	%r240, %r163, %r239, %r8;
	add.s32 	%r1842, %r240, %r5;
	add.s32 	%r241, %r6, 448;
	mad.lo.s32 	%r242, %r163, %r241, %r8;
	add.s32 	%r1841, %r242, %r5;
	add.s32 	%r243, %r6, 416;
	mad.lo.s32 	%r244, %r163, %r243, %r8;
	add.s32 	%r1840, %r244, %r5;
	or.b32  	%r245, %r6, 384;
	mad.lo.s32 	%r246, %r163, %r245, %r8;
	add.s32 	%r1839, %r246, %r5;
	add.s32 	%r247, %r6, 352;
	mad.lo.s32 	%r248, %r163, %r247, %r8;
	add.s32 	%r1838, %r248, %r5;
	add.s32 	%r249, %r6, 320;
	mad.lo.s32 	%r250, %r163, %r249, %r8;
	add.s32 	%r1837, %r250, %r5;
	add.s32 	%r251, %r6, 288;
	mad.lo.s32 	%r252, %r163, %r251, %r8;
	add.s32 	%r1836, %r252, %r5;
	or.b32  	%r253, %r6, 256;
	mad.lo.s32 	%r254, %r163, %r253, %r8;
	add.s32 	%r1835, %r254, %r5;
	add.s32 	%r255, %r6, 224;
	mad.lo.s32 	%r256, %r163, %r255, %r8;
	add.s32 	%r1834, %r256, %r5;
	add.s32 	%r257, %r6, 192;
	mad.lo.s32 	%r258, %r163, %r257, %r8;
	add.s32 	%r1833, %r258, %r5;
	add.s32 	%r259, %r6, 160;
	mad.lo.s32 	%r260, %r163, %r259, %r8;
	add.s32 	%r1832, %r260, %r5;
	or.b32  	%r261, %r6, 128;
	mad.lo.s32 	%r262, %r163, %r261, %r8;
	add.s32 	%r1831, %r262, %r5;
	add.s32 	%r263, %r6, 96;
	mad.lo.s32 	%r264, %r163, %r263, %r8;
	add.s32 	%r1830, %r264, %r5;
	add.s32 	%r265, %r6, 64;
	mad.lo.s32 	%r266, %r163, %r265, %r8;
	add.s32 	%r1829, %r266, %r5;
	add.s32 	%r267, %r6, 32;
	mad.lo.s32 	%r268, %r163, %r267, %r8;
	add.s32 	%r1828, %r268, %r5;
	mul.wide.u32 	%rd21, %r1867, 2;
	add.s64 	%rd22, %rd21, %rd203;
	add.s64 	%rd210, %rd22, 1024;
	mov.b32 	%r1861, 0;
	mov.u32 	%r1887, %r1886;
	mov.u32 	%r1888, %r1886;
	mov.u32 	%r1889, %r1886;
$L__BB2_4:
	.pragma "nounroll";
	ld.param.u64 	%rd206, [_Z22eed_hgemm_m8n256k32_v2P6__halfS0_S0_iii_param_1];
	mov.u32 	%r401, smem;
	mov.b32 	%r402, 264;
	wmma.load.a.sync.aligned.row.m8n32k16.shared.f16 	{%r403, %r404, %r405, %r406, %r407, %r408, %r409, %r410}, [%r401], %r402;
	add.s32 	%r411, %r401, 32;
	wmma.load.a.sync.aligned.row.m8n32k16.shared.f16 	{%r412, %r413, %r414, %r415, %r416, %r417, %r418, %r419}, [%r411], %r402;
	mov.u32 	%r420, %tid.x;
	add.s32 	%r421, %r401, 8448;
	shl.b32 	%r422, %r420, 1;
	and.b32  	%r423, %r422, 1984;
	add.s32 	%r424, %r421, %r423;
	wmma.load.b.sync.aligned.row.m8n32k16.shared.f16 	{%r425, %r426, %r427, %r428, %r429, %r430, %r431, %r432}, [%r424], %r402;
	add.s32 	%r433, %r424, 8448;
	wmma.load.b.sync.aligned.row.m8n32k16.shared.f16 	{%r434, %r435, %r436, %r437, %r438, %r439, %r440, %r441}, [%r433], %r402;
	wmma.mma.sync.aligned.row.row.m8n32k16.f16.f16 {%r442, %r443, %r444, %r445}, {%r403, %r404, %r405, %r406, %r407, %r408, %r409, %r410}, {%r425, %r426, %r427, %r428, %r429, %r430, %r431, %r432}, {%r1889, %r1888, %r1887, %r1886};
	wmma.mma.sync.aligned.row.row.m8n32k16.f16.f16 {%r446, %r447, %r448, %r449}, {%r412, %r413, %r414, %r415, %r416, %r417, %r418, %r419}, {%r434, %r435, %r436, %r437, %r438, %r439, %r440, %r441}, {%r442, %r443, %r444, %r445};
	mul.wide.s32 	%rd155, %r1828, 2;
	add.s64 	%rd23, %rd206, %rd155;
	shr.u32 	%r450, %r420, 3;
	and.b32  	%r451, %r450, 124;
	shl.b32 	%r452, %r420, 3;
	and.b32  	%r453, %r452, 248;
	mad.lo.s32 	%r454, %r451, 264, %r453;
	shl.b32 	%r455, %r454, 1;
	add.s32 	%r456, %r421, %r455;
	add.s32 	%r269, %r456, 16896;
	// begin inline asm
	cp.async.ca.shared.global [%r269], [%rd23], 16;

	// end inline asm
	add.s64 	%rd24, %rd23, %rd20;
	add.s32 	%r270, %r456, 17424;
	// begin inline asm
	cp.async.ca.shared.global [%r270], [%rd24], 16;

	// end inline asm
	add.s64 	%rd25, %rd24, %rd20;
	add.s32 	%r271, %r456, 17952;
	// begin inline asm
	cp.async.ca.shared.global [%r271], [%rd25], 16;

	// end inline asm
	add.s64 	%rd26, %rd25, %rd20;
	add.s32 	%r272, %r456, 18480;
	// begin inline asm
	cp.async.ca.shared.global [%r272], [%rd26], 16;

	// end inline asm
	// begin inline asm
	cp.async.commit_group;

	// end inline asm
	// begin inline asm
	cp.async.wait_group 0;

	// end inline asm
	bar.sync 	0;
	add.s32 	%r457, %r401, 4288;
	wmma.load.a.sync.aligned.row.m8n32k16.shared.f16 	{%r458, %r459, %r460, %r461, %r462, %r463, %r464, %r465}, [%r457], %r402;
	add.s32 	%r466, %r401, 4320;
	wmma.load.a.sync.aligned.row.m8n32k16.shared.f16 	{%r467, %r468, %r469, %r470, %r471, %r472, %r473, %r474}, [%r466], %r402;
	add.s32 	%r475, %r424, 16896;
	wmma.load.b.sync.aligned.row.m8n32k16.shared.f16 	{%r476, %r477, %r478, %r479, %r480, %r481, %r482, %r483}, [%r475], %r402;
	add.s32 	%r484, %r424, 25344;
	wmma.load.b.sync.aligned.row.m8n32k16.shared.f16 	{%r485, %r486, %r487, %r488, %r489, %r490, %r491, %r492}, [%r484], %r402;
	wmma.mma.sync.aligned.row.row.m8n32k16.f16.f16 {%r493, %r494, %r495, %r496}, {%r458, %r459, %r460, %r461, %r462, %r463, %r464, %r465}, {%r476, %r477, %r478, %r479, %r480, %r481, %r482, %r483}, {%r446, %r447, %r448, %r449};
	wmma.mma.sync.aligned.row.row.m8n32k16.f16.f16 {%r497, %r498, %r499, %r500}, {%r467, %r468, %r469, %r470, %r471, %r472, %r473, %r474}, {%r485, %r486, %r487, %r488, %r489, %r490, %r491, %r492}, {%r493, %r494, %r495, %r496};
	mul.wide.s32 	%rd157, %r1829, 2;
	add.s64 	%rd27, %rd206, %rd157;
	// begin inline asm
	cp.async.ca.shared.global [%r7], [%rd27], 16;

	// end inline asm
	add.s64 	%rd28, %rd27, %rd20;
	add.s32 	%r274, %r456, 528;
	// begin inline asm
	cp.async.ca.shared.global [%r274], [%rd28], 16;

	// end inline asm
	add.s64 	%rd29, %rd28, %rd20;
	add.s32 	%r275, %r456, 1056;
	// begin inline asm
	cp.async.ca.shared.global [%r275], [%rd29], 16;

	// end inline asm
	add.s64 	%rd30, %rd29, %rd20;
	add.s32 	%r276, %r456, 1584;
	// begin inline asm
	cp.async.ca.shared.global [%r276], [%rd30], 16;

	// end inline asm
	// begin inline asm
	cp.async.commit_group;

	// end inline asm
	// begin inline asm
	cp.async.wait_group 0;

	// end inline asm
	bar.sync 	0;
	add.s32 	%r501, %r401, 128;
	wmma.load.a.sync.aligned.row.m8n32k16.shared.f16 	{%r502, %r503, %r504, %r505, %r506, %r507, %r508, %r509}, [%r501], %r402;
	add.s32 	%r510, %r401, 160;
	wmma.load.a.sync.aligned.row.m8n32k16.shared.f16 	{%r511, %r512, %r513, %r514, %r515, %r516, %r517, %r518}, [%r510], %r402;
	wmma.load.b.sync.aligned.row.m8n32k16.shared.f16 	{%r519, %r520, %r521, %r522, %r523, %r524, %r525, %r526}, [%r424], %r402;
	wmma.load.b.sync.aligned.row.m8n32k16.shared.f16 	{%r527, %r528, %r529, %r530, %r531, %r532, %r533, %r534}, [%r433], %r402;
	wmma.mma.sync.aligned.row.row.m8n32k16.f16.f16 {%r535, %r536, %r537, %r538}, {%r502, %r503, %r504, %r505, %r506, %r507, %r508, %r509}, {%r519, %r520, %r521, %r522, %r523, %r524, %r525, %r526}, {%r497, %r498, %r499, %r500};
	wmma.mma.sync.aligned.row.row.m8n32k16.f16.f16 {%r539, %r540, %r541, %r542}, {%r511, %r512, %r513, %r514, %r515, %r516, %r517, %r518}, {%r527, %r528, %r529, %r530, %r531, %r532, %r533, %r534}, {%r535, %r536, %r537, %r538};
	mul.wide.s32 	%rd158, %r1830, 2;
	add.s64 	%rd31, %rd206, %rd158;
	// begin inline asm
	cp.async.ca.shared.global [%r269], [%rd31], 16;

	// end inline asm
	add.s64 	%rd32, %rd31, %rd20;
	// begin inline asm
	cp.async.ca.shared.global [%r270], [%rd32], 16;

	// end inline asm
	add.s64 	%rd33, %rd32, %rd20;
	// begin inline asm
	cp.async.ca.shared.global [%r271], [%rd33], 16;

	// end inline asm
	add.s64 	%rd34, %rd33, %rd20;
	// begin inline asm
	cp.async.ca.shared.global [%r272], [%rd34], 16;

	// end inline asm
	// begin inline asm
	cp.async.commit_group;

	// end inline asm
	// begin inline asm
	cp.async.wait_group 0;

	// end inline asm
	bar.sync 	0;
	add.s32 	%r543, %r401, 4416;
	wmma.load.a.sync.aligned.row.m8n32k16.shared.f16 	{%r544, %r545, %r546, %r547, %r548, %r549, %r550, %r551}, [%r543], %r402;
	add.s32 	%r552, %r401, 4448;
	wmma.load.a.sync.aligned.row.m8n32k16.shared.f16 	{%r553, %r554, %r555, %r556, %r557, %r558, %r559, %r560}, [%r552], %r402;
	wmma.load.b.sync.aligned.row.m8n32k16.shared.f16 	{%r561, %r562, %r563, %r564, %r565, %r566, %r567, %r568}, [%r475], %r402;
	wmma.load.b.sync.aligned.row.m8n32k16.shared.f16 	{%r569, %r570, %r571, %r572, %r573, %r574, %r575, %r576}, [%r484], %r402;
	wmma.mma.sync.aligned.row.row.m8n32k16.f16.f16 {%r577, %r578, %r579, %r580}, {%r544, %r545, %r546, %r547, %r548, %r549, %r550, %r551}, {%r561, %r562, %r563, %r564, %r565, %r566, %r567, %r568}, {%r539, %r540, %r541, %r542};
	wmma.mma.sync.aligned.row.row.m8n32k16.f16.f16 {%r581, %r582, %r583, %r584}, {%r553, %r554, %r555, %r556, %r557, %r558, %r559, %r560}, {%r569, %r570, %r571, %r572, %r573, %r574, %r575, %r576}, {%r577, %r578, %r579, %r580};
	mul.wide.s32 	%rd159, %r1831, 2;
	add.s64 	%rd35, %rd206, %rd159;
	// begin inline asm
	cp.async.ca.shared.global [%r7], [%rd35], 16;

	// end inline asm
	add.s64 	%rd36, %rd35, %rd20;
	// begin inline asm
	cp.async.ca.shared.global [%r274], [%rd36], 16;

	// end inline asm
	add.s64 	%rd37, %rd36, %rd20;
	// begin inline asm
	cp.async.ca.shared.global [%r275], [%rd37], 16;

	// end inline asm
	add.s64 	%rd38, %rd37, %rd20;
	// begin inline asm
	cp.async.ca.shared.global [%r276], [%rd38], 16;

	// end inline asm
	// begin inline asm
	cp.async.commit_group;

	// end inline asm
	// begin inline asm
	cp.async.wait_group 0;

	// end inline asm
	bar.sync 	0;
	add.s32 	%r585, %r401, 256;
	wmma.load.a.sync.aligned.row.m8n32k16.shared.f16 	{%r586, %r587, %r588, %r589, %r590, %r591, %r592, %r593}, [%r585], %r402;
	add.s32 	%r594, %r401, 288;
	wmma.load.a.sync.aligned.row.m8n32k16.shared.f16 	{%r595, %r596, %r597, %r598, %r599, %r600, %r601, %r602}, [%r594], %r402;
	wmma.load.b.sync.aligned.row.m8n32k16.shared.f16 	{%r603, %r604, %r605, %r606, %r607, %r608, %r609, %r610}, [%r424], %r402;
	wmma.load.b.sync.aligned.row.m8n32k16.shared.f16 	{%r611, %r612, %r613, %r614, %r615, %r616, %r617, %r618}, [%r433], %r402;
	wmma.mma.sync.aligned.row.row.m8n32k16.f16.f16 {%r619, %r620, %r621, %r622}, {%r586, %r587, %r588, %r589, %r590, %r591, %r592, %r593}, {%r603, %r604, %r605, %r606, %r607, %r608, %r609, %r610}, {%r581, %r582, %r583, %r584};
	wmma.mma.sync.aligned.row.row.m8n32k16.f16.f16 {%r623, %r624, %r625, %r626}, {%r595, %r596, %r597, %r598, %r599, %r600, %r601, %r602}, {%r611, %r612, %r613, %r614, %r615, %r616, %r617, %r618}, {%r619, %r620, %r621, %r622};
	mul.wide.s32 	%rd160, %r1832, 2;
	add.s64 	%rd39, %rd206, %rd160;
	// begin inline asm
	cp.async.ca.shared.global [%r269], [%rd39], 16;

	// end inline asm
	add.s64 	%rd40, %rd39, %rd20;
	// begin inline asm
	cp.async.ca.shared.global [%r270], [%rd40], 16;

	// end inline asm
	add.s64 	%rd41, %rd40, %rd20;
	// begin inline asm
	cp.async.ca.shared.global [%r271], [%rd41], 16;

	// end inline asm
	add.s64 	%rd42, %rd41, %rd20;
	// begin inline asm
	cp.async.ca.shared.global [%r272], [%rd42], 16;

	// end inline asm
	// begin inline asm
	cp.async.commit_group;

	// end inline asm
	// begin inline asm
	cp.async.wait_group 0;

	// end inline asm
	bar.sync 	0;
	add.s32 	%r627, %r401, 4544;
	wmma.load.a.sync.aligned.row.m8n32k16.shared.f16 	{%r628, %r629, %r630, %r631, %r632, %r633, %r634, %r635}, [%r627], %r402;
	add.s32 	%r636, %r401, 4576;
	wmma.load.a.sync.aligned.row.m8n32k16.shared.f16 	{%r637, %r638, %r639, %r640, %r641, %r642, %r643, %r644}, [%r636], %r402;
	wmma.load.b.sync.aligned.row.m8n32k16.shared.f16 	{%r645, %r646, %r647, %r648, %r649, %r650, %r651, %r652}, [%r475], %r402;
	wmma.load.b.sync.aligned.row.m8n32k16.shared.f16 	{%r653, %r654, %r655, %r656, %r657, %r658, %r659, %r660}, [%r484], %r402;
	wmma.mma.sync.aligned.row.row.m8n32k16.f16.f16 {%r661, %r662, %r663, %r664}, {%r628, %r629, %r630, %r631, %r632, %r633, %r634, %r635}, {%r645, %r646, %r647, %r648, %r649, %r650, %r651, %r652}, {%r623, %r624, %r625, %r626};
	wmma.mma.sync.aligned.row.row.m8n32k16.f16.f16 {%r665, %r666, %r667, %r668}, {%r637, %r638, %r639, %r640, %r641, %r642, %r643, %r644}, {%r653, %r654, %r655, %r656, %r657, %r658, %r659, %r660}, {%r661, %r662, %r663, %r664};
	mul.wide.s32 	%rd161, %r1833, 2;
	add.s64 	%rd43, %rd206, %rd161;
	// begin inline asm
	cp.async.ca.shared.global [%r7], [%rd43], 16;

	// end inline asm
	add.s64 	%rd44, %rd43, %rd20;
	// begin inline asm
	cp.async.ca.shared.global [%r274], [%rd44], 16;

	// end inline asm
	add.s64 	%rd45, %rd44, %rd20;
	// begin inline asm
	cp.async.ca.shared.global [%r275], [%rd45], 16;

	// end inline asm
	add.s64 	%rd46, %rd45, %rd20;
	// begin inline asm
	cp.async.ca.shared.global [%r276], [%rd46], 16;

	// end inline asm
	// begin inline asm
	cp.async.commit_group;

	// end inline asm
	// begin inline asm
	cp.async.wait_group 0;

	// end inline asm
	bar.sync 	0;
	add.s32 	%r669, %r401, 384;
	wmma.load.a.sync.aligned.row.m8n32k16.shared.f16 	{%r670, %r671, %r672, %r673, %r674, %r675, %r676, %r677}, [%r669], %r402;
	add.s32 	%r678, %r401, 416;
	wmma.load.a.sync.aligned.row.m8n32k16.shared.f16 	{%r679, %r680, %r681, %r682, %r683, %r684, %r685, %r686}, [%r678], %r402;
	wmma.load.b.sync.aligned.row.m8n32k16.shared.f16 	{%r687, %r688, %r689, %r690, %r691, %r692, %r693, %r694}, [%r424], %r402;
	wmma.load.b.sync.aligned.row.m8n32k16.shared.f16 	{%r695, %r696, %r697, %r698, %r699, %r700, %r701, %r702}, [%r433], %r402;
	wmma.mma.sync.aligned.row.row.m8n32k16.f16.f16 {%r703, %r704, %r705, %r706}, {%r670, %r671, %r672, %r673, %r674, %r675, %r676, %r677}, {%r687, %r688, %r689, %r690, %r691, %r692, %r693, %r694}, {%r665, %r666, %r667, %r668};
	wmma.mma.sync.aligned.row.row.m8n32k16.f16.f16 {%r707, %r708, %r709, %r710}, {%r679, %r680, %r681, %r682, %r683, %r684, %r685, %r686}, {%r695, %r696, %r697, %r698, %r699, %r700, %r701, %r702}, {%r703, %r704, %r705, %r706};
	mul.wide.s32 	%rd162, %r1834, 2;
	add.s64 	%rd47, %rd206, %rd162;
	// begin inline asm
	cp.async.ca.shared.global [%r269], [%rd47], 16;

	// end inline asm
	add.s64 	%rd48, %rd47, %rd20;
	// begin inline asm
	cp.async.ca.shared.global [%r270], [%rd48], 16;

	// end inline asm
	add.s64 	%rd49, %rd48, %rd20;
	// begin inline asm
	cp.async.ca.shared.global [%r271], [%rd49], 16;

	// end inline asm
	add.s64 	%rd50, %rd49, %rd20;
	// begin inline asm
	cp.async.ca.shared.global [%r272], [%rd50], 16;

	// end inline asm
	// begin inline asm
	cp.async.commit_group;

	// end inline asm
	// begin inline asm
	cp.async.wait_group 0;

	// end inline asm
	bar.sync 	0;
	add.s32 	%r711, %r401, 4672;
	wmma.load.a.sync.aligned.row.m8n32k16.shared.f16 	{%r712, %r713, %r714, %r715, %r716, %r717, %r718, %r719}, [%r711], %r402;
	add.s32 	%r720, %r401, 4704;
	wmma.load.a.sync.aligned.row.m8n32k16.shared.f16 	{%r721, %r722, %r723, %r724, %r725, %r726, %r727, %r728}, [%r720], %r402;
	wmma.load.b.sync.aligned.row.m8n32k16.shared.f16 	{%r729, %r730, %r731, %r732, %r733, %r734, %r735, %r736}, [%r475], %r402;
	wmma.load.b.sync.aligned.row.m8n32k16.shared.f16 	{%r737, %r738, %r739, %r740, %r741, %r742, %r743, %r744}, [%r484], %r402;
	wmma.mma.sync.aligned.row.row.m8n32k16.f16.f16 {%r745, %r746, %r747, %r748}, {%r712, %r713, %r714, %r715, %r716, %r717, %r718, %r719}, {%r729, %r730, %r731, %r732, %r733, %r734, %r735, %r736}, {%r707, %r708, %r709, %r710};
	wmma.mma.sync.aligned.row.row.m8n32k16.f16.f16 {%r749, %r750, %r751, %r752}, {%r721, %r722, %r723, %r724, %r725, %r726, %r727, %r728}, {%r737, %r738, %r739, %r740, %r741, %r742, %r743, %r744}, {%r745, %r746, %r747, %r748};
	add.s64 	%rd51, %rd210, -512;
	// begin inline asm
	cp.async.ca.shared.global [%r177], [%rd51], 16;

	// end inline asm
	mul.wide.s32 	%rd163, %r1835, 2;
	add.s64 	%rd52, %rd206, %rd163;
	// begin inline asm
	cp.async.ca.shared.global [%r7], [%rd52], 16;

	// end inline asm
	add.s64 	%rd53, %rd52, %rd20;
	// begin inline asm
	cp.async.ca.shared.global [%r274], [%rd53], 16;

	// end inline asm
	add.s64 	%rd54, %rd53, %rd20;
	// begin inline asm
	cp.async.ca.shared.global [%r275], [%rd54], 16;

	// end inline asm
	add.s64 	%rd55, %rd54, %rd20;
	// begin inline asm
	cp.async.ca.shared.global [%r276], [%rd55], 16;

	// end inline asm
	// begin inline asm
	cp.async.commit_group;

	// end inline asm
	// begin inline asm
	cp.async.wait_group 0;

	// end inline asm
	bar.sync 	0;
	wmma.load.a.sync.aligned.row.m8n32k16.shared.f16 	{%r753, %r754, %r755, %r756, %r757, %r758, %r759, %r760}, [%r401], %r402;
	wmma.load.a.sync.aligned.row.m8n32k16.shared.f16 	{%r761, %r762, %r763, %r764, %r765, %r766, %r767, %r768}, [%r411], %r402;
	wmma.load.b.sync.aligned.row.m8n32k16.shared.f16 	{%r769, %r770, %r771, %r772, %r773, %r774, %r775, %r776}, [%r424], %r402;
	wmma.load.b.sync.aligned.row.m8n32k16.shared.f16 	{%r777, %r778, %r779, %r780, %r781, %r782, %r783, %r784}, [%r433], %r402;
	wmma.mma.sync.aligned.row.row.m8n32k16.f16.f16 {%r785, %r786, %r787, %r788}, {%r753, %r754, %r755, %r756, %r757, %r758, %r759, %r760}, {%r769, %r770, %r771, %r772, %r773, %r774, %r775, %r776}, {%r749, %r750, %r751, %r752};
	wmma.mma.sync.aligned.row.row.m8n32k16.f16.f16 {%r789, %r790, %r791, %r792}, {%r761, %r762, %r763, %r764, %r765, %r766, %r767, %r768}, {%r777, %r778, %r779, %r780, %r781, %r782, %r783, %r784}, {%r785, %r786, %r787, %r788};
	mul.wide.s32 	%rd164, %r1836, 2;
	add.s64 	%rd56, %rd206, %rd164;
	// begin inline asm
	cp.async.ca.shared.global [%r269], [%rd56], 16;

	// end inline asm
	add.s64 	%rd57, %rd56, %rd20;
	// begin inline asm
	cp.async.ca.shared.global [%r270], [%rd57], 16;

	// end inline asm
	add.s64 	%rd58, %rd57, %rd20;
	// begin inline asm
	cp.async.ca.shared.global [%r271], [%rd58], 16;

	// end inline asm
	add.s64 	%rd59, %rd58, %rd20;
	// begin inline asm
	cp.async.ca.shared.global [%r272], [%rd59], 16;

	// end inline asm
	// begin inline asm
	cp.async.commit_group;

	// end inline asm
	// begin inline asm
	cp.async.wait_group 0;

	// end inline asm
	bar.sync 	0;
	wmma.load.a.sync.aligned.row.m8n32k16.shared.f16 	{%r793, %r794, %r795, %r796, %r797, %r798, %r799, %r800}, [%r457], %r402;
	wmma.load.a.sync.aligned.row.m8n32k16.shared.f16 	{%r801, %r802, %r803, %r804, %r805, %r806, %r807, %r808}, [%r466], %r402;
	wmma.load.b.sync.aligned.row.m8n32k16.shared.f16 	{%r809, %r810, %r811, %r812, %r813, %r814, %r815, %r816}, [%r475], %r402;
	wmma.load.b.sync.aligned.row.m8n32k16.shared.f16 	{%r817, %r818, %r819, %r820, %r821, %r822, %r823, %r824}, [%r484], %r402;
	wmma.mma.sync.aligned.row.row.m8n32k16.f16.f16 {%r825, %r826, %r827, %r828}, {%r793, %r794, %r795, %r796, %r797, %r798, %r799, %r800}, {%r809, %r810, %r811, %r812, %r813, %r814, %r815, %r816}, {%r789, %r790, %r791, %r792};
	wmma.mma.sync.aligned.row.row.m8n32k16.f16.f16 {%r829, %r830, %r831, %r832}, {%r801, %r802, %r803, %r804, %r805, %r806, %r807, %r808}, {%r817, %r818, %r819, %r820, %r821, %r822, %r823, %r824}, {%r825, %r826, %r827, %r828};
	mul.wide.s32 	%rd165, %r1837, 2;
	add.s64 	%rd60, %rd206, %rd165;
	// begin inline asm
	cp.async.ca.shared.global [%r7], [%rd60], 16;

	// end inline asm
	add.s64 	%rd61, %rd60, %rd20;
	// begin inline asm
	cp.async.ca.shared.global [%r274], [%rd61], 16;

	// end inline asm
	add.s64 	%rd62, %rd61, %rd20;
	// begin inline asm
	cp.async.ca.shared.global [%r275], [%rd62], 16;

	// end inline asm
	add.s64 	%rd63, %rd62, %rd20;
	// begin inline asm
	cp.async.ca.shared.global [%r276], [%rd63], 16;

	// end inline asm
	// begin inline asm
	cp.async.commit_group;

	// end inline asm
	// begin inline asm
	cp.async.wait_group 0;

	// end inline asm
	bar.sync 	0;
	wmma.load.a.sync.aligned.row.m8n32k16.shared.f16 	{%r833, %r834, %r835, %r836, %r837, %r838, %r839, %r840}, [%r501], %r402;
	wmma.load.a.sync.aligned.row.m8n32k16.shared.f16 	{%r841, %r842, %r843, %r844, %r845, %r846, %r847, %r848}, [%r510], %r402;
	wmma.load.b.sync.aligned.row.m8n32k16.shared.f16 	{%r849, %r850, %r851, %r852, %r853, %r854, %r855, %r856}, [%r424], %r402;
	wmma.load.b.sync.aligned.row.m8n32k16.shared.f16 	{%r857, %r858, %r859, %r860, %r861, %r862, %r863, %r864}, [%r433], %r402;
	wmma.mma.sync.aligned.row.row.m8n32k16.f16.f16 {%r865, %r866, %r867, %r868}, {%r833, %r834, %r835, %r836, %r837, %r838, %r839, %r840}, {%r849, %r850, %r851, %r852, %r853, %r854, %r855, %r856}, {%r829, %r830, %r831, %r832};
	wmma.mma.sync.aligned.row.row.m8n32k16.f16.f16 {%r869, %r870, %r871, %r872}, {%r841, %r842, %r843, %r844, %r845, %r846, %r847, %r848}, {%r857, %r858, %r859, %r860, %r861, %r862, %r863, %r864}, {%r865, %r866, %r867, %r868};
	mul.wide.s32 	%rd166, %r1838, 2;
	add.s64 	%rd64, %rd206, %rd166;
	// begin inline asm
	cp.async.ca.shared.global [%r269], [%rd64], 16;

	// end inline asm
	add.s64 	%rd65, %rd64, %rd20;
	// begin inline asm
	cp.async.ca.shared.global [%r270], [%rd65], 16;

	// end inline asm
	add.s64 	%rd66, %rd65, %rd20;
	// begin inline asm
	cp.async.ca.shared.global [%r271], [%rd66], 16;

	// end inline asm
	add.s64 	%rd67, %rd66, %rd20;
	// begin inline asm
	cp.async.ca.shared.global [%r272], [%rd67], 16;

	// end inline asm
	// begin inline asm
	cp.async.commit_group;

	// end inline asm
	// begin inline asm
	cp.async.wait_group 0;

	// end inline asm
	bar.sync 	0;
	wmma.load.a.sync.aligned.row.m8n32k16.shared.f16 	{%r873, %r874, %r875, %r876, %r877, %r878, %r879, %r880}, [%r543], %r402;
	wmma.load.a.sync.aligned.row.m8n32k16.shared.f16 	{%r881, %r882, %r883, %r884, %r885, %r886, %r887, %r888}, [%r552], %r402;
	wmma.load.b.sync.aligned.row.m8n32k16.shared.f16 	{%r889, %r890, %r891, %r892, %r893, %r894, %r895, %r896}, [%r475], %r402;
	wmma.load.b.sync.aligned.row.m8n32k16.shared.f16 	{%r897, %r898, %r899, %r900, %r901, %r902, %r903, %r904}, [%r484], %r402;
	wmma.mma.sync.aligned.row.row.m8n32k16.f16.f16 {%r905, %r906, %r907, %r908}, {%r873, %r874, %r875, %r876, %r877, %r878, %r879, %r880}, {%r889, %r890, %r891, %r892, %r893, %r894, %r895, %r896}, {%r869, %r870, %r871, %r872};
	wmma.mma.sync.aligned.row.row.m8n32k16.f16.f16 {%r909, %r910, %r911, %r912}, {%r881, %r882, %r883, %r884, %r885, %r886, %r887, %r888}, {%r897, %r898, %r899, %r900, %r901, %r902, %r903, %r904}, {%r905, %r906, %r907, %r908};
	mul.wide.s32 	%rd167, %r1839, 2;
	add.s64 	%rd68, %rd206, %rd167;
	// begin inline asm
	cp.async.ca.shared.global [%r7], [%rd68], 16;

	// end inline asm
	add.s64 	%rd69, %rd68, %rd20;
	// begin inline asm
	cp.async.ca.shared.global [%r274], [%rd69], 16;

	// end inline asm
	add.s64 	%rd70, %rd69, %rd20;
	// begin inline asm
	cp.async.ca.shared.global [%r275], [%rd70], 16;

	// end inline asm
	add.s64 	%rd71, %rd70, %rd20;
	// begin inline asm
	cp.async.ca.shared.global [%r276], [%rd71], 16;

	// end inline asm
	// begin inline asm
	cp.async.commit_group;

	// end inline asm
	// begin inline asm
	cp.async.wait_group 0;

	// end inline asm
	bar.sync 	0;
	wmma.load.a.sync.aligned.row.m8n32k16.shared.f16 	{%r913, %r914, %r915, %r916, %r917, %r918, %r919, %r920}, [%r585], %r402;
	wmma.load.a.sync.aligned.row.m8n32k16.shared.f16 	{%r921, %r922, %r923, %r924, %r925, %r926, %r927, %r928}, [%r594], %r402;
	wmma.load.b.sync.aligned.row.m8n32k16.shared.f16 	{%r929, %r930, %r931, %r932, %r933, %r934, %r935, %r936}, [%r424], %r402;
	wmma.load.b.sync.aligned.row.m8n32k16.shared.f16 	{%r937, %r938, %r939, %r940, %r941, %r942, %r943, %r944}, [%r433], %r402;
	wmma.mma.sync.aligned.row.row.m8n32k16.f16.f16 {%r945, %r946, %r947, %r948}, {%r913, %r914, %r915, %r916, %r917, %r918, %r919, %r920}, {%r929, %r930, %r931, %r932, %r933, %r934, %r935, %r936}, {%r909, %r910, %r911, %r912};
	wmma.mma.sync.aligned.row.row.m8n32k16.f16.f16 {%r949, %r950, %r951, %r952}, {%r921, %r922, %r923, %r924, %r925, %r926, %r927, %r928}, {%r937, %r938, %r939, %r940, %r941, %r942, %r943, %r944}, {%r945, %r946, %r947, %r948};
	mul.wide.s32 	%rd168, %r1840, 2;
	add.s64 	%rd72, %rd206, %rd168;
	// begin inline asm
	cp.async.ca.shared.global [%r269], [%rd72], 16;

	// end inline asm
	add.s64 	%rd73, %rd72, %rd20;
	// begin inline asm
	cp.async.ca.shared.global [%r270], [%rd73], 16;

	// end inline asm
	add.s64 	%rd74, %rd73, %rd20;
	// begin inline asm
	cp.async.ca.shared.global [%r271], [%rd74], 16;

	// end inline asm
	add.s64 	%rd75, %rd74, %rd20;
	// begin inline asm
	cp.async.ca.shared.global [%r272], [%rd75], 16;

	// end inline asm
	// begin inline asm
	cp.async.commit_group;

	// end inline asm
	// begin inline asm
	cp.async.wait_group 0;

	// end inline asm
	bar.sync 	0;
	wmma.load.a.sync.aligned.row.m8n32k16.shared.f16 	{%r953, %r954, %r955, %r956, %r957, %r958, %r959, %r960}, [%r627], %r402;
	wmma.load.a.sync.aligned.row.m8n32k16.shared.f16 	{%r961, %r962, %r963, %r964, %r965, %r966, %r967, %r968}, [%r636], %r402;
	wmma.load.b.sync.aligned.row.m8n32k16.shared.f16 	{%r969, %r970, %r971, %r972, %r973, %r974, %r975, %r976}, [%r475], %r402;
	wmma.load.b.sync.aligned.row.m8n32k16.shared.f16 	{%r977, %r978, %r979, %r980, %r981, %r982, %r983, %r984}, [%r484], %r402;
	wmma.mma.sync.aligned.row.row.m8n32k16.f16.f16 {%r985, %r986, %r987, %r988}, {%r953, %r954, %r955, %r956, %r957, %r958, %r959, %r960}, {%r969, %r970, %r971, %r972, %r973, %r974, %r975, %r976}, {%r949, %r950, %r951, %r952};
	wmma.mma.sync.aligned.row.row.m8n32k16.f16.f16 {%r989, %r990, %r991, %r992}, {%r961, %r962, %r963, %r964, %r965, %r966, %r967, %r968}, {%r977, %r978, %r979, %r980, %r981, %r982, %r983, %r984}, {%r985, %r986, %r987, %r988};
	mul.wide.s32 	%rd169, %r1841, 2;
	add.s64 	%rd76, %rd206, %rd169;
	// begin inline asm
	cp.async.ca.shared.global [%r7], [%rd76], 16;

	// end inline asm
	add.s64 	%rd77, %rd76, %rd20;
	// begin inline asm
	cp.async.ca.shared.global [%r274], [%rd77], 16;

	// end inline asm
	add.s64 	%rd78, %rd77, %rd20;
	// begin inline asm
	cp.async.ca.shared.global [%r275], [%rd78], 16;

	// end inline asm
	add.s64 	%rd79, %rd78, %rd20;
	// begin inline asm
	cp.async.ca.shared.global [%r276], [%rd79], 16;

	// end inline asm
	// begin inline asm
	cp.async.commit_group;

	// end inline asm
	// begin inline asm
	cp.async.wait_group 0;

	// end inline asm
	bar.sync 	0;
	wmma.load.a.sync.aligned.row.m8n32k16.shared.f16 	{%r993, %r994, %r995, %r996, %r997, %r998, %r999, %r1000}, [%r669], %r402;
	wmma.load.a.sync.aligned.row.m8n32k16.shared.f16 	{%r1001, %r1002, %r1003, %r1004, %r1005, %r1006, %r1007, %r1008}, [%r678], %r402;
	wmma.load.b.sync.aligned.row.m8n32k16.shared.f16 	{%r1009, %r1010, %r1011, %r1012, %r1013, %r1014, %r1015, %r1016}, [%r424], %r402;
	wmma.load.b.sync.aligned.row.m8n32k16.shared.f16 	{%r1017, %r1018, %r1019, %r1020, %r1021, %r1022, %r1023, %r1024}, [%r433], %r402;
	wmma.mma.sync.aligned.row.row.m8n32k16.f16.f16 {%r1025, %r1026, %r1027, %r1028}, {%r993, %r994, %r995, %r996, %r997, %r998, %r999, %r1000}, {%r1009, %r1010, %r1011, %r1012, %r1013, %r1014, %r1015, %r1016}, {%r989, %r990, %r991, %r992};
	wmma.mma.sync.aligned.row.row.m8n32k16.f16.f16 {%r1029, %r1030, %r1031, %r1032}, {%r1001, %r1002, %r1003, %r1004, %r1005, %r1006, %r1007, %r1008}, {%r1017, %r1018, %r1019, %r1020, %r1021, %r1022, %r1023, %r1024}, {%r1025, %r1026, %r1027, %r1028};
	mul.wide.s32 	%rd170, %r1842, 2;
	add.s64 	%rd80, %rd206, %rd170;
	// begin inline asm
	cp.async.ca.shared.global [%r269], [%rd80], 16;

	// end inline asm
	add.s64 	%rd81, %rd80, %rd20;
	// begin inline asm
	cp.async.ca.shared.global [%r270], [%rd81], 16;

	// end inline asm
	add.s64 	%rd82, %rd81, %rd20;
	// begin inline asm
	cp.async.ca.shared.global [%r271], [%rd82], 16;

	// end inline asm
	add.s64 	%rd83, %rd82, %rd20;
	// begin inline asm
	cp.async.ca.shared.global [%r272], [%rd83], 16;

	// end inline asm
	// begin inline asm
	cp.async.commit_group;

	// end inline asm
	// begin inline asm
	cp.async.wait_group 0;

	// end inline asm
	bar.sync 	0;
	wmma.load.a.sync.aligned.row.m8n32k16.shared.f16 	{%r1033, %r1034, %r1035, %r1036, %r1037, %r1038, %r1039, %r1040}, [%r711], %r402;
	wmma.load.a.sync.aligned.row.m8n32k16.shared.f16 	{%r1041, %r1042, %r1043, %r1044, %r1045, %r1046, %r1047, %r1048}, [%r720], %r402;
	wmma.load.b.sync.aligned.row.m8n32k16.shared.f16 	{%r1049, %r1050, %r1051, %r1052, %r1053, %r1054, %r1055, %r1056}, [%r475], %r402;
	wmma.load.b.sync.aligned.row.m8n32k16.shared.f16 	{%r1057, %r1058, %r1059, %r1060, %r1061, %r1062, %r1063, %r1064}, [%r484], %r402;
	wmma.mma.sync.aligned.row.row.m8n32k16.f16.f16 {%r1065, %r1066, %r1067, %r1068}, {%r1033, %r1034, %r1035, %r1036, %r1037, %r1038, %r1039, %r1040}, {%r1049, %r1050, %r1051, %r1052, %r1053, %r1054, %r1055, %r1056}, {%r1029, %r1030, %r1031, %r1032};
	wmma.mma.sync.aligned.row.row.m8n32k16.f16.f16 {%r1069, %r1070, %r1071, %r1072}, {%r1041, %r1042, %r1043, %r1044, %r1045, %r1046, %r1047, %r1048}, {%r1057, %r1058, %r1059, %r1060, %r1061, %r1062, %r1063, %r1064}, {%r1065, %r1066, %r1067, %r1068};
	// begin inline asm
	cp.async.ca.shared.global [%r177], [%rd210], 16;

	// end inline asm
	mul.wide.s32 	%rd171, %r1843, 2;
	add.s64 	%rd85, %rd206, %rd171;
	// begin inline asm
	cp.async.ca.shared.global [%r7], [%rd85], 16;

	// end inline asm
	add.s64 	%rd86, %rd85, %rd20;
	// begin inline asm
	cp.async.ca.shared.global [%r274], [%rd86], 16;

	// end inline asm
	add.s64 	%rd87, %rd86, %rd20;
	// begin inline asm
	cp.async.ca.shared.global [%r275], [%rd87], 16;

	// end inline asm
	add.s64 	%rd88, %rd87, %rd20;
	// begin inline asm
	cp.async.ca.shared.global [%r276], [%rd88], 16;

	// end inline asm
	// begin inline asm
	cp.async.commit_group;

	// end inline asm
	// begin inline asm
	cp.async.wait_group 0;

	// end inline asm
	bar.sync 	0;
	wmma.load.a.sync.aligned.row.m8n32k16.shared.f16 	{%r1073, %r1074, %r1075, %r1076, %r1077, %r1078, %r1079, %r1080}, [%r401], %r402;
	wmma.load.a.sync.aligned.row.m8n32k16.shared.f16 	{%r1081, %r1082, %r1083, %r1084, %r1085, %r1086, %r1087, %r1088}, [%r411], %r402;
	wmma.load.b.sync.aligned.row.m8n32k16.shared.f16 	{%r1089, %r1090, %r1091, %r1092, %r1093, %r1094, %r1095, %r1096}, [%r424], %r402;
	wmma.load.b.sync.aligned.row.m8n32k16.shared.f16 	{%r1097, %r1098, %r1099, %r1100, %r1101, %r1102, %r1103, %r1104}, [%r433], %r402;
	wmma.mma.sync.aligned.row.row.m8n32k16.f16.f16 {%r1105, %r1106, %r1107, %r1108}, {%r1073, %r1074, %r1075, %r1076, %r1077, %r1078, %r1079, %r1080}, {%r1089, %r1090, %r1091, %r1092, %r1093, %r1094, %r1095, %r1096}, {%r1069, %r1070, %r1071, %r1072};
	wmma.mma.sync.aligned.row.row.m8n32k16.f16.f16 {%r1109, %r1110, %r1111, %r1112}, {%r1081, %r1082, %r1083, %r1084, %r1085, %r1086, %r1087, %r1088}, {%r1097, %r1098, %r1099, %r1100, %r1101, %r1102, %r1103, %r1104}, {%r1105, %r1106, %r1107, %r1108};
	mul.wide.s32 	%rd172, %r1844, 2;
	add.s64 	%rd89, %rd206, %rd172;
	// begin inline asm
	cp.async.ca.shared.global [%r269], [%rd89], 16;

	// end inline asm
	add.s64 	%rd90, %rd89, %rd20;
	// begin inline asm
	cp.async.ca.shared.global [%r270], [%rd90], 16;

	// end inline asm
	add.s64 	%rd91, %rd90, %rd20;
	// begin inline asm
	cp.async.ca.shared.global [%r271], [%rd91], 16;

	// end inline asm
	add.s64 	%rd92, %rd91, %rd20;
	// begin inline asm
	cp.async.ca.shared.global [%r272], [%rd92], 16;

	// end inline asm
	// begin inline asm
	cp.async.commit_group;

	// end inline asm
	// begin inline asm
	cp.async.wait_group 0;

	// end inline asm
	bar.sync 	0;
	wmma.load.a.sync.aligned.row.m8n32k16.shared.f16 	{%r1113, %r1114, %r1115, %r1116, %r1117, %r1118, %r1119, %r1120}, [%r457], %r402;
	wmma.load.a.sync.aligned.row.m8n32k16.shared.f16 	{%r1121, %r1122, %r1123, %r1124, %r1125, %r1126, %r1127, %r1128}, [%r466], %r402;
	wmma.load.b.sync.aligned.row.m8n32k16.shared.f16 	{%r1129, %r1130, %r1131, %r1132, %r1133, %r1134, %r1135, %r1136}, [%r475], %r402;
	wmma.load.b.sync.aligned.row.m8n32k16.shared.f16 	{%r1137, %r1138, %r1139, %r1140, %r1141, %r1142, %r1143, %r1144}, [%r484], %r402;
	wmma.mma.sync.aligned.row.row.m8n32k16.f16.f16 {%r1145, %r1146, %r1147, %r1148}, {%r1113, %r1114, %r1115, %r1116, %r1117, %r1118, %r1119, %r1120}, {%r1129, %r1130, %r1131, %r1132, %r1133, %r1134, %r1135, %r1136}, {%r1109, %r1110, %r1111, %r1112};
	wmma.mma.sync.aligned.row.row.m8n32k16.f16.f16 {%r1149, %r1150, %r1151, %r1152}, {%r1121, %r1122, %r1123, %r1124, %r1125, %r1126, %r1127, %r1128}, {%r1137, %r1138, %r1139, %r1140, %r1141, %r1142, %r1143, %r1144}, {%r1145, %r1146, %r1147, %r1148};
	mul.wide.s32 	%rd173, %r1845, 2;
	add.s64 	%rd93, %rd206, %rd173;
	// begin inline asm
	cp.async.ca.shared.global [%r7], [%rd93], 16;

	// end inline asm
	add.s64 	%rd94, %rd93, %rd20;
	// begin inline asm
	cp.async.ca.shared.global [%r274], [%rd94], 16;

	// end inline asm
	add.s64 	%rd95, %rd94, %rd20;
	// begin inline asm
	cp.async.ca.shared.global [%r275], [%rd95], 16;

	// end inline asm
	add.s64 	%rd96, %rd95, %rd20;
	// begin inline asm
	cp.async.ca.shared.global [%r276], [%rd96], 16;

	// end inline asm
	// begin inline asm
	cp.async.commit_group;

	// end inline asm
	// begin inline asm
	cp.async.wait_group 0;

	// end inline asm
	bar.sync 	0;
	wmma.load.a.sync.aligned.row.m8n32k16.shared.f16 	{%r1153, %r1154, %r1155, %r1156, %r1157, %r1158, %r1159, %r1160}, [%r501], %r402;
	wmma.load.a.sync.aligned.row.m8n32k16.shared.f16 	{%r1161, %r1162, %r1163, %r1164, %r1165, %r1166, %r1167, %r1168}, [%r510], %r402;
	wmma.load.b.sync.aligned.row.m8n32k16.shared.f16 	{%r1169, %r1170, %r1171, %r1172, %r1173, %r1174, %r1175, %r1176}, [%r424], %r402;
	wmma.load.b.sync.aligned.row.m8n32k16.shared.f16 	{%r1177, %r1178, %r1179, %r1180, %r1181, %r1182, %r1183, %r1184}, [%r433], %r402;
	wmma.mma.sync.aligned.row.row.m8n32k16.f16.f16 {%r1185, %r1186, %r1187, %r1188}, {%r1153, %r1154, %r1155, %r1156, %r1157, %r1158, %r1159, %r1160}, {%r1169, %r1170, %r1171, %r1172, %r1173, %r1174, %r1175, %r1176}, {%r1149, %r1150, %r1151, %r1152};
	wmma.mma.sync.aligned.row.row.m8n32k16.f16.f16 {%r1189, %r1190, %r1191, %r1192}, {%r1161, %r1162, %r1163, %r1164, %r1165, %r1166, %r1167, %r1168}, {%r1177, %r1178, %r1179, %r1180, %r1181, %r1182, %r1183, %r1184}, {%r1185, %r1186, %r1187, %r1188};
	mul.wide.s32 	%rd174, %r1846, 2;
	add.s64 	%rd97, %rd206, %rd174;
	// begin inline asm
	cp.async.ca.shared.global [%r269], [%rd97], 16;

	// end inline asm
	add.s64 	%rd98, %rd97, %rd20;
	// begin inline asm
	cp.async.ca.shared.global [%r270], [%rd98], 16;

	// end inline asm
	add.s64 	%rd99, %rd98, %rd20;
	// begin inline asm
	cp.async.ca.shared.global [%r271], [%rd99], 16;

	// end inline asm
	add.s64 	%rd100, %rd99, %rd20;
	// begin inline asm
	cp.async.ca.shared.global [%r272], [%rd100], 16;

	// end inline asm
	// begin inline asm
	cp.async.commit_group;

	// end inline asm
	// begin inline asm
	cp.async.wait_group 0;

	// end inline asm
	bar.sync 	0;
	wmma.load.a.sync.aligned.row.m8n32k16.shared.f16 	{%r1193, %r1194, %r1195, %r1196, %r1197, %r1198, %r1199, %r1200}, [%r543], %r402;
	wmma.load.a.sync.aligned.row.m8n32k16.shared.f16 	{%r1201, %r1202, %r1203, %r1204, %r1205, %r1206, %r1207, %r1208}, [%r552], %r402;
	wmma.load.b.sync.aligned.row.m8n32k16.shared.f16 	{%r1209, %r1210, %r1211, %r1212, %r1213, %r1214, %r1215, %r1216}, [%r475], %r402;
	wmma.load.b.sync.aligned.row.m8n32k16.shared.f16 	{%r1217, %r1218, %r1219, %r1220, %r1221, %r1222, %r1223, %r1224}, [%r484], %r402;
	wmma.mma.sync.aligned.row.row.m8n32k16.f16.f16 {%r1225, %r1226, %r1227, %r1228}, {%r1193, %r1194, %r1195, %r1196, %r1197, %r1198, %r1199, %r1200}, {%r1209, %r1210, %r1211, %r1212, %r1213, %r1214, %r1215, %r1216}, {%r1189, %r1190, %r1191, %r1192};
	wmma.mma.sync.aligned.row.row.m8n32k16.f16.f16 {%r1229, %r1230, %r1231, %r1232}, {%r1201, %r1202, %r1203, %r1204, %r1205, %r1206, %r1207, %r1208}, {%r1217, %r1218, %r1219, %r1220, %r1221, %r1222, %r1223, %r1224}, {%r1225, %r1226, %r1227, %r1228};
	mul.wide.s32 	%rd175, %r1847, 2;
	add.s64 	%rd101, %rd206, %rd175;
	// begin inline asm
	cp.async.ca.shared.global [%r7], [%rd101], 16;

	// end inline asm
	add.s64 	%rd102, %rd101, %rd20;
	// begin inline asm
	cp.async.ca.shared.global [%r274], [%rd102], 16;

	// end inline asm
	add.s64 	%rd103, %rd102, %rd20;
	// begin inline asm
	cp.async.ca.shared.global [%r275], [%rd103], 16;

	// end inline asm
	add.s64 	%rd104, %rd103, %rd20;
	// begin inline asm
	cp.async.ca.shared.global [%r276], [%rd104], 16;

	// end inline asm
	// begin inline asm
	cp.async.commit_group;

	// end inline asm
	// begin inline asm
	cp.async.wait_group 0;

	// end inline asm
	bar.sync 	0;
	wmma.load.a.sync.aligned.row.m8n32k16.shared.f16 	{%r1233, %r1234, %r1235, %r1236, %r1237, %r1238, %r1239, %r1240}, [%r585], %r402;
	wmma.load.a.sync.aligned.row.m8n32k16.shared.f16 	{%r1241, %r1242, %r1243, %r1244, %r1245, %r1246, %r1247, %r1248}, [%r594], %r402;
	wmma.load.b.sync.aligned.row.m8n32k16.shared.f16 	{%r1249, %r1250, %r1251, %r1252, %r1253, %r1254, %r1255, %r1256}, [%r424], %r402;
	wmma.load.b.sync.aligned.row.m8n32k16.shared.f16 	{%r1257, %r1258, %r1259, %r1260, %r1261, %r1262, %r1263, %r1264}, [%r433], %r402;
	wmma.mma.sync.aligned.row.row.m8n32k16.f16.f16 {%r1265, %r1266, %r1267, %r1268}, {%r1233, %r1234, %r1235, %r1236, %r1237, %r1238, %r1239, %r1240}, {%r1249, %r1250, %r1251, %r1252, %r1253, %r1254, %r1255, %r1256}, {%r1229, %r1230, %r1231, %r1232};
	wmma.mma.sync.aligned.row.row.m8n32k16.f16.f16 {%r1269, %r1270, %r1271, %r1272}, {%r1241, %r1242, %r1243, %r1244, %r1245, %r1246, %r1247, %r1248}, {%r1257, %r1258, %r1259, %r1260, %r1261, %r1262, %r1263, %r1264}, {%r1265, %r1266, %r1267, %r1268};
	mul.wide.s32 	%rd176, %r1848, 2;
	add.s64 	%rd105, %rd206, %rd176;
	// begin inline asm
	cp.async.ca.shared.global [%r269], [%rd105], 16;

	// end inline asm
	add.s64 	%rd106, %rd105, %rd20;
	// begin inline asm
	cp.async.ca.shared.global [%r270], [%rd106], 16;

	// end inline asm
	add.s64 	%rd107, %rd106, %rd20;
	// begin inline asm
	cp.async.ca.shared.global [%r271], [%rd107], 16;

	// end inline asm
	add.s64 	%rd108, %rd107, %rd20;
	// begin inline asm
	cp.async.ca.shared.global [%r272], [%rd108], 16;

	// end inline asm
	// begin inline asm
	cp.async.commit_group;

	// end inline asm
	// begin inline asm
	cp.async.wait_group 0;

	// end inline asm
	bar.sync 	0;
	wmma.load.a.sync.aligned.row.m8n32k16.shared.f16 	{%r1273, %r1274, %r1275, %r1276, %r1277, %r1278, %r1279, %r1280}, [%r627], %r402;
	wmma.load.a.sync.aligned.row.m8n32k16.shared.f16 	{%r1281, %r1282, %r1283, %r1284, %r1285, %r1286, %r1287, %r1288}, [%r636], %r402;
	wmma.load.b.sync.aligned.row.m8n32k16.shared.f16 	{%r1289, %r1290, %r1291, %r1292, %r1293, %r1294, %r1295, %r1296}, [%r475], %r402;
	wmma.load.b.sync.aligned.row.m8n32k16.shared.f16 	{%r1297, %r1298, %r1299, %r1300, %r1301, %r1302, %r1303, %r1304}, [%r484], %r402;
	wmma.mma.sync.aligned.row.row.m8n32k16.f16.f16 {%r1305, %r1306, %r1307, %r1308}, {%r1273, %r1274, %r1275, %r1276, %r1277, %r1278, %r1279, %r1280}, {%r1289, %r1290, %r1291, %r1292, %r1293, %r1294, %r1295, %r1296}, {%r1269, %r1270, %r1271, %r1272};
	wmma.mma.sync.aligned.row.row.m8n32k16.f16.f16 {%r1309, %r1310, %r1311, %r1312}, {%r1281, %r1282, %r1283, %r1284, %r1285, %r1286, %r1287, %r1288}, {%r1297, %r1298, %r1299, %r1300, %r1301, %r1302, %r1303, %r1304}, {%r1305, %r1306, %r1307, %r1308};
	mul.wide.s32 	%rd177, %r1849, 2;
	add.s64 	%rd109, %rd206, %rd177;
	// begin inline asm
	cp.async.ca.shared.global [%r7], [%rd109], 16;

	// end inline asm
	add.s64 	%rd110, %rd109, %rd20;
	// begin inline asm
	cp.async.ca.shared.global [%r274], [%rd110], 16;

	// end inline asm
	add.s64 	%rd111, %rd110, %rd20;
	// begin inline asm
	cp.async.ca.shared.global [%r275], [%rd111], 16;

	// end inline asm
	add.s64 	%rd112, %rd111, %rd20;
	// begin inline asm
	cp.async.ca.shared.global [%r276], [%rd112], 16;

	// end inline asm
	// begin inline asm
	cp.async.commit_group;

	// end inline asm
	// begin inline asm
	cp.async.wait_group 0;

	// end inline asm
	bar.sync 	0;
	wmma.load.a.sync.aligned.row.m8n32k16.shared.f16 	{%r1313, %r1314, %r1315, %r1316, %r1317, %r1318, %r1319, %r1320}, [%r669], %r402;
	wmma.load.a.sync.aligned.row.m8n32k16.shared.f16 	{%r1321, %r1322, %r1323, %r1324, %r1325, %r1326, %r1327, %r1328}, [%r678], %r402;
	wmma.load.b.sync.aligned.row.m8n32k16.shared.f16 	{%r1329, %r1330, %r1331, %r1332, %r1333, %r1334, %r1335, %r1336}, [%r424], %r402;
	wmma.load.b.sync.aligned.row.m8n32k16.shared.f16 	{%r1337, %r1338, %r1339, %r1340, %r1341, %r1342, %r1343, %r1344}, [%r433], %r402;
	wmma.mma.sync.aligned.row.row.m8n32k16.f16.f16 {%r1345, %r1346, %r1347, %r1348}, {%r1313, %r1314, %r1315, %r1316, %r1317, %r1318, %r1319, %r1320}, {%r1329, %r1330, %r1331, %r1332, %r1333, %r1334, %r1335, %r1336}, {%r1309, %r1310, %r1311, %r1312};
	wmma.mma.sync.aligned.row.row.m8n32k16.f16.f16 {%r1349, %r1350, %r1351, %r1352}, {%r1321, %r1322, %r1323, %r1324, %r1325, %r1326, %r1327, %r1328}, {%r1337, %r1338, %r1339, %r1340, %r1341, %r1342, %r1343, %r1344}, {%r1345, %r1346, %r1347, %r1348};
	mul.wide.s32 	%rd178, %r1850, 2;
	add.s64 	%rd113, %rd206, %rd178;
	// begin inline asm
	cp.async.ca.shared.global [%r269], [%rd113], 16;

	// end inline asm
	add.s64 	%rd114, %rd113, %rd20;
	// begin inline asm
	cp.async.ca.shared.global [%r270], [%rd114], 16;

	// end inline asm
	add.s64 	%rd115, %rd114, %rd20;
	// begin inline asm
	cp.async.ca.shared.global [%r271], [%rd115], 16;

	// end inline asm
	add.s64 	%rd116, %rd115, %rd20;
	// begin inline asm
	cp.async.ca.shared.global [%r272], [%rd116], 16;

	// end inline asm
	// begin inline asm
	cp.async.commit_group;

	// end inline asm
	// begin inline asm
	cp.async.wait_group 0;

	// end inline asm
	bar.sync 	0;
	wmma.load.a.sync.aligned.row.m8n32k16.shared.f16 	{%r1353, %r1354, %r1355, %r1356, %r1357, %r1358, %r1359, %r1360}, [%r711], %r402;
	wmma.load.a.sync.aligned.row.m8n32k16.shared.f16 	{%r1361, %r1362, %r1363, %r1364, %r1365, %r1366, %r1367, %r1368}, [%r720], %r402;
	wmma.load.b.sync.aligned.row.m8n32k16.shared.f16 	{%r1369, %r1370, %r1371, %r1372, %r1373, %r1374, %r1375, %r1376}, [%r475], %r402;
	wmma.load.b.sync.aligned.row.m8n32k16.shared.f16 	{%r1377, %r1378, %r1379, %r1380, %r1381, %r1382, %r1383, %r1384}, [%r484], %r402;
	wmma.mma.sync.aligned.row.row.m8n32k16.f16.f16 {%r1385, %r1386, %r1387, %r1388}, {%r1353, %r1354, %r1355, %r1356, %r1357, %r1358, %r1359, %r1360}, {%r1369, %r1370, %r1371, %r1372, %r1373, %r1374, %r1375, %r1376}, {%r1349, %r1350, %r1351, %r1352};
	wmma.mma.sync.aligned.row.row.m8n32k16.f16.f16 {%r1389, %r1390, %r1391, %r1392}, {%r1361, %r1362, %r1363, %r1364, %r1365, %r1366, %r1367, %r1368}, {%r1377, %r1378, %r1379, %r1380, %r1381, %r1382, %r1383, %r1384}, {%r1385, %r1386, %r1387, %r1388};
	add.s64 	%rd117, %rd210, 512;
	// begin inline asm
	cp.async.ca.shared.global [%r177], [%rd117], 16;

	// end inline asm
	mul.wide.s32 	%rd179, %r1851, 2;
	add.s64 	%rd118, %rd206, %rd179;
	// begin inline asm
	cp.async.ca.shared.global [%r7], [%rd118], 16;

	// end inline asm
	add.s64 	%rd119, %rd118, %rd20;
	// begin inline asm
	cp.async.ca.shared.global [%r274], [%rd119], 16;

	// end inline asm
	add.s64 	%rd120, %rd119, %rd20;
	// begin inline asm
	cp.async.ca.shared.global [%r275], [%rd120], 16;

	// end inline asm
	add.s64 	%rd121, %rd120, %rd20;
	// begin inline asm
	cp.async.ca.shared.global [%r276], [%rd121], 16;

	// end inline asm
	// begin inline asm
	cp.async.commit_group;

	// end inline asm
	// begin inline asm
	cp.async.wait_group 0;

	// end inline asm
	bar.sync 	0;
	wmma.load.a.sync.aligned.row.m8n32k16.shared.f16 	{%r1393, %r1394, %r1395, %r1396, %r1397, %r1398, %r1399, %r1400}, [%r401], %r402;
	wmma.load.a.sync.aligned.row.m8n32k16.shared.f16 	{%r1401, %r1402, %r1403, %r1404, %r1405, %r1406, %r1407, %r1408}, [%r411], %r402;
	wmma.load.b.sync.aligned.row.m8n32k16.shared.f16 	{%r1409, %r1410, %r1411, %r1412, %r1413, %r1414, %r1415, %r1416}, [%r424], %r402;
	wmma.load.b.sync.aligned.row.m8n32k16.shared.f16 	{%r1417, %r1418, %r1419, %r1420, %r1421, %r1422, %r1423, %r1424}, [%r433], %r402;
	wmma.mma.sync.aligned.row.row.m8n32k16.f16.f16 {%r1425, %r1426, %r1427, %r1428}, {%r1393, %r1394, %r1395, %r1396, %r1397, %r1398, %r1399, %r1400}, {%r1409, %r1410, %r1411, %r1412, %r1413, %r1414, %r1415, %r1416}, {%r1389, %r1390, %r1391, %r1392};
	wmma.mma.sync.aligned.row.row.m8n32k16.f16.f16 {%r1429, %r1430, %r1431, %r1432}, {%r1401, %r1402, %r1403, %r1404, %r1405, %r1406, %r1407, %r1408}, {%r1417, %r1418, %r1419, %r1420, %r1421, %r1422, %r1423, %r1424}, {%r1425, %r1426, %r1427, %r1428};
	mul.wide.s32 	%rd180, %r1852, 2;
	add.s64 	%rd122, %rd206, %rd180;
	// begin inline asm
	cp.async.ca.shared.global [%r269], [%rd122], 16;

	// end inline asm
	add.s64 	%rd123, %rd122, %rd20;
	// begin inline asm
	cp.async.ca.shared.global [%r270], [%rd123], 16;

	// end inline asm
	add.s64 	%rd124, %rd123, %rd20;
	// begin inline asm
	cp.async.ca.shared.global [%r271], [%rd124], 16;

	// end inline asm
	add.s64 	%rd125, %rd124, %rd20;
	// begin inline asm
	cp.async.ca.shared.global [%r272], [%rd125], 16;

	// end inline asm
	// begin inline asm
	cp.async.commit_group;

	// end inline asm
	// begin inline asm
	cp.async.wait_group 0;

	// end inline asm
	bar.sync 	0;
	wmma.load.a.sync.aligned.row.m8n32k16.shared.f16 	{%r1433, %r1434, %r1435, %r1436, %r1437, %r1438, %r1439, %r1440}, [%r457], %r402;
	wmma.load.a.sync.aligned.row.m8n32k16.shared.f16 	{%r1441, %r1442, %r1443, %r1444, %r1445, %r1446, %r1447, %r1448}, [%r466], %r402;
	wmma.load.b.sync.aligned.row.m8n32k16.shared.f16 	{%r1449, %r1450, %r1451, %r1452, %r1453, %r1454, %r1455, %r1456}, [%r475], %r402;
	wmma.load.b.sync.aligned.row.m8n32k16.shared.f16 	{%r1457, %r1458, %r1459, %r1460, %r1461, %r1462, %r1463, %r1464}, [%r484], %r402;
	wmma.mma.sync.aligned.row.row.m8n32k16.f16.f16 {%r1465, %r1466, %r1467, %r1468}, {%r1433, %r1434, %r1435, %r1436, %r1437, %r1438, %r1439, %r1440}, {%r1449, %r1450, %r1451, %r1452, %r1453, %r1454, %r1455, %r1456}, {%r1429, %r1430, %r1431, %r1432};
	wmma.mma.sync.aligned.row.row.m8n32k16.f16.f16 {%r1469, %r1470, %r1471, %r1472}, {%r1441, %r1442, %r1443, %r1444, %r1445, %r1446, %r1447, %r1448}, {%r1457, %r1458, %r1459, %r1460, %r1461, %r1462, %r1463, %r1464}, {%r1465, %r1466, %r1467, %r1468};
	mul.wide.s32 	%rd181, %r1853, 2;
	add.s64 	%rd126, %rd206, %rd181;
	// begin inline asm
	cp.async.ca.shared.global [%r7], [%rd126], 16;

	// end inline asm
	add.s64 	%rd127, %rd126, %rd20;
	// begin inline asm
	cp.async.ca.shared.global [%r274], [%rd127], 16;

	// end inline asm
	add.s64 	%rd128, %rd127, %rd20;
	// begin inline asm
	cp.async.ca.shared.global [%r275], [%rd128], 16;

	// end inline asm
	add.s64 	%rd129, %rd128, %rd20;
	// begin inline asm
	cp.async.ca.shared.global [%r276], [%rd129], 16;

	// end inline asm
	// begin inline asm
	cp.async.commit_group;

	// end inline asm
	// begin inline asm
	cp.async.wait_group 0;

	// end inline asm
	bar.sync 	0;
	wmma.load.a.sync.aligned.row.m8n32k16.shared.f16 	{%r1473, %r1474, %r1475, %r1476, %r1477, %r1478, %r1479, %r1480}, [%r501], %r402;
	wmma.load.a.sync.aligned.row.m8n32k16.shared.f16 	{%r1481, %r1482, %r1483, %r1484, %r1485, %r1486, %r1487, %r1488}, [%r510], %r402;
	wmma.load.b.sync.aligned.row.m8n32k16.shared.f16 	{%r1489, %r1490, %r1491, %r1492, %r1493, %r1494, %r1495, %r1496}, [%r424], %r402;
	wmma.load.b.sync.aligned.row.m8n32k16.shared.f16 	{%r1497, %r1498, %r1499, %r1500, %r1501, %r1502, %r1503, %r1504}, [%r433], %r402;
	wmma.mma.sync.aligned.row.row.m8n32k16.f16.f16 {%r1505, %r1506, %r1507, %r1508}, {%r1473, %r1474, %r1475, %r1476, %r1477, %r1478, %r1479, %r1480}, {%r1489, %r1490, %r1491, %r1492, %r1493, %r1494, %r1495, %r1496}, {%r1469, %r1470, %r1471, %r1472};
	wmma.mma.sync.aligned.row.row.m8n32k16.f16.f16 {%r1509, %r1510, %r1511, %r1512}, {%r1481, %r1482, %r1483, %r1484, %r1485, %r1486, %r1487, %r1488}, {%r1497, %r1498, %r1499, %r1500, %r1501, %r1502, %r1503, %r1504}, {%r1505, %r1506, %r1507, %r1508};
	mul.wide.s32 	%rd182, %r1854, 2;
	add.s64 	%rd130, %rd206, %rd182;
	// begin inline asm
	cp.async.ca.shared.global [%r269], [%rd130], 16;

	// end inline asm
	add.s64 	%rd131, %rd130, %rd20;
	// begin inline asm
	cp.async.ca.shared.global [%r270], [%rd131], 16;

	// end inline asm
	add.s64 	%rd132, %rd131, %rd20;
	// begin inline asm
	cp.async.ca.shared.global [%r271], [%rd132], 16;

	// end inline asm
	add.s64 	%rd133, %rd132, %rd20;
	// begin inline asm
	cp.async.ca.shared.global [%r272], [%rd133], 16;

	// end inline asm
	// begin inline asm
	cp.async.commit_group;

	// end inline asm
	// begin inline asm
	cp.async.wait_group 0;

	// end inline asm
	bar.sync 	0;
	wmma.load.a.sync.aligned.row.m8n32k16.shared.f16 	{%r1513, %r1514, %r1515, %r1516, %r1517, %r1518, %r1519, %r1520}, [%r543], %r402;
	wmma.load.a.sync.aligned.row.m8n32k16.shared.f16 	{%r1521, %r1522, %r1523, %r1524, %r1525, %r1526, %r1527, %r1528}, [%r552], %r402;
	wmma.load.b.sync.aligned.row.m8n32k16.shared.f16 	{%r1529, %r1530, %r1531, %r1532, %r1533, %r1534, %r1535, %r1536}, [%r475], %r402;
	wmma.load.b.sync.aligned.row.m8n32k16.shared.f16 	{%r1537, %r1538, %r1539, %r1540, %r1541, %r1542, %r1543, %r1544}, [%r484], %r402;
	wmma.mma.sync.aligned.row.row.m8n32k16.f16.f16 {%r1545, %r1546, %r1547, %r1548}, {%r1513, %r1514, %r1515, %r1516, %r1517, %r1518, %r1519, %r1520}, {%r1529, %r1530, %r1531, %r1532, %r1533, %r1534, %r1535, %r1536}, {%r1509, %r1510, %r1511, %r1512};
	wmma.mma.sync.aligned.row.row.m8n32k16.f16.f16 {%r1549, %r1550, %r1551, %r1552}, {%r1521, %r1522, %r1523, %r1524, %r1525, %r1526, %r1527, %r1528}, {%r1537, %r1538, %r1539, %r1540, %r1541, %r1542, %r1543, %r1544}, {%r1545, %r1546, %r1547, %r1548};
	mul.wide.s32 	%rd183, %r1855, 2;
	add.s64 	%rd134, %rd206, %rd183;
	// begin inline asm
	cp.async.ca.shared.global [%r7], [%rd134], 16;

	// end inline asm
	add.s64 	%rd135, %rd134, %rd20;
	// begin inline asm
	cp.async.ca.shared.global [%r274], [%rd135], 16;

	// end inline asm
	add.s64 	%rd136, %rd135, %rd20;
	// begin inline asm
	cp.async.ca.shared.global [%r275], [%rd136], 16;

	// end inline asm
	add.s64 	%rd137, %rd136, %rd20;
	// begin inline asm
	cp.async.ca.shared.global [%r276], [%rd137], 16;

	// end inline asm
	// begin inline asm
	cp.async.commit_group;

	// end inline asm
	// begin inline asm
	cp.async.wait_group 0;

	// end inline asm
	bar.sync 	0;
	wmma.load.a.sync.aligned.row.m8n32k16.shared.f16 	{%r1553, %r1554, %r1555, %r1556, %r1557, %r1558, %r1559, %r1560}, [%r585], %r402;
	wmma.load.a.sync.aligned.row.m8n32k16.shared.f16 	{%r1561, %r1562, %r1563, %r1564, %r1565, %r1566, %r1567, %r1568}, [%r594], %r402;
	wmma.load.b.sync.aligned.row.m8n32k16.shared.f16 	{%r1569, %r1570, %r1571, %r1572, %r1573, %r1574, %r1575, %r1576}, [%r424], %r402;
	wmma.load.b.sync.aligned.row.m8n32k16.shared.f16 	{%r1577, %r1578, %r1579, %r1580, %r1581, %r1582, %r1583, %r1584}, [%r433], %r402;
	wmma.mma.sync.aligned.row.row.m8n32k16.f16.f16 {%r1585, %r1586, %r1587, %r1588}, {%r1553, %r1554, %r1555, %r1556, %r1557, %r1558, %r1559, %r1560}, {%r1569, %r1570, %r1571, %r1572, %r1573, %r1574, %r1575, %r1576}, {%r1549, %r1550, %r1551, %r1552};
	wmma.mma.sync.aligned.row.row.m8n32k16.f16.f16 {%r1589, %r1590, %r1591, %r1592}, {%r1561, %r1562, %r1563, %r1564, %r1565, %r1566, %r1567, %r1568}, {%r1577, %r1578, %r1579, %r1580, %r1581, %r1582, %r1583, %r1584}, {%r1585, %r1586, %r1587, %r1588};
	mul.wide.s32 	%rd184, %r1856, 2;
	add.s64 	%rd138, %rd206, %rd184;
	// begin inline asm
	cp.async.ca.shared.global [%r269], [%rd138], 16;

	// end inline asm
	add.s64 	%rd139, %rd138, %rd20;
	// begin inline asm
	cp.async.ca.shared.global [%r270], [%rd139], 16;

	// end inline asm
	add.s64 	%rd140, %rd139, %rd20;
	// begin inline asm
	cp.async.ca.shared.global [%r271], [%rd140], 16;

	// end inline asm
	add.s64 	%rd141, %rd140, %rd20;
	// begin inline asm
	cp.async.ca.shared.global [%r272], [%rd141], 16;

	// end inline asm
	// begin inline asm
	cp.async.commit_group;

	// end inline asm
	// begin inline asm
	cp.async.wait_group 0;

	// end inline asm
	bar.sync 	0;
	wmma.load.a.sync.aligned.row.m8n32k16.shared.f16 	{%r1593, %r1594, %r1595, %r1596, %r1597, %r1598, %r1599, %r1600}, [%r627], %r402;
	wmma.load.a.sync.aligned.row.m8n32k16.shared.f16 	{%r1601, %r1602, %r1603, %r1604, %r1605, %r1606, %r1607, %r1608}, [%r636], %r402;
	wmma.load.b.sync.aligned.row.m8n32k16.shared.f16 	{%r1609, %r1610, %r1611, %r1612, %r1613, %r1614, %r1615, %r1616}, [%r475], %r402;
	wmma.load.b.sync.aligned.row.m8n32k16.shared.f16 	{%r1617, %r1618, %r1619, %r1620, %r1621, %r1622, %r1623, %r1624}, [%r484], %r402;
	wmma.mma.sync.aligned.row.row.m8n32k16.f16.f16 {%r1625, %r1626, %r1627, %r1628}, {%r1593, %r1594, %r1595, %r1596, %r1597, %r1598, %r1599, %r1600}, {%r1609, %r1610, %r1611, %r1612, %r1613, %r1614, %r1615, %r1616}, {%r1589, %r1590, %r1591, %r1592};
	wmma.mma.sync.aligned.row.row.m8n32k16.f16.f16 {%r1629, %r1630, %r1631, %r1632}, {%r1601, %r1602, %r1603, %r1604, %r1605, %r1606, %r1607, %r1608}, {%r1617, %r1618, %r1619, %r1620, %r1621, %r1622, %r1623, %r1624}, {%r1625, %r1626, %r1627, %r1628};
	mul.wide.s32 	%rd185, %r1857, 2;
	add.s64 	%rd142, %rd206, %rd185;
	// begin inline asm
	cp.async.ca.shared.global [%r7], [%rd142], 16;

	// end inline asm
	add.s64 	%rd143, %rd142, %rd20;
	// begin inline asm
	cp.async.ca.shared.global [%r274], [%rd143], 16;

	// end inline asm
	add.s64 	%rd144, %rd143, %rd20;
	// begin inline asm
	cp.async.ca.shared.global [%r275], [%rd144], 16;

	// end inline asm
	add.s64 	%rd145, %rd144, %rd20;
	// begin inline asm
	cp.async.ca.shared.global [%r276], [%rd145], 16;

	// end inline asm
	// begin inline asm
	cp.async.commit_group;

	// end inline asm
	// begin inline asm
	cp.async.wait_group 0;

	// end inline asm
	bar.sync 	0;
	wmma.load.a.sync.aligned.row.m8n32k16.shared.f16 	{%r1633, %r1634, %r1635, %r1636, %r1637, %r1638, %r1639, %r1640}, [%r669], %r402;
	wmma.load.a.sync.aligned.row.m8n32k16.shared.f16 	{%r1641, %r1642, %r1643, %r1644, %r1645, %r1646, %r1647, %r1648}, [%r678], %r402;
	wmma.load.b.sync.aligned.row.m8n32k16.shared.f16 	{%r1649, %r1650, %r1651, %r1652, %r1653, %r1654, %r1655, %r1656}, [%r424], %r402;
	wmma.load.b.sync.aligned.row.m8n32k16.shared.f16 	{%r1657, %r1658, %r1659, %r1660, %r1661, %r1662, %r1663, %r1664}, [%r433], %r402;
	wmma.mma.sync.aligned.row.row.m8n32k16.f16.f16 {%r1665, %r1666, %r1667, %r1668}, {%r1633, %r1634, %r1635, %r1636, %r1637, %r1638, %r1639, %r1640}, {%r1649, %r1650, %r1651, %r1652, %r1653, %r1654, %r1655, %r1656}, {%r1629, %r1630, %r1631, %r1632};
	wmma.mma.sync.aligned.row.row.m8n32k16.f16.f16 {%r1669, %r1670, %r1671, %r1672}, {%r1641, %r1642, %r1643, %r1644, %r1645, %r1646, %r1647, %r1648}, {%r1657, %r1658, %r1659, %r1660, %r1661, %r1662, %r1663, %r1664}, {%r1665, %r1666, %r1667, %r1668};
	mul.wide.s32 	%rd186, %r1858, 2;
	add.s64 	%rd146, %rd206, %rd186;
	// begin inline asm
	cp.async.ca.shared.global [%r269], [%rd146], 16;

	// end inline asm
	add.s64 	%rd147, %rd146, %rd20;
	// begin inline asm
	cp.async.ca.shared.global [%r270], [%rd147], 16;

	// end inline asm
	add.s64 	%rd148, %rd147, %rd20;
	// begin inline asm
	cp.async.ca.shared.global [%r271], [%rd148], 16;

	// end inline asm
	add.s64 	%rd149, %rd148, %rd20;
	// begin inline asm
	cp.async.ca.shared.global [%r272], [%rd149], 16;

	// end inline asm
	// begin inline asm
	cp.async.commit_group;

	// end inline asm
	// begin inline asm
	cp.async.wait_group 0;

	// end inline asm
	bar.sync 	0;
	add.s32 	%r1867, %r1867, 1024;
	wmma.load.a.sync.aligned.row.m8n32k16.shared.f16 	{%r1673, %r1674, %r1675, %r1676, %r1677, %r1678, %r1679, %r1680}, [%r711], %r402;
	wmma.load.a.sync.aligned.row.m8n32k16.shared.f16 	{%r1681, %r1682, %r1683, %r1684, %r1685, %r1686, %r1687, %r1688}, [%r720], %r402;
	wmma.load.b.sync.aligned.row.m8n32k16.shared.f16 	{%r1689, %r1690, %r1691, %r1692, %r1693, %r1694, %r1695, %r1696}, [%r475], %r402;
	wmma.load.b.sync.aligned.row.m8n32k16.shared.f16 	{%r1697, %r1698, %r1699, %r1700, %r1701, %r1702, %r1703, %r1704}, [%r484], %r402;
	wmma.mma.sync.aligned.row.row.m8n32k16.f16.f16 {%r1705, %r1706, %r1707, %r1708}, {%r1673, %r1674, %r1675, %r1676, %r1677, %r1678, %r1679, %r1680}, {%r1689, %r1690, %r1691, %r1692, %r1693, %r1694, %r1695, %r1696}, {%r1669, %r1670, %r1671, %r1672};
	wmma.mma.sync.aligned.row.row.m8n32k16.f16.f16 {%r1889, %r1888, %r1887, %r1886}, {%r1681, %r1682, %r1683, %r1684, %r1685, %r1686, %r1687, %r1688}, {%r1697, %r1698, %r1699, %r1700, %r1701, %r1702, %r1703, %r1704}, {%r1705, %r1706, %r1707, %r1708};
	add.s64 	%rd150, %rd210, 1024;
	// begin inline asm
	cp.async.ca.shared.global [%r177], [%rd150], 16;

	// end inline asm
	mul.wide.s32 	%rd187, %r1859, 2;
	add.s64 	%rd151, %rd206, %rd187;
	// begin inline asm
	cp.async.ca.shared.global [%r7], [%rd151], 16;

	// end inline asm
	add.s64 	%rd152, %rd151, %rd20;
	// begin inline asm
	cp.async.ca.shared.global [%r274], [%rd152], 16;

	// end inline asm
	add.s64 	%rd153, %rd152, %rd20;
	// begin inline asm
	cp.async.ca.shared.global [%r275], [%rd153], 16;

	// end inline asm
	add.s64 	%rd154, %rd153, %rd20;
	// begin inline asm
	cp.async.ca.shared.global [%r276], [%rd154], 16;

	// end inline asm
	// begin inline asm
	cp.async.commit_group;

	// end inline asm
	// begin inline asm
	cp.async.wait_group 0;

	// end inline asm
	bar.sync 	0;
	add.s32 	%r1862, %r1862, 32;
	add.s32 	%r1861, %r1861, 32;
	shl.b32 	%r1709, %r163, 10;
	add.s32 	%r1860, %r1860, %r1709;
	add.s32 	%r1859, %r1859, %r1709;
	add.s32 	%r1858, %r1858, %r1709;
	add.s32 	%r1857, %r1857, %r1709;
	add.s32 	%r1856, %r1856, %r1709;
	add.s32 	%r1855, %r1855, %r1709;
	add.s32 	%r1854, %r1854, %r1709;
	add.s32 	%r1853, %r1853, %r1709;
	add.s32 	%r1852, %r1852, %r1709;
	add.s32 	%r1851, %r1851, %r1709;
	add.s32 	%r1850, %r1850, %r1709;
	add.s32 	%r1849, %r1849, %r1709;
	add.s32 	%r1848, %r1848, %r1709;
	add.s32 	%r1847, %r1847, %r1709;
	add.s32 	%r1846, %r1846, %r1709;
	add.s32 	%r1845, %r1845, %r1709;
	add.s32 	%r1844, %r1844, %r1709;
	add.s32 	%r1843, %r1843, %r1709;
	add.s32 	%r1842, %r1842, %r1709;
	add.s32 	%r1841, %r1841, %r1709;
	add.s32 	%r1840, %r1840, %r1709;
	add.s32 	%r1839, %r1839, %r1709;
	add.s32 	%r1838, %r1838, %r1709;
	add.s32 	%r1837, %r1837, %r1709;
	add.s32 	%r1836, %r1836, %r1709;
	add.s32 	%r1835, %r1835, %r1709;
	add.s32 	%r1834, %r1834, %r1709;
	add.s32 	%r1833, %r1833, %r1709;
	add.s32 	%r1832, %r1832, %r1709;
	add.s32 	%r1831, %r1831, %r1709;
	add.s32 	%r1830, %r1830, %r1709;
	add.s32 	%r1829, %r1829, %r1709;
	add.s32 	%r1828, %r1828, %r1709;
	add.s64 	%rd210, %rd210, 2048;
	setp.ne.s32 	%p7, %r1862, 0;
	@%p7 bra 	$L__BB2_4;
	add.s32 	%r1876, %r1861, 1;
$L__BB2_6:
	setp.eq.s32 	%p8, %r14, 0;
	@%p8 bra 	$L__BB2_11;
	ld.param.u64 	%rd207, [_Z22eed_hgemm_m8n256k32_v2P6__halfS0_S0_iii_param_1];
	ld.param.u64 	%rd204, [_Z22eed_hgemm_m8n256k32_v2P6__halfS0_S0_iii_param_0];
	add.s32 	%r1881, %r1876, 7;
	mul.wide.s32 	%rd188, %r163, 2;
	add.s64 	%rd4, %rd207, %rd188;
	shl.b32 	%r141, %r163, 5;
	add.s32 	%r1880, %r1860, %r141;
	mul.wide.s32 	%rd189, %r163, 4;
	add.s64 	%rd5, %rd207, %rd189;
	mul.wide.s32 	%rd190, %r163, 6;
	add.s64 	%rd6, %rd207, %rd190;
	mul.wide.u32 	%rd191, %r1867, 2;
	add.s64 	%rd192, %rd191, %rd204;
	add.s64 	%rd211, %rd192, 64;
	neg.s32 	%r1879, %r14;
$L__BB2_8:
	.pragma "nounroll";
	add.s32 	%r1710, %r1881, -7;
	and.b32  	%r151, %r1710, 1;
	xor.b32  	%r1711, %r151, 1;
	shl.b32 	%r1712, %r1881, 5;
	and.b32  	%r1713, %r1712, 224;
	mad.lo.s32 	%r1714, %r1711, 2112, %r1713;
	shl.b32 	%r1715, %r1714, 1;
	mov.u32 	%r1716, smem;
	add.s32 	%r1717, %r1716, %r1715;
	mov.b32 	%r1718, 264;
	wmma.load.a.sync.aligned.row.m8n32k16.shared.f16 	{%r1719, %r1720, %r1721, %r1722, %r1723, %r1724, %r1725, %r1726}, [%r1717], %r1718;
	add.s32 	%r1727, %r1717, 32;
	wmma.load.a.sync.aligned.row.m8n32k16.shared.f16 	{%r1728, %r1729, %r1730, %r1731, %r1732, %r1733, %r1734, %r1735}, [%r1727], %r1718;
	mov.u32 	%r1736, %tid.x;
	and.b32  	%r1737, %r1736, 992;
	mad.lo.s32 	%r1738, %r1711, 8448, %r1737;
	shl.b32 	%r1739, %r1738, 1;
	add.s32 	%r1740, %r1716, %r1739;
	add.s32 	%r1741, %r1740, 8448;
	wmma.load.b.sync.aligned.row.m8n32k16.shared.f16 	{%r1742, %r1743, %r1744, %r1745, %r1746, %r1747, %r1748, %r1749}, [%r1741], %r1718;
	add.s32 	%r1750, %r1740, 16896;
	wmma.load.b.sync.aligned.row.m8n32k16.shared.f16 	{%r1751, %r1752, %r1753, %r1754, %r1755, %r1756, %r1757, %r1758}, [%r1750], %r1718;
	wmma.mma.sync.aligned.row.row.m8n32k16.f16.f16 {%r1759, %r1760, %r1761, %r1762}, {%r1719, %r1720, %r1721, %r1722, %r1723, %r1724, %r1725, %r1726}, {%r1742, %r1743, %r1744, %r1745, %r1746, %r1747, %r1748, %r1749}, {%r1889, %r1888, %r1887, %r1886};
	wmma.mma.sync.aligned.row.row.m8n32k16.f16.f16 {%r1889, %r1888, %r1887, %r1886}, {%r1728, %r1729, %r1730, %r1731, %r1732, %r1733, %r1734, %r1735}, {%r1751, %r1752, %r1753, %r1754, %r1755, %r1756, %r1757, %r1758}, {%r1759, %r1760, %r1761, %r1762};
	and.b32  	%r1763, %r1710, 7;
	setp.ne.s32 	%p9, %r1763, 0;
	@%p9 bra 	$L__BB2_10;
	// begin inline asm
	cp.async.ca.shared.global [%r177], [%rd211], 16;

	// end inline asm
$L__BB2_10:
	ld.param.u64 	%rd208, [_Z22eed_hgemm_m8n256k32_v2P6__halfS0_S0_iii_param_1];
	mul.wide.s32 	%rd198, %r1880, 2;
	mad.lo.s32 	%r1765, %r151, 16896, %r7;
	add.s64 	%rd194, %rd208, %rd198;
	// begin inline asm
	cp.async.ca.shared.global [%r1765], [%rd194], 16;

	// end inline asm
	add.s32 	%r1766, %r1765, 528;
	add.s64 	%rd195, %rd4, %rd198;
	// begin inline asm
	cp.async.ca.shared.global [%r1766], [%rd195], 16;

	// end inline asm
	add.s32 	%r1767, %r1765, 1056;
	add.s64 	%rd196, %rd5, %rd198;
	// begin inline asm
	cp.async.ca.shared.global [%r1767], [%rd196], 16;

	// end inline asm
	add.s32 	%r1768, %r1765, 1584;
	add.s64 	%rd197, %rd6, %rd198;
	// begin inline asm
	cp.async.ca.shared.global [%r1768], [%rd197], 16;

	// end inline asm
	// begin inline asm
	cp.async.commit_group;

	// end inline asm
	// begin inline asm
	cp.async.wait_group 0;

	// end inline asm
	bar.sync 	0;
	add.s32 	%r1881, %r1881, 1;
	add.s32 	%r1880, %r1880, %r141;
	add.s64 	%rd211, %rd211, 64;
	add.s32 	%r1879, %r1879, 1;
	setp.ne.s32 	%p10, %r1879, 0;
	@%p10 bra 	$L__BB2_8;
$L__BB2_11:
	ld.param.u64 	%rd209, [_Z22eed_hgemm_m8n256k32_v2P6__halfS0_S0_iii_param_2];
	not.b32 	%r1769, %r12;
	and.b32  	%r1770, %r1769, 1;
	mov.u32 	%r1771, smem;
	mad.lo.s32 	%r1772, %r1770, 4224, %r1771;
	add.s32 	%r1773, %r1772, 448;
	mov.b32 	%r1774, 264;
	wmma.load.a.sync.aligned.row.m8n32k16.shared.f16 	{%r1775, %r1776, %r1777, %r1778, %r1779, %r1780, %r1781, %r1782}, [%r1773], %r1774;
	add.s32 	%r1783, %r1772, 480;
	wmma.load.a.sync.aligned.row.m8n32k16.shared.f16 	{%r1784, %r1785, %r1786, %r1787, %r1788, %r1789, %r1790, %r1791}, [%r1783], %r1774;
	mov.u32 	%r1792, %tid.x;
	and.b32  	%r1793, %r1792, 992;
	mad.lo.s32 	%r1794, %r1770, 8448, %r1793;
	shl.b32 	%r1795, %r1794, 1;
	add.s32 	%r1796, %r1771, %r1795;
	add.s32 	%r1797, %r1796, 8448;
	wmma.load.b.sync.aligned.row.m8n32k16.shared.f16 	{%r1798, %r1799, %r1800, %r1801, %r1802, %r1803, %r1804, %r1805}, [%r1797], %r1774;
	add.s32 	%r1806, %r1796, 16896;
	wmma.load.b.sync.aligned.row.m8n32k16.shared.f16 	{%r1807, %r1808, %r1809, %r1810, %r1811, %r1812, %r1813, %r1814}, [%r1806], %r1774;
	wmma.mma.sync.aligned.row.row.m8n32k16.f16.f16 {%r1815, %r1816, %r1817, %r1818}, {%r1775, %r1776, %r1777, %r1778, %r1779, %r1780, %r1781, %r1782}, {%r1798, %r1799, %r1800, %r1801, %r1802, %r1803, %r1804, %r1805}, {%r1889, %r1888, %r1887, %r1886};
	wmma.mma.sync.aligned.row.row.m8n32k16.f16.f16 {%r1819, %r1820, %r1821, %r1822}, {%r1784, %r1785, %r1786, %r1787, %r1788, %r1789, %r1790, %r1791}, {%r1807, %r1808, %r1809, %r1810, %r1811, %r1812, %r1813, %r1814}, {%r1815, %r1816, %r1817, %r1818};
	add.s32 	%r1823, %r8, %r1793;
	mov.u32 	%r1824, %ctaid.y;
	mul.lo.s32 	%r1825, %r1824, %r163;
	shl.b32 	%r1826, %r1825, 3;
	add.s32 	%r1827, %r1823, %r1826;
	cvta.to.global.u64 	%rd199, %rd209;
	mul.wide.s32 	%rd200, %r1827, 2;
	add.s64 	%rd201, %rd199, %rd200;
	wmma.store.d.sync.aligned.row.m8n32k16.global.f16 	[%rd201], {%r1819, %r1820, %r1821, %r1822}, %r163;
$L__BB2_12:
	ret;

}
	// .globl	_Z22eed_hgemm_m8n256k64_v3P6__halfS0_S0_iii
.visible .entry _Z22eed_hgemm_m8n256k64_v3P6__halfS0_S0_iii(
	.param .u64 .ptr .align 1 _Z22eed_hgemm_m8n256k64_v3P6__halfS0_S0_iii_param_0,
	.param .u64 .ptr .align 1 _Z22eed_hgemm_m8n256k64_v3P6__halfS0_S0_iii_param_1,
	.param .u64 .ptr .align 1 _Z22eed_hgemm_m8n256k64_v3P6__halfS0_S0_iii_param_2,
	.param .u32 _Z22eed_hgemm_m8n256k64_v3P6__halfS0_S0_iii_param_3,
	.param .u32 _Z22eed_hgemm_m8n256k64_v3P6__halfS0_S0_iii_param_4,
	.param .u32 _Z22eed_hgemm_m8n256k64_v3P6__halfS0_S0_iii_param_5
)
{
	.reg .pred 	%p<10>;
	.reg .b16 	%rs<2>;
	.reg .b32 	%r<3412>;
	.reg .b32 	%f<2>;
	.reg .b64 	%rd<347>;

	ld.param.u64 	%rd6, [_Z22eed_hgemm_m8n256k64_v3P6__halfS0_S0_iii_param_1];
	ld.param.u32 	%r175, [_Z22eed_hgemm_m8n256k64_v3P6__halfS0_S0_iii_param_3];
	ld.param.u32 	%r173, [_Z22eed_hgemm_m8n256k64_v3P6__halfS0_S0_iii_param_4];
	ld.param.u32 	%r174, [_Z22eed_hgemm_m8n256k64_v3P6__halfS0_S0_iii_param_5];
	mov.u32 	%r176, %ctaid.z;
	mov.u32 	%r177, %nctaid.x;
	mov.u32 	%r178, %ctaid.x;
	mad.lo.s32 	%r1, %r176, %r177, %r178;
	mov.u32 	%r2, %ctaid.y;
	mov.u32 	%r3, %tid.x;
	and.b32  	%r4, %r3, 992;
	shr.s32 	%r179, %r173, 31;
	shr.u32 	%r180, %r179, 24;
	add.s32 	%r181, %r173, %r180;
	shr.s32 	%r182, %r181, 8;
	setp.ge.s32 	%p1, %r1, %r182;
	shr.s32 	%r183, %r175, 31;
	shr.u32 	%r184, %r183, 29;
	add.s32 	%r185, %r175, %r184;
	shr.s32 	%r186, %r185, 3;
	setp.ge.s32 	%p2, %r2, %r186;
	or.pred  	%p3, %p2, %p1;
	@%p3 bra 	$L__BB3_12;
	ld.param.u64 	%rd342, [_Z22eed_hgemm_m8n256k64_v3P6__halfS0_S0_iii_param_0];
	mov.f32 	%f1, 0f00000000;
	// begin inline asm
	{  cvt.rn.f16.f32 %rs1, %f1;}

	// end inline asm
	mov.b32 	%r3408, {%rs1, %rs1};
	shr.u32 	%r197, %r3, 5;
	shl.b32 	%r198, %r3, 3;
	and.b32  	%r6, %r198, 248;
	shr.u32 	%r199, %r3, 2;
	and.b32  	%r7, %r199, 248;
	mad.lo.s32 	%r200, %r197, 264, %r6;
	shl.b32 	%r201, %r200, 1;
	mov.u32 	%r202, smem;
	add.s32 	%r187, %r201, %r202;
	mad.lo.s32 	%r203, %r7, 264, %r6;
	shl.b32 	%r204, %r203, 1;
	add.s32 	%r205, %r202, %r204;
	add.s32 	%r9, %r205, 8448;
	add.s32 	%r190, %r205, 8976;
	add.s32 	%r191, %r205, 9504;
	add.s32 	%r192, %r205, 10032;
	add.s32 	%r193, %r205, 10560;
	add.s32 	%r194, %r205, 11088;
	add.s32 	%r195, %r205, 11616;
	add.s32 	%r196, %r205, 12144;
	shl.b32 	%r17, %r2, 3;
	add.s32 	%r206, %r17, %r197;
	shl.b32 	%r18, %r1, 8;
	or.b32  	%r207, %r18, %r6;
	mad.lo.s32 	%r3388, %r174, %r206, %r6;
	mad.lo.s32 	%r3381, %r173, %r7, %r207;
	mul.wide.s32 	%rd18, %r3388, 2;
	add.s64 	%rd9, %rd342, %rd18;
	// begin inline asm
	cp.async.ca.shared.global [%r187], [%rd9], 16;

	// end inline asm
	add.s32 	%r21, %r187, 4224;
	// begin inline asm
	cp.async.ca.shared.global [%r21], [%rd9], 16;

	// end inline asm
	mul.wide.s32 	%rd19, %r3381, 2;
	add.s64 	%rd10, %rd6, %rd19;
	// begin inline asm
	cp.async.ca.shared.global [%r9], [%rd10], 16;

	// end inline asm
	mul.wide.s32 	%rd1, %r173, 2;
	add.s64 	%rd11, %rd10, %rd1;
	// begin inline asm
	cp.async.ca.shared.global [%r190], [%rd11], 16;

	// end inline asm
	add.s64 	%rd12, %rd11, %rd1;
	// begin inline asm
	cp.async.ca.shared.global [%r191], [%rd12], 16;

	// end inline asm
	add.s64 	%rd13, %rd12, %rd1;
	// begin inline asm
	cp.async.ca.shared.global [%r192], [%rd13], 16;

	// end inline asm
	add.s64 	%rd14, %rd13, %rd1;
	// begin inline asm
	cp.async.ca.shared.global [%r193], [%rd14], 16;

	// end inline asm
	add.s64 	%rd15, %rd14, %rd1;
	// begin inline asm
	cp.async.ca.shared.global [%r194], [%rd15], 16;

	// end inline asm
	add.s64 	%rd16, %rd15, %rd1;
	// begin inline asm
	cp.async.ca.shared.global [%r195], [%rd16], 16;

	// end inline asm
	add.s64 	%rd17, %rd16, %rd1;
	// begin inline asm
	cp.async.ca.shared.global [%r196], [%rd17], 16;

	// end inline asm
	// begin inline asm
	cp.async.commit_group;

	// end inline asm
	// begin inline asm
	cp.async.wait_group 0;

	// end inline asm
	bar.sync 	0;
	shr.s32 	%r208, %r174, 31;
	shr.u32 	%r209, %r208, 26;
	add.s32 	%r210, %r174, %r209;
	shr.s32 	%r22, %r210, 6;
	setp.lt.s32 	%p4, %r174, 128;
	mov.u32 	%r3409, %r3408;
	mov.u32 	%r3410, %r3408;
	mov.u32 	%r3411, %r3408;
	@%p4 bra 	$L__BB3_11;
	max.s32 	%r213, %r22, 2;
	add.s32 	%r23, %r213, -1;
	and.b32  	%r24, %r23, 31;
	setp.lt.u32 	%p5, %r174, 2112;
	mov.b32 	%r3404, 1;
	mov.u32 	%r3409, %r3408;
	mov.u32 	%r3410, %r3408;
	mov.u32 	%r3411, %r3408;
	@%p5 bra 	$L__BB3_6;
	ld.param.u64 	%rd343, [_Z22eed_hgemm_m8n256k64_v3P6__halfS0_S0_iii_param_0];
	shl.b32 	%r215, %r4, 1;
	add.s32 	%r217, %r202, %r215;
	add.s32 	%r25, %r217, 8448;
	and.b32  	%r218, %r23, -32;
	neg.s32 	%r3383, %r218;
	or.b32  	%r219, %r7, 2048;
	mad.lo.s32 	%r220, %r173, %r219, %r18;
	add.s32 	%r3380, %r220, %r6;
	add.s32 	%r221, %r7, 1984;
	mad.lo.s32 	%r222, %r173, %r221, %r18;
	add.s32 	%r3379, %r222, %r6;
	add.s32 	%r223, %r7, 1920;
	mad.lo.s32 	%r224, %r173, %r223, %r18;
	add.s32 	%r3378, %r224, %r6;
	add.s32 	%r225, %r7, 1856;
	mad.lo.s32 	%r226, %r173, %r225, %r18;
	add.s32 	%r3377, %r226, %r6;
	or.b32  	%r227, %r7, 1792;
	mad.lo.s32 	%r228, %r173, %r227, %r18;
	add.s32 	%r3376, %r228, %r6;
	add.s32 	%r229, %r7, 1728;
	mad.lo.s32 	%r230, %r173, %r229, %r18;
	add.s32 	%r3375, %r230, %r6;
	add.s32 	%r231, %r7, 1664;
	mad.lo.s32 	%r232, %r173, %r231, %r18;
	add.s32 	%r3374, %r232, %r6;
	add.s32 	%r233, %r7, 1600;
	mad.lo.s32 	%r234, %r173, %r233, %r18;
	add.s32 	%r3373, %r234, %r6;
	or.b32  	%r235, %r7, 1536;
	mad.lo.s32 	%r236, %r173, %r235, %r18;
	add.s32 	%r3372, %r236, %r6;
	add.s32 	%r237, %r7, 1472;
	mad.lo.s32 	%r238, %r173, %r237, %r18;
	add.s32 	%r3371, %r238, %r6;
	add.s32 	%r239, %r7, 1408;
	mad.lo.s32 	%r240, %r173, %r239, %r18;
	add.s32 	%r3370, %r240, %r6;
	add.s32 	%r241, %r7, 1344;
	mad.lo.s32 	%r242, %r173, %r241, %r18;
	add.s32 	%r3369, %r242, %r6;
	or.b32  	%r243, %r7, 1280;
	mad.lo.s32 	%r244, %r173, %r243, %r18;
	add.s32 	%r3368, %r244, %r6;
	add.s32 	%r245, %r7, 1216;
	mad.lo.s32 	%r246, %r173, %r245, %r18;
	add.s32 	%r3367, %r246, %r6;
	add.s32 	%r247, %r7, 1152;
	mad.lo.s32 	%r248, %r173, %r247, %r18;
	add.s32 	%r3366, %r248, %r6;
	add.s32 	%r249, %r7, 1088;
	mad.lo.s32 	%r250, %r173, %r249, %r18;
	add.s32 	%r3365, %r250, %r6;
	or.b32  	%r251, %r7, 1024;
	mad.lo.s32 	%r252, %r173, %r251, %r18;
	add.s32 	%r3364, %r252, %r6;
	add.s32 	%r253, %r7, 960;
	mad.lo.s32 	%r254, %r173, %r253, %r18;
	add.s32 	%r3363, %r254, %r6;
	add.s32 	%r255, %r7, 896;
	mad.lo.s32 	%r256, %r173, %r255, %r18;
	add.s32 	%r3362, %r256, %r6;
	add.s32 	%r257, %r7, 832;
	mad.lo.s32 	%r258, %r173, %r257, %r18;
	add.s32 	%r3361, %r258, %r6;
	or.b32  	%r259, %r7, 768;
	mad.lo.s32 	%r260, %r173, %r259, %r18;
	add.s32 	%r3360, %r260, %r6;
	add.s32 	%r261, %r7, 704;
	mad.lo.s32 	%r262, %r173, %r261, %r18;
	add.s32 	%r3359, %r262, %r6;
	add.s32 	%r263, %r7, 640;
	mad.lo.s32 	%r264, %r173, %r263, %r18;
	add.s32 	%r3358, %r264, %r6;
	add.s32 	%r265, %r7, 576;
	mad.lo.s32 	%r266, %r173, %r265, %r18;
	add.s32 	%r3357, %r266, %r6;
	or.b32  	%r267, %r7, 512;
	mad.lo.s32 	%r268, %r173, %r267, %r18;
	add.s32 	%r3356, %r268, %r6;
	add.s32 	%r269, %r7, 448;
	mad.lo.s32 	%r270, %r173, %r269, %r18;
	add.s32 	%r3355, %r270, %r6;
	add.s32 	%r271, %r7, 384;
	mad.lo.s32 	%r272, %r173, %r271, %r18;
	add.s32 	%r3354, %r272, %r6;
	add.s32 	%r273, %r7, 320;
	mad.lo.s32 	%r274, %r173, %r273, %r18;
	add.s32 	%r3353, %r274, %r6;
	or.b32  	%r275, %r7, 256;
	mad.lo.s32 	%r276, %r173, %r275, %r18;
	add.s32 	%r3352, %r276, %r6;
	add.s32 	%r277, %r7, 192;
	mad.lo.s32 	%r278, %r173, %r277, %r18;
	add.s32 	%r3351, %r278, %r6;
	add.s32 	%r279, %r7, 128;
	mad.lo.s32 	%r280, %r173, %r279, %r18;
	add.s32 	%r3350, %r280, %r6;
	add.s32 	%r281, %r7, 64;
	mad.lo.s32 	%r282, %r173, %r281, %r18;
	add.s32 	%r3349, %r282, %r6;
	mul.wide.u32 	%rd20, %r3388, 2;
	add.s64 	%rd21, %rd20, %rd343;
	add.s64 	%rd346, %rd21, 2048;
	mov.b32 	%r3382, 0;
	mov.u32 	%r3409, %r3408;
	mov.u32 	%r3410, %r3408;
	mov.u32 	%r3411, %r3408;
$L__BB3_4:
	.pragma "nounroll";
	mov.u32 	%r555, smem;
	mov.b32 	%r556, 264;
	wmma.load.a.sync.aligned.row.m8n32k16.shared.f16 	{%r557, %r558, %r559, %r560, %r561, %r562, %r563, %r564}, [%r555], %r556;
	add.s32 	%r565, %r555, 32;
	wmma.load.a.sync.aligned.row.m8n32k16.shared.f16 	{%r566, %r567, %r568, %r569, %r570, %r571, %r572, %r573}, [%r565], %r556;
	add.s32 	%r574, %r555, 64;
	wmma.load.a.sync.aligned.row.m8n32k16.shared.f16 	{%r575, %r576, %r577, %r578, %r579, %r580, %r581, %r582}, [%r574], %r556;
	add.s32 	%r583, %r555, 96;
	wmma.load.a.sync.aligned.row.m8n32k16.shared.f16 	{%r584, %r585, %r586, %r587, %r588, %r589, %r590, %r591}, [%r583], %r556;
	wmma.load.b.sync.aligned.row.m8n32k16.shared.f16 	{%r592, %r593, %r594, %r595, %r596, %r597, %r598, %r599}, [%r25], %r556;
	add.s32 	%r600, %r25, 8448;
	wmma.load.b.sync.aligned.row.m8n32k16.shared.f16 	{%r601, %r602, %r603, %r604, %r605, %r606, %r607, %r608}, [%r600], %r556;
	add.s32 	%r609, %r25, 16896;
	wmma.load.b.sync.aligned.row.m8n32k16.shared.f16 	{%r610, %r611, %r612, %r613, %r614, %r615, %r616, %r617}, [%r609], %r556;
	add.s32 	%r618, %r25, 25344;
	wmma.load.b.sync.aligned.row.m8n32k16.shared.f16 	{%r619, %r620, %r621, %r622, %r623, %r624, %r625, %r626}, [%r618], %r556;
	wmma.mma.sync.aligned.row.row.m8n32k16.f16.f16 {%r627, %r628, %r629, %r630}, {%r557, %r558, %r559, %r560, %r561, %r562, %r563, %r564}, {%r592, %r593, %r594, %r595, %r596, %r597, %r598, %r599}, {%r3411, %r3410, %r3409, %r3408};
	wmma.mma.sync.aligned.row.row.m8n32k16.f16.f16 {%r631, %r632, %r633, %r634}, {%r566, %r567, %r568, %r569, %r570, %r571, %r572, %r573}, {%r601, %r602, %r603, %r604, %r605, %r606, %r607, %r608}, {%r627, %r628, %r629, %r630};
	wmma.mma.sync.aligned.row.row.m8n32k16.f16.f16 {%r635, %r636, %r637, %r638}, {%r575, %r576, %r577, %r578, %r579, %r580, %r581, %r582}, {%r610, %r611, %r612, %r613, %r614, %r615, %r616, %r617}, {%r631, %r632, %r633, %r634};
	wmma.mma.sync.aligned.row.row.m8n32k16.f16.f16 {%r639, %r640, %r641, %r642}, {%r584, %r585, %r586, %r587, %r588, %r589, %r590, %r591}, {%r619, %r620, %r621, %r622, %r623, %r624, %r625, %r626}, {%r635, %r636, %r637, %r638};
	mul.wide.s32 	%rd294, %r3349, 2;
	add.s64 	%rd22, %rd6, %rd294;
	mov.u32 	%r643, %tid.x;
	shr.u32 	%r644, %r643, 2;
	and.b32  	%r645, %r644, 248;
	shl.b32 	%r646, %r643, 3;
	and.b32  	%r647, %r646, 248;
	mad.lo.s32 	%r648, %r645, 264, %r647;
	shl.b32 	%r649, %r648, 1;
	add.s32 	%r650, %r555, %r649;
	add.s32 	%r537, %r650, 42240;
	// begin inline asm
	cp.async.ca.shared.global [%r537], [%rd22], 16;

	// end inline asm
	add.s64 	%rd23, %rd22, %rd1;
	add.s32 	%r538, %r650, 42768;
	// begin inline asm
	cp.async.ca.shared.global [%r538], [%rd23], 16;

	// end inline asm
	add.s64 	%rd24, %rd23, %rd1;
	add.s32 	%r539, %r650, 43296;
	// begin inline asm
	cp.async.ca.shared.global [%r539], [%rd24], 16;

	// end inline asm
	add.s64 	%rd25, %rd24, %rd1;
	add.s32 	%r540, %r650, 43824;
	// begin inline asm
	cp.async.ca.shared.global [%r540], [%rd25], 16;

	// end inline asm
	add.s64 	%rd26, %rd25, %rd1;
	add.s32 	%r541, %r650, 44352;
	// begin inline asm
	cp.async.ca.shared.global [%r541], [%rd26], 16;

	// end inline asm
	add.s64 	%rd27, %rd26, %rd1;
	add.s32 	%r542, %r650, 44880;
	// begin inline asm
	cp.async.ca.shared.global [%r542], [%rd27], 16;

	// end inline asm
	add.s64 	%rd28, %rd27, %rd1;
	add.s32 	%r543, %r650, 45408;
	// begin inline asm
	cp.async.ca.shared.global [%r543], [%rd28], 16;

	// end inline asm
	add.s64 	%rd29, %rd28, %rd1;
	add.s32 	%r544, %r650, 45936;
	// begin inline asm
	cp.async.ca.shared.global [%r544], [%rd29], 16;

	// end inline asm
	// begin inline asm
	cp.async.commit_group;

	// end inline asm
	// begin inline asm
	cp.async.wait_group 0;

	// end inline asm
	bar.sync 	0;
	add.s32 	%r651, %r555, 4352;
	wmma.load.a.sync.aligned.row.m8n32k16.shared.f16 	{%r652, %r653, %r654, %r655, %r656, %r657, %r658, %r659}, [%r651], %r556;
	add.s32 	%r660, %r555, 4384;
	wmma.load.a.sync.aligned.row.m8n32k16.shared.f16 	{%r661, %r662, %r663, %r664, %r665, %r666, %r667, %r668}, [%r660], %r556;
	add.s32 	%r669, %r555, 4416;
	wmma.load.a.sync.aligned.row.m8n32k16.shared.f16 	{%r670, %r671, %r672, %r673, %r674, %r675, %r676, %r677}, [%r669], %r556;
	add.s32 	%r678, %r555, 4448;
	wmma.load.a.sync.aligned.row.m8n32k16.shared.f16 	{%r679, %r680, %r681, %r682, %r683, %r684, %r685, %r686}, [%r678], %r556;
	add.s32 	%r687, %r25, 33792;
	wmma.load.b.sync.aligned.row.m8n32k16.shared.f16 	{%r688, %r689, %r690, %r691, %r692, %r693, %r694, %r695}, [%r687], %r556;
	add.s32 	%r696, %r25, 42240;
	wmma.load.b.sync.aligned.row.m8n32k16.shared.f16 	{%r697, %r698, %r699, %r700, %r701, %r702, %r703, %r704}, [%r696], %r556;
	add.s32 	%r705, %r25, 50688;
	wmma.load.b.sync.aligned.row.m8n32k16.shared.f16 	{%r706, %r707, %r708, %r709, %r710, %r711, %r712, %r713}, [%r705], %r556;
	add.s32 	%r714, %r25, 59136;
	wmma.load.b.sync.aligned.row.m8n32k16.shared.f16 	{%r715, %r716, %r717, %r718, %r719, %r720, %r721, %r722}, [%r714], %r556;
	wmma.mma.sync.aligned.row.row.m8n32k16.f16.f16 {%r723, %r724, %r725, %r726}, {%r652, %r653, %r654, %r655, %r656, %r657, %r658, %r659}, {%r688, %r689, %r690, %r691, %r692, %r693, %r694, %r695}, {%r639, %r640, %r641, %r642};
	wmma.mma.sync.aligned.row.row.m8n32k16.f16.f16 {%r727, %r728, %r729, %r730}, {%r661, %r662, %r663, %r664, %r665, %r666, %r667, %r668}, {%r697, %r698, %r699, %r700, %r701, %r702, %r703, %r704}, {%r723, %r724, %r725, %r726};
	wmma.mma.sync.aligned.row.row.m8n32k16.f16.f16 {%r731, %r732, %r733, %r734}, {%r670, %r671, %r672, %r673, %r674, %r675, %r676, %r677}, {%r706, %r707, %r708, %r709, %r710, %r711, %r712, %r713}, {%r727, %r728, %r729, %r730};
	wmma.mma.sync.aligned.row.row.m8n32k16.f16.f16 {%r735, %r736, %r737, %r738}, {%r679, %r680, %r681, %r682, %r683, %r684, %r685, %r686}, {%r715, %r716, %r717, %r718, %r719, %r720, %r721, %r722}, {%r731, %r732, %r733, %r734};
	mul.wide.s32 	%rd295, %r3350, 2;
	add.s64 	%rd30, %rd6, %rd295;
	// begin inline asm
	cp.async.ca.shared.global [%r9], [%rd30], 16;

	// end inline asm
	add.s64 	%rd31, %rd30, %rd1;
	// begin inline asm
	cp.async.ca.shared.global [%r190], [%rd31], 16;

	// end inline asm
	add.s64 	%rd32, %rd31, %rd1;
	// begin inline asm
	cp.async.ca.shared.global [%r191], [%rd32], 16;

	// end inline asm
	add.s64 	%rd33, %rd32, %rd1;
	// begin inline asm
	cp.async.ca.shared.global [%r192], [%rd33], 16;

	// end inline asm
	add.s64 	%rd34, %rd33, %rd1;
	// begin inline asm
	cp.async.ca.shared.global [%r193], [%rd34], 16;

	// end inline asm
	add.s64 	%rd35, %rd34, %rd1;
	// begin inline asm
	cp.async.ca.shared.global [%r194], [%rd35], 16;

	// end inline asm
	add.s64 	%rd36, %rd35, %rd1;
	// begin inline asm
	cp.async.ca.shared.global [%r195], [%rd36], 16;

	// end inline asm
	add.s64 	%rd37, %rd36, %rd1;
	// begin inline asm
	cp.async.ca.shared.global [%r196], [%rd37], 16;

	// end inline asm
	// begin inline asm
	cp.async.commit_group;

	// end inline asm
	// begin inline asm
	cp.async.wait_group 0;

	// end inline asm
	bar.sync 	0;
	add.s32 	%r739, %r555, 256;
	wmma.load.a.sync.aligned.row.m8n32k16.shared.f16 	{%r740, %r741, %r742, %r743, %r744, %r745, %r746, %r747}, [%r739], %r556;
	add.s32 	%r748, %r555, 288;
	wmma.load.a.sync.aligned.row.m8n32k16.shared.f16 	{%r749, %r750, %r751, %r752, %r753, %r754, %r755, %r756}, [%r748], %r556;
	add.s32 	%r757, %r555, 320;
	wmma.load.a.sync.aligned.row.m8n32k16.shared.f16 	{%r758, %r759, %r760, %r761, %r762, %r763, %r764, %r765}, [%r757], %r556;
	add.s32 	%r766, %r555, 352;
	wmma.load.a.sync.aligned.row.m8n32k16.shared.f16 	{%r767, %r768, %r769, %r770, %r771, %r772, %r773, %r774}, [%r766], %r556;
	wmma.load.b.sync.aligned.row.m8n32k16.shared.f16 	{%r775, %r776, %r777, %r778, %r779, %r780, %r781, %r782}, [%r25], %r556;
	wmma.load.b.sync.aligned.row.m8n32k16.shared.f16 	{%r783, %r784, %r785, %r786, %r787, %r788, %r789, %r790}, [%r600], %r556;
	wmma.load.b.sync.aligned.row.m8n32k16.shared.f16 	{%r791, %r792, %r793, %r794, %r795, %r796, %r797, %r798}, [%r609], %r556;
	wmma.load.b.sync.aligned.row.m8n32k16.shared.f16 	{%r799, %r800, %r801, %r802, %r803, %r804, %r805, %r806}, [%r618], %r556;
	wmma.mma.sync.aligned.row.row.m8n32k16.f16.f16 {%r807, %r808, %r809, %r810}, {%r740, %r741, %r742, %r743, %r744, %r745, %r746, %r747}, {%r775, %r776, %r777, %r778, %r779, %r780, %r781, %r782}, {%r735, %r736, %r737, %r738};
	wmma.mma.sync.aligned.row.row.m8n32k16.f16.f16 {%r811, %r812, %r813, %r814}, {%r749, %r750, %r751, %r752, %r753, %r754, %r755, %r756}, {%r783, %r784, %r785, %r786, %r787, %r788, %r789, %r790}, {%r807, %r808, %r809, %r810};
	wmma.mma.sync.aligned.row.row.m8n32k16.f16.f16 {%r815, %r816, %r817, %r818}, {%r758, %r759, %r760, %r761, %r762, %r763, %r764, %r765}, {%r791, %r792, %r793, %r794, %r795, %r796, %r797, %r798}, {%r811, %r812, %r813, %r814};
	wmma.mma.sync.aligned.row.row.m8n32k16.f16.f16 {%r819, %r820, %r821, %r822}, {%r767, %r768, %r769, %r770, %r771, %r772, %r773, %r774}, {%r799, %r800, %r801, %r802, %r803, %r804, %r805, %r806}, {%r815, %r816, %r817, %r818};
	mul.wide.s32 	%rd296, %r3351, 2;
	add.s64 	%rd38, %rd6, %rd296;
	// begin inline asm
	cp.async.ca.shared.global [%r537], [%rd38], 16;

	// end inline asm
	add.s64 	%rd39, %rd38, %rd1;
	// begin inline asm
	cp.async.ca.shared.global [%r538], [%rd39], 16;

	// end inline asm
	add.s64 	%rd40, %rd39, %rd1;
	// begin inline asm
	cp.async.ca.shared.global [%r539], [%rd40], 16;

	// end inline asm
	add.s64 	%rd41, %rd40, %rd1;
	// begin inline asm
	cp.async.ca.shared.global [%r540], [%rd41], 16;

	// end inline asm
	add.s64 	%rd42, %rd41, %rd1;
	// begin inline asm
	cp.async.ca.shared.global [%r541], [%rd42], 16;

	// end inline asm
	add.s64 	%rd43, %rd42, %rd1;
	// begin inline asm
	cp.async.ca.shared.global [%r542], [%rd43], 16;

	// end inline asm
	add.s64 	%rd44, %rd43, %rd1;
	// begin inline asm
	cp.async.ca.shared.global [%r543], [%rd44], 16;

	// end inline asm
	add.s64 	%rd45, %rd44, %rd1;
	// begin inline asm
	cp.async.ca.shared.global [%r544], [%rd45], 16;

	// end inline asm
	// begin inline asm
	cp.async.commit_group;

	// end inline asm
	// begin inline asm
	cp.async.wait_group 0;

	// end inline asm
	bar.sync 	0;
	add.s32 	%r823, %r555, 4608;
	wmma.load.a.sync.aligned.row.m8n32k16.shared.f16 	{%r824, %r825, %r826, %r827, %r828, %r829, %r830, %r831}, [%r823], %r556;
	add.s32 	%r832, %r555, 4640;
	wmma.load.a.sync.aligned.row.m8n32k16.shared.f16 	{%r833, %r834, %r835, %r836, %r837, %r838, %r839, %r840}, [%r832], %r556;
	add.s32 	%r841, %r555, 4672;
	wmma.load.a.sync.aligned.row.m8n32k16.shared.f16 	{%r842, %r843, %r844, %r845, %r846, %r847, %r848, %r849}, [%r841], %r556;
	add.s32 	%r850, %r555, 4704;
	wmma.load.a.sync.aligned.row.m8n32k16.shared.f16 	{%r851, %r852, %r853, %r854, %r855, %r856, %r857, %r858}, [%r850], %r556;
	wmma.load.b.sync.aligned.row.m8n32k16.shared.f16 	{%r859, %r860, %r861, %r862, %r863, %r864, %r865, %r866}, [%r687], %r556;
	wmma.load.b.sync.aligned.row.m8n32k16.shared.f16 	{%r867, %r868, %r869, %r870, %r871, %r872, %r873, %r874}, [%r696], %r556;
	wmma.load.b.sync.aligned.row.m8n32k16.shared.f16 	{%r875, %r876, %r877, %r878, %r879, %r880, %r881, %r882}, [%r705], %r556;
	wmma.load.b.sync.aligned.row.m8n32k16.shared.f16 	{%r883, %r884, %r885, %r886, %r887, %r888, %r889, %r890}, [%r714], %r556;
	wmma.mma.sync.aligned.row.row.m8n32k16.f16.f16 {%r891, %r892, %r893, %r894}, {%r824, %r825, %r826, %r827, %r828, %r829, %r830, %r831}, {%r859, %r860, %r861, %r862, %r863, %r864, %r865, %r866}, {%r819, %r820, %r821, %r822};
	wmma.mma.sync.aligned.row.row.m8n32k16.f16.f16 {%r895, %r896, %r897, %r898}, {%r833, %r834, %r835, %r836, %r837, %r838, %r839, %r840}, {%r867, %r868, %r869, %r870, %r871, %r872, %r873, %r874}, {%r891, %r892, %r893, %r894};
	wmma.mma.sync.aligned.row.row.m8n32k16.f16.f16 {%r899, %r900, %r901, %r902}, {%r842, %r843, %r844, %r845, %r846, %r847, %r848, %r849}, {%r875, %r876, %r877, %r878, %r879, %r880, %r881, %r882}, {%r895, %r896, %r897, %r898};
	wmma.mma.sync.aligned.row.row.m8n32k16.f16.f16 {%r903, %r904, %r905, %r906}, {%r851, %r852, %r853, %r854, %r855, %r856, %r857, %r858}, {%r883, %r884, %r885, %r886, %r887, %r888, %r889, %r890}, {%r899, %r900, %r901, %r902};
	add.s64 	%rd47, %rd346, -1536;
	// begin inline asm
	cp.async.ca.shared.global [%r187], [%rd47], 16;

	// end inline asm
	// begin inline asm
	cp.async.ca.shared.global [%r21], [%rd47], 16;

	// end inline asm
	mul.wide.s32 	%rd297, %r3352, 2;
	add.s64 	%rd48, %rd6, %rd297;
	// begin inline asm
	cp.async.ca.shared.global [%r9], [%rd48], 16;

	// end inline asm
	add.s64 	%rd49, %rd48, %rd1;
	// begin inline asm
	cp.async.ca.shared.global [%r190], [%rd49], 16;

	// end inline asm
	add.s64 	%rd50, %rd49, %rd1;
	// begin inline asm
	cp.async.ca.shared.global [%r191], [%rd50], 16;

	// end inline asm
	add.s64 	%rd51, %rd50, %rd1;
	// begin inline asm
	cp.async.ca.shared.global [%r192], [%rd51], 16;

	// end inline asm
	add.s64 	%rd52, %rd51, %rd1;
	// begin inline asm
	cp.async.ca.shared.global [%r193], [%rd52], 16;

	// end inline asm
	add.s64 	%rd53, %rd52, %rd1;
	// begin inline asm
	cp.async.ca.shared.global [%r194], [%rd53], 16;

	// end inline asm
	add.s64 	%rd54, %rd53, %rd1;
	// begin inline asm
	cp.async.ca.shared.global [%r195], [%rd54], 16;

	// end inline asm
	add.s64 	%rd55, %rd54, %rd1;
	// begin inline asm
	cp.async.ca.shared.global [%r196], [%rd55], 16;

	// end inline asm
	// begin inline asm
	cp.async.commit_group;

	// end inline asm
	// begin inline asm
	cp.async.wait_group 0;

	// end inline asm
	bar.sync 	0;
	wmma.load.a.sync.aligned.row.m8n32k16.shared.f16 	{%r907, %r908, %r909, %r910, %r911, %r912, %r913, %r914}, [%r555], %r556;
	wmma.load.a.sync.aligned.row.m8n32k16.shared.f16 	{%r915, %r916, %r917, %r918, %r919, %r920, %r921, %r922}, [%r565], %r556;
	wmma.load.a.sync.aligned.row.m8n32k16.shared.f16 	{%r923, %r924, %r925, %r926, %r927, %r928, %r929, %r930}, [%r574], %r556;
	wmma.load.a.sync.aligned.row.m8n32k16.shared.f16 	{%r931, %r932, %r933, %r934, %r935, %r936, %r937, %r938}, [%r583], %r556;
	wmma.load.b.sync.aligned.row.m8n32k16.shared.f16 	{%r939, %r940, %r941, %r942, %r943, %r944, %r945, %r946}, [%r25], %r556;
	wmma.load.b.sync.aligned.row.m8n32k16.shared.f16 	{%r947, %r948, %r949, %r950, %r951, %r952, %r953, %r954}, [%r600], %r556;
	wmma.load.b.sync.aligned.row.m8n32k16.shared.f16 	{%r955, %r956, %r957, %r958, %r959, %r960, %r961, %r962}, [%r609], %r556;
	wmma.load.b.sync.aligned.row.m8n32k16.shared.f16 	{%r963, %r964, %r965, %r966, %r967, %r968, %r969, %r970}, [%r618], %r556;
	wmma.mma.sync.aligned.row.row.m8n32k16.f16.f16 {%r971, %r972, %r973, %r974}, {%r907, %r908, %r909, %r910, %r911, %r912, %r913, %r914}, {%r939, %r940, %r941, %r942, %r943, %r944, %r945, %r946}, {%r903, %r904, %r905, %r906};
	wmma.mma.sync.aligned.row.row.m8n32k16.f16.f16 {%r975, %r976, %r977, %r978}, {%r915, %r916, %r917, %r918, %r919, %r920, %r921, %r922}, {%r947, %r948, %r949, %r950, %r951, %r952, %r953, %r954}, {%r971, %r972, %r973, %r974};
	wmma.mma.sync.aligned.row.row.m8n32k16.f16.f16 {%r979, %r980, %r981, %r982}, {%r923, %r924, %r925, %r926, %r927, %r928, %r929, %r930}, {%r955, %r956, %r957, %r958, %r959, %r960, %r961, %r962}, {%r975, %r976, %r977, %r978};
	wmma.mma.sync.aligned.row.row.m8n32k16.f16.f16 {%r983, %r984, %r985, %r986}, {%r931, %r932, %r933, %r934, %r935, %r936, %r937, %r938}, {%r963, %r964, %r965, %r966, %r967, %r968, %r969, %r970}, {%r979, %r980, %r981, %r982};
	mul.wide.s32 	%rd298, %r3353, 2;
	add.s64 	%rd56, %rd6, %rd298;
	// begin inline asm
	cp.async.ca.shared.global [%r537], [%rd56], 16;

	// end inline asm
	add.s64 	%rd57, %rd56, %rd1;
	// begin inline asm
	cp.async.ca.shared.global [%r538], [%rd57], 16;

	// end inline asm
	add.s64 	%rd58, %rd57, %rd1;
	// begin inline asm
	cp.async.ca.shared.global [%r539], [%rd58], 16;

	// end inline asm
	add.s64 	%rd59, %rd58, %rd1;
	// begin inline asm
	cp.async.ca.shared.global [%r540], [%rd59], 16;

	// end inline asm
	add.s64 	%rd60, %rd59, %rd1;
	// begin inline asm
	cp.async.ca.shared.global [%r541], [%rd60], 16;

	// end inline asm
	add.s64 	%rd61, %rd60, %rd1;
	// begin inline asm
	cp.async.ca.shared.global [%r542], [%rd61], 16;

	// end inline asm
	add.s64 	%rd62, %rd61, %rd1;
	// begin inline asm
	cp.async.ca.shared.global [%r543], [%rd62], 16;

	// end inline asm
	add.s64 	%rd63, %rd62, %rd1;
	// begin inline asm
	cp.async.ca.shared.global [%r544], [%rd63], 16;

	// end inline asm
	// begin inline asm
	cp.async.commit_group;

	// end inline asm
	// begin inline asm
	cp.async.wait_group 0;

	// end inline asm
	bar.sync 	0;
	wmma.load.a.sync.aligned.row.m8n32k16.shared.f16 	{%r987, %r988, %r989, %r990, %r991, %r992, %r993, %r994}, [%r651], %r556;
	wmma.load.a.sync.aligned.row.m8n32k16.shared.f16 	{%r995, %r996, %r997, %r998, %r999, %r1000, %r1001, %r1002}, [%r660], %r556;
	wmma.load.a.sync.aligned.row.m8n32k16.shared.f16 	{%r1003, %r1004, %r1005, %r1006, %r1007, %r1008, %r1009, %r1010}, [%r669], %r556;
	wmma.load.a.sync.aligned.row.m8n32k16.shared.f16 	{%r1011, %r1012, %r1013, %r1014, %r1015, %r1016, %r1017, %r1018}, [%r678], %r556;
	wmma.load.b.sync.aligned.row.m8n32k16.shared.f16 	{%r1019, %r1020, %r1021, %r1022, %r1023, %r1024, %r1025, %r1026}, [%r687], %r556;
	wmma.load.b.sync.aligned.row.m8n32k16.shared.f16 	{%r1027, %r1028, %r1029, %r1030, %r1031, %r1032, %r1033, %r1034}, [%r696], %r556;
	wmma.load.b.sync.aligned.row.m8n32k16.shared.f16 	{%r1035, %r1036, %r1037, %r1038, %r1039, %r1040, %r1041, %r1042}, [%r705], %r556;
	wmma.load.b.sync.aligned.row.m8n32k16.shared.f16 	{%r1043, %r1044, %r1045, %r1046, %r1047, %r1048, %r1049, %r1050}, [%r714], %r556;
	wmma.mma.sync.aligned.row.row.m8n32k16.f16.f16 {%r1051, %r1052, %r1053, %r1054}, {%r987, %r988, %r989, %r990, %r991, %r992, %r993, %r994}, {%r1019, %r1020, %r1021, %r1022, %r1023, %r1024, %r1025, %r1026}, {%r983, %r984, %r985, %r986};
	wmma.mma.sync.aligned.row.row.m8n32k16.f16.f16 {%r1055, %r1056, %r1057, %r1058}, {%r995, %r996, %r997, %r998, %r999, %r1000, %r1001, %r1002}, {%r1027, %r1028, %r1029, %r1030, %r1031, %r1032, %r1033, %r1034}, {%r1051, %r1052, %r1053, %r1054};
	wmma.mma.sync.aligned.row.row.m8n32k16.f16.f16 {%r1059, %r1060, %r1061, %r1062}, {%r1003, %r1004, %r1005, %r1006, %r1007, %r1008, %r1009, %r1010}, {%r1035, %r1036, %r1037, %r1038, %r1039, %r1040, %r1041, %r1042}, {%r1055, %r1056, %r1057, %r1058};
	wmma.mma.sync.aligned.row.row.m8n32k16.f16.f16 {%r1063, %r1064, %r1065, %r1066}, {%r1011, %r1012, %r1013, %r1014, %r1015, %r1016, %r1017, %r1018}, {%r1043, %r1044, %r1045, %r1046, %r1047, %r1048, %r1049, %r1050}, {%r1059, %r1060, %r1061, %r1062};
	mul.wide.s32 	%rd299, %r3354, 2;
	add.s64 	%rd64, %rd6, %rd299;
	// begin inline asm
	cp.async.ca.shared.global [%r9], [%rd64], 16;

	// end inline asm
	add.s64 	%rd65, %rd64, %rd1;
	// begin inline asm
	cp.async.ca.shared.global [%r190], [%rd65], 16;

	// end inline asm
	add.s64 	%rd66, %rd65, %rd1;
	// begin inline asm
	cp.async.ca.shared.global [%r191], [%rd66], 16;

	// end inline asm
	add.s64 	%rd67, %rd66, %rd1;
	// begin inline asm
	cp.async.ca.shared.global [%r192], [%rd67], 16;

	// end inline asm
	add.s64 	%rd68, %rd67, %rd1;
	// begin inline asm
	cp.async.ca.shared.global [%r193], [%rd68], 16;

	// end inline asm
	add.s64 	%rd69, %rd68, %rd1;
	// begin inline asm
	cp.async.ca.shared.global [%r194], [%rd69], 16;

	// end inline asm
	add.s64 	%rd70, %rd69, %rd1;
	// begin inline asm
	cp.async.ca.shared.global [%r195], [%rd70], 16;

	// end inline asm
	add.s64 	%rd71, %rd70, %rd1;
	// begin inline asm
	cp.async.ca.shared.global [%r196], [%rd71], 16;

	// end inline asm
	// begin inline asm
	cp.async.commit_group;

	// end inline asm
	// begin inline asm
	cp.async.wait_group 0;

	// end inline asm
	bar.sync 	0;
	wmma.load.a.sync.aligned.row.m8n32k16.shared.f16 	{%r1067, %r1068, %r1069, %r1070, %r1071, %r1072, %r1073, %r1074}, [%r739], %r556;
	wmma.load.a.sync.aligned.row.m8n32k16.shared.f16 	{%r1075, %r1076, %r1077, %r1078, %r1079, %r1080, %r1081, %r1082}, [%r748], %r556;
	wmma.load.a.sync.aligned.row.m8n32k16.shared.f16 	{%r1083, %r1084, %r1085, %r1086, %r1087, %r1088, %r1089, %r1090}, [%r757], %r556;
	wmma.load.a.sync.aligned.row.m8n32k16.shared.f16 	{%r1091, %r1092, %r1093, %r1094, %r1095, %r1096, %r1097, %r1098}, [%r766], %r556;
	wmma.load.b.sync.aligned.row.m8n32k16.shared.f16 	{%r1099, %r1100, %r1101, %r1102, %r1103, %r1104, %r1105, %r1106}, [%r25], %r556;
	wmma.load.b.sync.aligned.row.m8n32k16.shared.f16 	{%r1107, %r1108, %r1109, %r1110, %r1111, %r1112, %r1113, %r1114}, [%r600], %r556;
	wmma.load.b.sync.aligned.row.m8n32k16.shared.f16 	{%r1115, %r1116, %r1117, %r1118, %r1119, %r1120, %r1121, %r1122}, [%r609], %r556;
	wmma.load.b.sync.aligned.row.m8n32k16.shared.f16 	{%r1123, %r1124, %r1125, %r1126, %r1127, %r1128, %r1129, %r1130}, [%r618], %r556;
	wmma.mma.sync.aligned.row.row.m8n32k16.f16.f16 {%r1131, %r1132, %r1133, %r1134}, {%r1067, %r1068, %r1069, %r1070, %r1071, %r1072, %r1073, %r1074}, {%r1099, %r1100, %r1101, %r1102, %r1103, %r1104, %r1105, %r1106}, {%r1063, %r1064, %r1065, %r1066};
	wmma.mma.sync.aligned.row.row.m8n32k16.f16.f16 {%r1135, %r1136, %r1137, %r1138}, {%r1075, %r1076, %r1077, %r1078, %r1079, %r1080, %r1081, %r1082}, {%r1107, %r1108, %r1109, %r1110, %r1111, %r1112, %r1113, %r1114}, {%r1131, %r1132, %r1133, %r1134};
	wmma.mma.sync.aligned.row.row.m8n32k16.f16.f16 {%r1139, %r1140, %r1141, %r1142}, {%r1083, %r1084, %r1085, %r1086, %r1087, %r1088, %r1089, %r1090}, {%r1115, %r1116, %r1117, %r1118, %r1119, %r1120, %r1121, %r1122}, {%r1135, %r1136, %r1137, %r1138};
	wmma.mma.sync.aligned.row.row.m8n32k16.f16.f16 {%r1143, %r1144, %r1145, %r1146}, {%r1091, %r1092, %r1093, %r1094, %r1095, %r1096, %r1097, %r1098}, {%r1123, %r1124, %r1125, %r1126, %r1127, %r1128, %r1129, %r1130}, {%r1139, %r1140, %r1141, %r1142};
	mul.wide.s32 	%rd300, %r3355, 2;
	add.s64 	%rd72, %rd6, %rd300;
	// begin inline asm
	cp.async.ca.shared.global [%r537], [%rd72], 16;

	// end inline asm
	add.s64 	%rd73, %rd72, %rd1;
	// begin inline asm
	cp.async.ca.shared.global [%r538], [%rd73], 16;

	// end inline asm
	add.s64 	%rd74, %rd73, %rd1;
	// begin inline asm
	cp.async.ca.shared.global [%r539], [%rd74], 16;

	// end inline asm
	add.s64 	%rd75, %rd74, %rd1;
	// begin inline asm
	cp.async.ca.shared.global [%r540], [%rd75], 16;

	// end inline asm
	add.s64 	%rd76, %rd75, %rd1;
	// begin inline asm
	cp.async.ca.shared.global [%r541], [%rd76], 16;

	// end inline asm
	add.s64 	%rd77, %rd76, %rd1;
	// begin inline asm
	cp.async.ca.shared.global [%r542], [%rd77], 16;

	// end inline asm
	add.s64 	%rd78, %rd77, %rd1;
	// begin inline asm
	cp.async.ca.shared.global [%r543], [%rd78], 16;

	// end inline asm
	add.s64 	%rd79, %rd78, %rd1;
	// begin inline asm
	cp.async.ca.shared.global [%r544], [%rd79], 16;

	// end inline asm
	// begin inline asm
	cp.async.commit_group;

	// end inline asm
	// begin inline asm
	cp.async.wait_group 0;

	// end inline asm
	bar.sync 	0;
	wmma.load.a.sync.aligned.row.m8n32k16.shared.f16 	{%r1147, %r1148, %r1149, %r1150, %r1151, %r1152, %r1153, %r1154}, [%r823], %r556;
	wmma.load.a.sync.aligned.row.m8n32k16.shared.f16 	{%r1155, %r1156, %r1157, %r1158, %r1159, %r1160, %r1161, %r1162}, [%r832], %r556;
	wmma.load.a.sync.aligned.row.m8n32k16.shared.f16 	{%r1163, %r1164, %r1165, %r1166, %r1167, %r1168, %r1169, %r1170}, [%r841], %r556;
	wmma.load.a.sync.aligned.row.m8n32k16.shared.f16 	{%r1171, %r1172, %r1173, %r1174, %r1175, %r1176, %r1177, %r1178}, [%r850], %r556;
	wmma.load.b.sync.aligned.row.m8n32k16.shared.f16 	{%r1179, %r1180, %r1181, %r1182, %r1183, %r1184, %r1185, %r1186}, [%r687], %r556;
	wmma.load.b.sync.aligned.row.m8n32k16.shared.f16 	{%r1187, %r1188, %r1189, %r1190, %r1191, %r1192, %r1193, %r1194}, [%r696], %r556;
	wmma.load.b.sync.aligned.row.m8n32k16.shared.f16 	{%r1195, %r1196, %r1197, %r1198, %r1199, %r1200, %r1201, %r1202}, [%r705], %r556;
	wmma.load.b.sync.aligned.row.m8n32k16.shared.f16 	{%r1203, %r1204, %r1205, %r1206, %r1207, %r1208, %r1209, %r1210}, [%r714], %r556;
	wmma.mma.sync.aligned.row.row.m8n32k16.f16.f16 {%r1211, %r1212, %r1213, %r1214}, {%r1147, %r1148, %r1149, %r1150, %r1151, %r1152, %r1153, %r1154}, {%r1179, %r1180, %r1181, %r1182, %r1183, %r1184, %r1185, %r1186}, {%r1143, %r1144, %r1145, %r1146};
	wmma.mma.sync.aligned.row.row.m8n32k16.f16.f16 {%r1215, %r1216, %r1217, %r1218}, {%r1155, %r1156, %r1157, %r1158, %r1159, %r1160, %r1161, %r1162}, {%r1187, %r1188, %r1189, %r1190, %r1191, %r1192, %r1193, %r1194}, {%r1211, %r1212, %r1213, %r1214};
	wmma.mma.sync.aligned.row.row.m8n32k16.f16.f16 {%r1219, %r1220, %r1221, %r1222}, {%r1163, %r1164, %r1165, %r1166, %r1167, %r1168, %r1169, %r1170}, {%r1195, %r1196, %r1197, %r1198, %r1199, %r1200, %r1201, %r1202}, {%r1215, %r1216, %r1217, %r1218};
	wmma.mma.sync.aligned.row.row.m8n32k16.f16.f16 {%r1223, %r1224, %r1225, %r1226}, {%r1171, %r1172, %r1173, %r1174, %r1175, %r1176, %r1177, %r1178}, {%r1203, %r1204, %r1205, %r1206, %r1207, %r1208, %r1209, %r1210}, {%r1219, %r1220, %r1221, %r1222};
	add.s64 	%rd81, %rd346, -1024;
	// begin inline asm
	cp.async.ca.shared.global [%r187], [%rd81], 16;

	// end inline asm
	// begin inline asm
	cp.async.ca.shared.global [%r21], [%rd81], 16;

	// end inline asm
	mul.wide.s32 	%rd301, %r3356, 2;
	add.s64 	%rd82, %rd6, %rd301;
	// begin inline asm
	cp.async.ca.shared.global [%r9], [%rd82], 16;

	// end inline asm
	add.s64 	%rd83, %rd82, %rd1;
	// begin inline asm
	cp.async.ca.shared.global [%r190], [%rd83], 16;

	// end inline asm
	add.s64 	%rd84, %rd83, %rd1;
	// begin inline asm
	cp.async.ca.shared.global [%r191], [%rd84], 16;

	// end inline asm
	add.s64 	%rd85, %rd84, %rd1;
	// begin inline asm
	cp.async.ca.shared.global [%r192], [%rd85], 16;

	// end inline asm
	add.s64 	%rd86, %rd85, %rd1;
	// begin inline asm
	cp.async.ca.shared.global [%r193], [%rd86], 16;

	// end inline asm
	add.s64 	%rd87, %rd86, %rd1;
	// begin inline asm
	cp.async.ca.shared.global [%r194], [%rd87], 16;

	// end inline asm
	add.s64 	%rd88, %rd87, %rd1;
	// begin inline asm
	cp.async.ca.shared.global [%r195], [%rd88], 16;

	// end inline asm
	add.s64 	%rd89, %rd88, %rd1;
	// begin inline asm
	cp.async.ca.shared.global [%r196], [%rd89], 16;

	// end inline asm
	// begin inline asm
	cp.async.commit_group;

	// end inline asm
	// begin inline asm
	cp.async.wait_group 0;

	// end inline asm
	bar.sync 	0;
	wmma.load.a.sync.aligned.row.m8n32k16.shared.f16 	{%r1227, %r1228, %r1229, %r1230, %r1231, %r1232, %r1233, %r1234}, [%r555], %r556;
	wmma.load.a.sync.aligned.row.m8n32k16.shared.f16 	{%r1235, %r1236, %r1237, %r1238, %r1239, %r1240, %r1241, %r1242}, [%r565], %r556;
	wmma.load.a.sync.aligned.row.m8n32k16.shared.f16 	{%r1243, %r1244, %r1245, %r1246, %r1247, %r1248, %r1249, %r1250}, [%r574], %r556;
	wmma.load.a.sync.aligned.row.m8n32k16.shared.f16 	{%r1251, %r1252, %r1253, %r1254, %r1255, %r1256, %r1257, %r1258}, [%r583], %r556;
	wmma.load.b.sync.aligned.row.m8n32k16.shared.f16 	{%r1259, %r1260, %r1261, %r1262, %r1263, %r1264, %r1265, %r1266}, [%r25], %r556;
	wmma.load.b.sync.aligned.row.m8n32k16.shared.f16 	{%r1267, %r1268, %r1269, %r1270, %r1271, %r1272, %r1273, %r1274}, [%r600], %r556;
	wmma.load.b.sync.aligned.row.m8n32k16.shared.f16 	{%r1275, %r1276, %r1277, %r1278, %r1279, %r1280, %r1281, %r1282}, [%r609], %r556;
	wmma.load.b.sync.aligned.row.m8n32k16.shared.f16 	{%r1283, %r1284, %r1285, %r1286, %r1287, %r1288, %r1289, %r1290}, [%r618], %r556;
	wmma.mma.sync.aligned.row.row.m8n32k16.f16.f16 {%r1291, %r1292, %r1293, %r1294}, {%r1227, %r1228, %r1229, %r1230, %r1231, %r1232, %r1233, %r1234}, {%r1259, %r1260, %r1261, %r1262, %r1263, %r1264, %r1265, %r1266}, {%r1223, %r1224, %r1225, %r1226};
	wmma.mma.sync.aligned.row.row.m8n32k16.f16.f16 {%r1295, %r1296, %r1297, %r1298}, {%r1235, %r1236, %r1237, %r1238, %r1239, %r1240, %r1241, %r1242}, {%r1267, %r1268, %r1269, %r1270, %r1271, %r1272, %r1273, %r1274}, {%r1291, %r1292, %r1293, %r1294};
	wmma.mma.sync.aligned.row.row.m8n32k16.f16.f16 {%r1299, %r1300, %r1301, %r1302}, {%r1243, %r1244, %r1245, %r1246, %r1247, %r1248, %r1249, %r1250}, {%r1275, %r1276, %r1277, %r1278, %r1279, %r1280, %r1281, %r1282}, {%r1295, %r1296, %r1297, %r1298};
	wmma.mma.sync.aligned.row.row.m8n32k16.f16.f16 {%r1303, %r1304, %r1305, %r1306}, {%r1251, %r1252, %r1253, %r1254, %r1255, %r1256, %r1257, %r1258}, {%r1283, %r1284, %r1285, %r1286, %r1287, %r1288, %r1289, %r1290}, {%r1299, %r1300, %r1301, %r1302};
	mul.wide.s32 	%rd302, %r3357, 2;
	add.s64 	%rd90, %rd6, %rd302;
	// begin inline asm
	cp.async.ca.shared.global [%r537], [%rd90], 16;

	// end inline asm
	add.s64 	%rd91, %rd90, %rd1;
	// begin inline asm
	cp.async.ca.shared.global [%r538], [%rd91], 16;

	// end inline asm
	add.s64 	%rd92, %rd91, %rd1;
	// begin inline asm
	cp.async.ca.shared.global [%r539], [%rd92], 16;

	// end inline asm
	add.s64 	%rd93, %rd92, %rd1;
	// begin inline asm
	cp.async.ca.shared.global [%r540], [%rd93], 16;

	// end inline asm
	add.s64 	%rd94, %rd93, %rd1;
	// begin inline asm
	cp.async.ca.shared.global [%r541], [%rd94], 16;

	// end inline asm
	add.s64 	%rd95, %rd94, %rd1;
	// begin inline asm
	cp.async.ca.shared.global [%r542], [%rd95], 16;

	// end inline asm
	add.s64 	%rd96, %rd95, %rd1;
	// begin inline asm
	cp.async.ca.shared.global [%r543], [%rd96], 16;

	// end inline asm
	add.s64 	%rd97, %rd96, %rd1;
	// begin inline asm
	cp.async.ca.shared.global [%r544], [%rd97], 16;

	// end inline asm
	// begin inline asm
	cp.async.commit_group;

	// end inline asm
	// begin inline asm
	cp.async.wait_group 0;

	// end inline asm
	bar.sync 	0;
	wmma.load.a.sync.aligned.row.m8n32k16.shared.f16 	{%r1307, %r1308, %r1309, %r1310, %r1311, %r1312, %r1313, %r1314}, [%r651], %r556;
	wmma.load.a.sync.aligned.row.m8n32k16.shared.f16 	{%r1315, %r1316, %r1317, %r1318, %r1319, %r1320, %r1321, %r1322}, [%r660], %r556;
	wmma.load.a.sync.aligned.row.m8n32k16.shared.f16 	{%r1323, %r1324, %r1325, %r1326, %r1327, %r1328, %r1329, %r1330}, [%r669], %r556;
	wmma.load.a.sync.aligned.row.m8n32k16.shared.f16 	{%r1331, %r1332, %r1333, %r1334, %r1335, %r1336, %r1337, %r1338}, [%r678], %r556;
	wmma.load.b.sync.aligned.row.m8n32k16.shared.f16 	{%r1339, %r1340, %r1341, %r1342, %r1343, %r1344, %r1345, %r1346}, [%r687], %r556;
	wmma.load.b.sync.aligned.row.m8n32k16.shared.f16 	{%r1347, %r1348, %r1349, %r1350, %r1351, %r1352, %r1353, %r1354}, [%r696], %r556;
	wmma.load.b.sync.aligned.row.m8n32k16.shared.f16 	{%r1355, %r1356, %r1357, %r1358, %r1359, %r1360, %r1361, %r1362}, [%r705], %r556;
	wmma.load.b.sync.aligned.row.m8n32k16.shared.f16 	{%r1363, %r1364, %r1365, %r1366, %r1367, %r1368, %r1369, %r1370}, [%r714], %r556;
	wmma.mma.sync.aligned.row.row.m8n32k16.f16.f16 {%r1371, %r1372, %r1373, %r1374}, {%r1307, %r1308, %r1309, %r1310, %r1311, %r1312, %r1313, %r1314}, {%r1339, %r1340, %r1341, %r1342, %r1343, %r1344, %r1345, %r1346}, {%r1303, %r1304, %r1305, %r1306};
	wmma.mma.sync.aligned.row.row.m8n32k16.f16.f16 {%r1375, %r1376, %r1377, %r1378}, {%r1315, %r1316, %r1317, %r1318, %r1319, %r1320, %r1321, %r1322}, {%r1347, %r1348, %r1349, %r1350, %r1351, %r1352, %r1353, %r1354}, {%r1371, %r1372, %r1373, %r1374};
	wmma.mma.sync.aligned.row.row.m8n32k16.f16.f16 {%r1379, %r1380, %r1381, %r1382}, {%r1323, %r1324, %r1325, %r1326, %r1327, %r1328, %r1329, %r1330}, {%r1355, %r1356, %r1357, %r1358, %r1359, %r1360, %r1361, %r1362}, {%r1375, %r1376, %r1377, %r1378};
	wmma.mma.sync.aligned.row.row.m8n32k16.f16.f16 {%r1383, %r1384, %r1385, %r1386}, {%r1331, %r1332, %r1333, %r1334, %r1335, %r1336, %r1337, %r1338}, {%r1363, %r1364, %r1365, %r1366, %r1367, %r1368, %r1369, %r1370}, {%r1379, %r1380, %r1381, %r1382};
	mul.wide.s32 	%rd303, %r3358, 2;
	add.s64 	%rd98, %rd6, %rd303;
	// begin inline asm
	cp.async.ca.shared.global [%r9], [%rd98], 16;

	// end inline asm
	add.s64 	%rd99, %rd98, %rd1;
	// begin inline asm
	cp.async.ca.shared.global [%r190], [%rd99], 16;

	// end inline asm
	add.s64 	%rd100, %rd99, %rd1;
	// begin inline asm
	cp.async.ca.shared.global [%r191], [%rd100], 16;

	// end inline asm
	add.s64 	%rd101, %rd100, %rd1;
	// begin inline asm
	cp.async.ca.shared.global [%r192], [%rd101], 16;

	// end inline asm
	add.s64 	%rd102, %rd101, %rd1;
	// begin inline asm
	cp.async.ca.shared.global [%r193], [%rd102], 16;

	// end inline asm
	add.s64 	%rd103, %rd102, %rd1;
	// begin inline asm
	cp.async.ca.shared.global [%r194], [%rd103], 16;

	// end inline asm
	add.s64 	%rd104, %rd103, %rd1;
	// begin inline asm
	cp.async.ca.shared.global [%r195], [%rd104], 16;

	// end inline asm
	add.s64 	%rd105, %rd104, %rd1;
	// begin inline asm
	cp.async.ca.shared.global [%r196], [%rd105], 16;

	// end inline asm
	// begin inline asm
	cp.async.commit_group;

	// end inline asm
	// begin inline asm
	cp.async.wait_group 0;

	// end inline asm
	bar.sync 	0;
	wmma.load.a.sync.aligned.row.m8n32k16.shared.f16 	{%r1387, %r1388, %r1389, %r1390, %r1391, %r1392, %r1393, %r1394}, [%r739], %r556;
	wmma.load.a.sync.aligned.row.m8n32k16.shared.f16 	{%r1395, %r1396, %r1397, %r1398, %r1399, %r1400, %r1401, %r1402}, [%r748], %r556;
	wmma.load.a.sync.aligned.row.m8n32k16.shared.f16 	{%r1403, %r1404, %r1405, %r1406, %r1407, %r1408, %r1409, %r1410}, [%r757], %r556;
	wmma.load.a.sync.aligned.row.m8n32k16.shared.f16 	{%r1411, %r1412, %r1413, %r1414, %r1415, %r1416, %r1417, %r1418}, [%r766], %r556;
	wmma.load.b.sync.aligned.row.m8n32k16.shared.f16 	{%r1419, %r1420, %r1421, %r1422, %r1423, %r1424, %r1425, %r1426}, [%r25], %r556;
	wmma.load.b.sync.aligned.row.m8n32k16.shared.f16 	{%r1427, %r1428, %r1429, %r1430, %r1431, %r1432, %r1433, %r1434}, [%r600], %r556;
	wmma.load.b.sync.aligned.row.m8n32k16.shared.f16 	{%r1435, %r1436, %r1437, %r1438, %r1439, %r1440, %r1441, %r1442}, [%r609], %r556;
	wmma.load.b.sync.aligned.row.m8n32k16.shared.f16 	{%r1443, %r1444, %r1445, %r1446, %r1447, %r1448, %r1449, %r1450}, [%r618], %r556;
	wmma.mma.sync.aligned.row.row.m8n32k16.f16.f16 {%r1451, %r1452, %r1453, %r1454}, {%r1387, %r1388, %r1389, %r1390, %r1391, %r1392, %r1393, %r1394}, {%r1419, %r1420, %r1421, %r1422, %r1423, %r1424, %r1425, %r1426}, {%r1383, %r1384, %r1385, %r1386};
	wmma.mma.sync.aligned.row.row.m8n32k16.f16.f16 {%r1455, %r1456, %r1457, %r1458}, {%r1395, %r1396, %r1397, %r1398, %r1399, %r1400, %r1401, %r1402}, {%r1427, %r1428, %r1429, %r1430, %r1431, %r1432, %r1433, %r1434}, {%r1451, %r1452, %r1453, %r1454};
	wmma.mma.sync.aligned.row.row.m8n32k16.f16.f16 {%r1459, %r1460, %r1461, %r1462}, {%r1403, %r1404, %r1405, %r1406, %r1407, %r1408, %r1409, %r1410}, {%r1435, %r1436, %r1437, %r1438, %r1439, %r1440, %r1441, %r1442}, {%r1455, %r1456, %r1457, %r1458};
	wmma.mma.sync.aligned.row.row.m8n32k16.f16.f16 {%r1463, %r1464, %r1465, %r1466}, {%r1411, %r1412, %r1413, %r1414, %r1415, %r1416, %r1417, %r1418}, {%r1443, %r1444, %r1445, %r1446, %r1447, %r1448, %r1449, %r1450}, {%r1459, %r1460, %r1461, %r1462};
	mul.wide.s32 	%rd304, %r3359, 2;
	add.s64 	%rd106, %rd6, %rd304;
	// begin inline asm
	cp.async.ca.shared.global [%r537], [%rd106], 16;

	// end inline asm
	add.s64 	%rd107, %rd106, %rd1;
	// begin inline asm
	cp.async.ca.shared.global [%r538], [%rd107], 16;

	// end inline asm
	add.s64 	%rd108, %rd107, %rd1;
	// begin inline asm
	cp.async.ca.shared.global [%r539], [%rd108], 16;

	// end inline asm
	add.s64 	%rd109, %rd108, %rd1;
	// begin inline asm
	cp.async.ca.shared.global [%r540], [%rd109], 16;

	// end inline asm
	add.s64 	%rd110, %rd109, %rd1;
	// begin inline asm
	cp.async.ca.shared.global [%r541], [%rd110], 16;

	// end inline asm
	add.s64 	%rd111, %rd110, %rd1;
	// begin inline asm
	cp.async.ca.shared.global [%r542], [%rd111], 16;

	// end inline asm
	add.s64 	%rd112, %rd111, %rd1;
	// begin inline asm
	cp.async.ca.shared.global [%r543], [%rd112], 16;

	// end inline asm
	add.s64 	%rd113, %rd112, %rd1;
	// begin inline asm
	cp.async.ca.shared.global [%r544], [%rd113], 16;

	// end inline asm
	// begin inline asm
	cp.async.commit_group;

	// end inline asm
	// begin inline asm
	cp.async.wait_group 0;

	// end inline asm
	bar.sync 	0;
	wmma.load.a.sync.aligned.row.m8n32k16.shared.f16 	{%r1467, %r1468, %r1469, %r1470, %r1471, %r1472, %r1473, %r1474}, [%r823], %r556;
	wmma.load.a.sync.aligned.row.m8n32k16.shared.f16 	{%r1475, %r1476, %r1477, %r1478, %r1479, %r1480, %r1481, %r1482}, [%r832], %r556;
	wmma.load.a.sync.aligned.row.m8n32k16.shared.f16 	{%r1483, %r1484, %r1485, %r1486, %r1487, %r1488, %r1489, %r1490}, [%r841], %r556;
	wmma.load.a.sync.aligned.row.m8n32k16.shared.f16 	{%r1491, %r1492, %r1493, %r1494, %r1495, %r1496, %r1497, %r1498}, [%r850], %r556;
	wmma.load.b.sync.aligned.row.m8n32k16.shared.f16 	{%r1499, %r1500, %r1501, %r1502, %r1503, %r1504, %r1505, %r1506}, [%r687], %r556;
	wmma.load.b.sync.aligned.row.m8n32k16.shared.f16 	{%r1507, %r1508, %r1509, %r1510, %r1511, %r1512, %r1513, %r1514}, [%r696], %r556;
	wmma.load.b.sync.aligned.row.m8n32k16.shared.f16 	{%r1515, %r1516, %r1517, %r1518, %r1519, %r1520, %r1521, %r1522}, [%r705], %r556;
	wmma.load.b.sync.aligned.row.m8n32k16.shared.f16 	{%r1523, %r1524, %r1525, %r1526, %r1527, %r1528, %r1529, %r1530}, [%r714], %r556;
	wmma.mma.sync.aligned.row.row.m8n32k16.f16.f16 {%r1531, %r1532, %r1533, %r1534}, {%r1467, %r1468, %r1469, %r1470, %r1471, %r1472, %r1473, %r1474}, {%r1499, %r1500, %r1501, %r1502, %r1503, %r1504, %r1505, %r1506}, {%r1463, %r1464, %r1465, %r1466};
	wmma.mma.sync.aligned.row.row.m8n32k16.f16.f16 {%r1535, %r1536, %r1537, %r1538}, {%r1475, %r1476, %r1477, %r1478, %r1479, %r1480, %r1481, %r1482}, {%r1507, %r1508, %r1509, %r1510, %r1511, %r1512, %r1513, %r1514}, {%r1531, %r1532, %r1533, %r1534};
	wmma.mma.sync.aligned.row.row.m8n32k16.f16.f16 {%r1539, %r1540, %r1541, %r1542}, {%r1483, %r1484, %r1485, %r1486, %r1487, %r1488, %r1489, %r1490}, {%r1515, %r1516, %r1517, %r1518, %r1519, %r1520, %r1521, %r1522}, {%r1535, %r1536, %r1537, %r1538};
	wmma.mma.sync.aligned.row.row.m8n32k16.f16.f16 {%r1543, %r1544, %r1545, %r1546}, {%r1491, %r1492, %r1493, %r1494, %r1495, %r1496, %r1497, %r1498}, {%r1523, %r1524, %r1525, %r1526, %r1527, %r1528, %r1529, %r1530}, {%r1539, %r1540, %r1541, %r1542};
	add.s64 	%rd115, %rd346, -512;
	// begin inline asm
	cp.async.ca.shared.global [%r187], [%rd115], 16;

	// end inline asm
	// begin inline asm
	cp.async.ca.shared.global [%r21], [%rd115], 16;

	// end inline asm
	mul.wide.s32 	%rd305, %r3360, 2;
	add.s64 	%rd116, %rd6, %rd305;
	// begin inline asm
	cp.async.ca.shared.global [%r9], [%rd116], 16;

	// end inline asm
	add.s64 	%rd117, %rd116, %rd1;
	// begin inline asm
	cp.async.ca.shared.global [%r190], [%rd117], 16;

	// end inline asm
	add.s64 	%rd118, %rd117, %rd1;
	// begin inline asm
	cp.async.ca.shared.global [%r191], [%rd118], 16;

	// end inline asm
	add.s64 	%rd119, %rd118, %rd1;
	// begin inline asm
	cp.async.ca.shared.global [%r192], [%rd119], 16;

	// end inline asm
	add.s64 	%rd120, %rd119, %rd1;
	// begin inline asm
	cp.async.ca.shared.global [%r193], [%rd120], 16;

	// end inline asm
	add.s64 	%rd121, %rd120, %rd1;
	// begin inline asm
	cp.async.ca.shared.global [%r194], [%rd121], 16;

	// end inline asm
	add.s64 	%rd122, %rd121, %rd1;
	// begin inline asm
	cp.async.ca.shared.global [%r195], [%rd122], 16;

	// end inline asm
	add.s64 	%rd123, %rd122, %rd1;
	// begin inline asm
	cp.async.ca.shared.global [%r196], [%rd123], 16;

	// end inline asm
	// begin inline asm
	cp.async.commit_group;

	// end inline asm
	// begin inline asm
	cp.async.wait_group 0;

	// end inline asm
	bar.sync 	0;
	wmma.load.a.sync.aligned.row.m8n32k16.shared.f16 	{%r1547, %r1548, %r1549, %r1550, %r1551, %r1552, %r1553, %r1554}, [%r555], %r556;
	wmma.load.a.sync.aligned.row.m8n32k16.shared.f16 	{%r1555, %r1556, %r1557, %r1558, %r1559, %r1560, %r1561, %r1562}, [%r565], %r556;
	wmma.load.a.sync.aligned.row.m8n32k16.shared.f16 	{%r1563, %r1564, %r1565, %r1566, %r1567, %r1568, %r1569, %r1570}, [%r574], %r556;
	wmma.load.a.sync.aligned.row.m8n32k16.shared.f16 	{%r1571, %r1572, %r1573, %r1574, %r1575, %r1576, %r1577, %r1578}, [%r583], %r556;
	wmma.load.b.sync.aligned.row.m8n32k16.shared.f16 	{%r1579, %r1580, %r1581, %r1582, %r1583, %r1584, %r1585, %r1586}, [%r25], %r556;
	wmma.load.b.sync.aligned.row.m8n32k16.shared.f16 	{%r1587, %r1588, %r1589, %r1590, %r1591, %r1592, %r1593, %r1594}, [%r600], %r556;
	wmma.load.b.sync.aligned.row.m8n32k16.shared.f16 	{%r1595, %r1596, %r1597, %r1598, %r1599, %r1600, %r1601, %r1602}, [%r609], %r556;
	wmma.load.b.sync.aligned.row.m8n32k16.shared.f16 	{%r1603, %r1604, %r1605, %r1606, %r1607, %r1608, %r1609, %r1610}, [%r618], %r556;
	wmma.mma.sync.aligned.row.row.m8n32k16.f16.f16 {%r1611, %r1612, %r1613, %r1614}, {%r1547, %r1548, %r1549, %r1550, %r1551, %r1552, %r1553, %r1554}, {%r1579, %r1580, %r1581, %r1582, %r1583, %r1584, %r1585, %r1586}, {%r1543, %r1544, %r1545, %r1546};
	wmma.mma.sync.aligned.row.row.m8n32k16.f16.f16 {%r1615, %r1616, %r1617, %r1618}, {%r1555, %r1556, %r1557, %r1558, %r1559, %r1560, %r1561, %r1562}, {%r1587, %r1588, %r1589, %r1590, %r1591, %r1592, %r1593, %r1594}, {%r1611, %r1612, %r1613, %r1614};
	wmma.mma.sync.aligned.row.row.m8n32k16.f16.f16 {%r1619, %r1620, %r1621, %r1622}, {%r1563, %r1564, %r1565, %r1566, %r1567, %r1568, %r1569, %r1570}, {%r1595, %r1596, %r1597, %r1598, %r1599, %r1600, %r1601, %r1602}, {%r1615, %r1616, %r1617, %r1618};
	wmma.mma.sync.aligned.row.row.m8n32k16.f16.f16 {%r1623, %r1624, %r1625, %r1626}, {%r1571, %r1572, %r1573, %r1574, %r1575, %r1576, %r1577, %r1578}, {%r1603, %r1604, %r1605, %r1606, %r1607, %r1608, %r1609, %r1610}, {%r1619, %r1620, %r1621, %r1622};
	mul.wide.s32 	%rd306, %r3361, 2;
	add.s64 	%rd124, %rd6, %rd306;
	// begin inline asm
	cp.async.ca.shared.global [%r537], [%rd124], 16;

	// end inline asm
	add.s64 	%rd125, %rd124, %rd1;
	// begin inline asm
	cp.async.ca.shared.global [%r538], [%rd125], 16;

	// end inline asm
	add.s64 	%rd126, %rd125, %rd1;
	// begin inline asm
	cp.async.ca.shared.global [%r539], [%rd126], 16;

	// end inline asm
	add.s64 	%rd127, %rd126, %rd1;
	// begin inline asm
	cp.async.ca.shared.global [%r540], [%rd127], 16;

	// end inline asm
	add.s64 	%rd128, %rd127, %rd1;
	// begin inline asm
	cp.async.ca.shared.global [%r541], [%rd128], 16;

	// end inline asm
	add.s64 	%rd129, %rd128, %rd1;
	// begin inline asm
	cp.async.ca.shared.global [%r542], [%rd129], 16;

	// end inline asm
	add.s64 	%rd130, %rd129, %rd1;
	// begin inline asm
	cp.async.ca.shared.global [%r543], [%rd130], 16;

	// end inline asm
	add.s64 	%rd131, %rd130, %rd1;
	// begin inline asm
	cp.async.ca.shared.global [%r544], [%rd131], 16;

	// end inline asm
	// begin inline asm
	cp.async.commit_group;

	// end inline asm
	// begin inline asm
	cp.async.wait_group 0;

	// end inline asm
	bar.sync 	0;
	wmma.load.a.sync.aligned.row.m8n32k16.shared.f16 	{%r1627, %r1628, %r1629, %r1630, %r1631, %r1632, %r1633, %r1634}, [%r651], %r556;
	wmma.load.a.sync.aligned.row.m8n32k16.shared.f16 	{%r1635, %r1636, %r1637, %r1638, %r1639, %r1640, %r1641, %r1642}, [%r660], %r556;
	wmma.load.a.sync.aligned.row.m8n32k16.shared.f16 	{%r1643, %r1644, %r1645, %r1646, %r1647, %r1648, %r1649, %r1650}, [%r669], %r556;
	wmma.load.a.sync.aligned.row.m8n32k16.shared.f16 	{%r1651, %r1652, %r1653, %r1654, %r1655, %r1656, %r1657, %r1658}, [%r678], %r556;
	wmma.load.b.sync.aligned.row.m8n32k16.shared.f16 	{%r1659, %r1660, %r1661, %r1662, %r1663, %r1664, %r1665, %r1666}, [%r687], %r556;
	wmma.load.b.sync.aligned.row.m8n32k16.shared.f16 	{%r1667, %r1668, %r1669, %r1670, %r1671, %r1672, %r1673, %r1674}, [%r696], %r556;
	wmma.load.b.sync.aligned.row.m8n32k16.shared.f16 	{%r1675, %r1676, %r1677, %r1678, %r1679, %r1680, %r1681, %r1682}, [%r705], %r556;
	wmma.load.b.sync.aligned.row.m8n32k16.shared.f16 	{%r1683, %r1684, %r1685, %r1686, %r1687, %r1688, %r1689, %r1690}, [%r714], %r556;
	wmma.mma.sync.aligned.row.row.m8n32k16.f16.f16 {%r1691, %r1692, %r1693, %r1694}, {%r1627, %r1628, %r1629, %r1630, %r1631, %r1632, %r1633, %r1634}, {%r1659, %r1660, %r1661, %r1662, %r1663, %r1664, %r1665, %r1666}, {%r1623, %r1624, %r1625, %r1626};
	wmma.mma.sync.aligned.row.row.m8n32k16.f16.f16 {%r1695, %r1696, %r1697, %r1698}, {%r1635, %r1636, %r1637, %r1638, %r1639, %r1640, %r1641, %r1642}, {%r1667, %r1668, %r1669, %r1670, %r1671, %r1672, %r1673, %r1674}, {%r1691, %r1692, %r1693, %r1694};
	wmma.mma.sync.aligned.row.row.m8n32k16.f16.f16 {%r1699, %r1700, %r1701, %r1702}, {%r1643, %r1644, %r1645, %r1646, %r1647, %r1648, %r1649, %r1650}, {%r1675, %r1676, %r1677, %r1678, %r1679, %r1680, %r1681, %r1682}, {%r1695, %r1696, %r1697, %r1698};
	wmma.mma.sync.aligned.row.row.m8n32k16.f16.f16 {%r1703, %r1704, %r1705, %r1706}, {%r1651, %r1652, %r1653, %r1654, %r1655, %r1656, %r1657, %r1658}, {%r1683, %r1684, %r1685, %r1686, %r1687, %r1688, %r1689, %r1690}, {%r1699, %r1700, %r1701, %r1702};
	mul.wide.s32 	%rd307, %r3362, 2;
	add.s64 	%rd132, %rd6, %rd307;
	// begin inline asm
	cp.async.ca.shared.global [%r9], [%rd132], 16;

	// end inline asm
	add.s64 	%rd133, %rd132, %rd1;
	// begin inline asm
	cp.async.ca.shared.global [%r190], [%rd133], 16;

	// end inline asm
	add.s64 	%rd134, %rd133, %rd1;
	// begin inline asm
	cp.async.ca.shared.global [%r191], [%rd134], 16;

	// end inline asm
	add.s64 	%rd135, %rd134, %rd1;
	// begin inline asm
	cp.async.ca.shared.global [%r192], [%rd135], 16;

	// end inline asm
	add.s64 	%rd136, %rd135, %rd1;
	// begin inline asm
	cp.async.ca.shared.global [%r193], [%rd136], 16;

	// end inline asm
	add.s64 	%rd137, %rd136, %rd1;
	// begin inline asm
	cp.async.ca.shared.global [%r194], [%rd137], 16;

	// end inline asm
	add.s64 	%rd138, %rd137, %rd1;
	// begin inline asm
	cp.async.ca.shared.global [%r195], [%rd138], 16;

	// end inline asm
	add.s64 	%rd139, %rd138, %rd1;
	// begin inline asm
	cp.async.ca.shared.global [%r196], [%rd139], 16;

	// end inline asm
	// begin inline asm
	cp.async.commit_group;

	// end inline asm
	// begin inline asm
	cp.async.wait_group 0;

	// end inline asm
	bar.sync 	0;
	wmma.load.a.sync.aligned.row.m8n32k16.shared.f16 	{%r1707, %r1708, %r1709, %r1710, %r1711, %r1712, %r1713, %r1714}, [%r739], %r556;
	wmma.load.a.sync.aligned.row.m8n32k16.shared.f16 	{%r1715, %r1716, %r1717, %r1718, %r1719, %r1720, %r1721, %r1722}, [%r748], %r556;
	wmma.load.a.sync.aligned.row.m8n32k16.shared.f16 	{%r1723, %r1724, %r1725, %r1726, %r1727, %r1728, %r1729, %r1730}, [%r757], %r556;
	wmma.load.a.sync.aligned.row.m8n32k16.shared.f16 	{%r1731, %r1732, %r1733, %r1734, %r1735, %r1736, %r1737, %r1738}, [%r766], %r556;
	wmma.load.b.sync.aligned.row.m8n32k16.shared.f16 	{%r1739, %r1740, %r1741, %r1742, %r1743, %r1744, %r1745, %r1746}, [%r25], %r556;
	wmma.load.b.sync.aligned.row.m8n32k16.shared.f16 	{%r1747, %r1748, %r1749, %r1750, %r1751, %r1752, %r1753, %r1754}, [%r600], %r556;
	wmma.load.b.sync.aligned.row.m8n32k16.shared.f16 	{%r1755, %r1756, %r1757, %r1758, %r1759, %r1760, %r1761, %r1762}, [%r609], %r556;
	wmma.load.b.sync.aligned.row.m8n32k16.shared.f16 	{%r1763, %r1764, %r1765, %r1766, %r1767, %r1768, %r1769, %r1770}, [%r618], %r556;
	wmma.mma.sync.aligned.row.row.m8n32k16.f16.f16 {%r1771, %r1772, %r1773, %r1774}, {%r1707, %r1708, %r1709, %r1710, %r1711, %r1712, %r1713, %r1714}, {%r1739, %r1740, %r1741, %r1742, %r1743, %r1744, %r1745, %r1746}, {%r1703, %r1704, %r1705, %r1706};
	wmma.mma.sync.aligned.row.row.m8n32k16.f16.f16 {%r1775, %r1776, %r1777, %r1778}, {%r1715, %r1716, %r1717, %r1718, %r1719, %r1720, %r1721, %r1722}, {%r1747, %r1748, %r1749, %r1750, %r1751, %r1752, %r1753, %r1754}, {%r1771, %r1772, %r1773, %r1774};
	wmma.mma.sync.aligned.row.row.m8n32k16.f16.f16 {%r1779, %r1780, %r1781, %r1782}, {%r1723, %r1724, %r1725, %r1726, %r1727, %r1728, %r1729, %r1730}, {%r1755, %r1756, %r1757, %r1758, %r1759, %r1760, %r1761, %r1762}, {%r1775, %r1776, %r1777, %r1778};
	wmma.mma.sync.aligned.row.row.m8n32k16.f16.f16 {%r1783, %r1784, %r1785, %r1786}, {%r1731, %r1732, %r1733, %r1734, %r1735, %r1736, %r1737, %r1738}, {%r1763, %r1764, %r1765, %r1766, %r1767, %r1768, %r1769, %r1770}, {%r1779, %r1780, %r1781, %r1782};
	mul.wide.s32 	%rd308, %r3363, 2;
	add.s64 	%rd140, %rd6, %rd308;
	// begin inline asm
	cp.async.ca.shared.global [%r537], [%rd140], 16;

	// end inline asm
	add.s64 	%rd141, %rd140, %rd1;
	// begin inline asm
	cp.async.ca.shared.global [%r538], [%rd141], 16;

	// end inline asm
	add.s64 	%rd142, %rd141, %rd1;
	// begin inline asm
	cp.async.ca.shared.global [%r539], [%rd142], 16;

	// end inline asm
	add.s64 	%rd143, %rd142, %rd1;
	// begin inline asm
	cp.async.ca.shared.global [%r540], [%rd143], 16;

	// end inline asm
	add.s64 	%rd144, %rd143, %rd1;
	// begin inline asm
	cp.async.ca.shared.global [%r541], [%rd144], 16;

	// end inline asm
	add.s64 	%rd145, %rd144, %rd1;
	// begin inline asm
	cp.async.ca.shared.global [%r542], [%rd145], 16;

	// end inline asm
	add.s64 	%rd146, %rd145, %rd1;
	// begin inline asm
	cp.async.ca.shared.global [%r543], [%rd146], 16;

	// end inline asm
	add.s64 	%rd147, %rd146, %rd1;
	// begin inline asm
	cp.async.ca.shared.global [%r544], [%rd147], 16;

	// end inline asm
	// begin inline asm
	cp.async.commit_group;

	// end inline asm
	// begin inline asm
	cp.async.wait_group 0;

	// end inline asm
	bar.sync 	0;
	wmma.load.a.sync.aligned.row.m8n32k16.shared.f16 	{%r1787, %r1788, %r1789, %r1790, %r1791, %r1792, %r1793, %r1794}, [%r823], %r556;
	wmma.load.a.sync.aligned.row.m8n32k16.shared.f16 	{%r1795, %r1796, %r1797, %r1798, %r1799, %r1800, %r1801, %r1802}, [%r832], %r556;
	wmma.load.a.sync.aligned.row.m8n32k16.shared.f16 	{%r1803, %r1804, %r1805, %r1806, %r1807, %r1808, %r1809, %r1810}, [%r841], %r556;
	wmma.load.a.sync.aligned.row.m8n32k16.shared.f16 	{%r1811, %r1812, %r1813, %r1814, %r1815, %r1816, %r1817, %r1818}, [%r850], %r556;
	wmma.load.b.sync.aligned.row.m8n32k16.shared.f16 	{%r1819, %r1820, %r1821, %r1822, %r1823, %r1824, %r1825, %r1826}, [%r687], %r556;
	wmma.load.b.sync.aligned.row.m8n32k16.shared.f16 	{%r1827, %r1828, %r1829, %r1830, %r1831, %r1832, %r1833, %r1834}, [%r696], %r556;
	wmma.load.b.sync.aligned.row.m8n32k16.shared.f16 	{%r1835, %r1836, %r1837, %r1838, %r1839, %r1840, %r1841, %r1842}, [%r705], %r556;
	wmma.load.b.sync.aligned.row.m8n32k16.shared.f16 	{%r1843, %r1844, %r1845, %r1846, %r1847, %r1848, %r1849, %r1850}, [%r714], %r556;
	wmma.mma.sync.aligned.row.row.m8n32k16.f16.f16 {%r1851, %r1852, %r1853, %r1854}, {%r1787, %r1788, %r1789, %r1790, %r1791, %r1792, %r1793, %r1794}, {%r1819, %r1820, %r1821, %r1822, %r1823, %r1824, %r1825, %r1826}, {%r1783, %r1784, %r1785, %r1786};
	wmma.mma.sync.aligned.row.row.m8n32k16.f16.f16 {%r1855, %r1856, %r1857, %r1858}, {%r1795, %r1796, %r1797, %r1798, %r1799, %r1800, %r1801, %r1802}, {%r1827, %r1828, %r1829, %r1830, %r1831, %r1832, %r1833, %r1834}, {%r1851, %r1852, %r1853, %r1854};
	wmma.mma.sync.aligned.row.row.m8n32k16.f16.f16 {%r1859, %r1860, %r1861, %r1862}, {%r1803, %r1804, %r1805, %r1806, %r1807, %r1808, %r1809, %r1810}, {%r1835, %r1836, %r1837, %r1838, %r1839, %r1840, %r1841, %r1842}, {%r1855, %r1856, %r1857, %r1858};
	wmma.mma.sync.aligned.row.row.m8n32k16.f16.f16 {%r1863, %r1864, %r1865, %r1866}, {%r1811, %r1812, %r1813, %r1814, %r1815, %r1816, %r1817, %r1818}, {%r1843, %r1844, %r1845, %r1846, %r1847, %r1848, %r1849, %r1850}, {%r1859, %r1860, %r1861, %r1862};
	// begin inline asm
	cp.async.ca.shared.global [%r187], [%rd346], 16;

	// end inline asm
	// begin inline asm
	cp.async.ca.shared.global [%r21], [%rd346], 16;

	// end inline asm
	mul.wide.s32 	%rd309, %r3364, 2;
	add.s64 	%rd150, %rd6, %rd309;
	// begin inline asm
	cp.async.ca.shared.global [%r9], [%rd150], 16;

	// end inline asm
	add.s64 	%rd151, %rd150, %rd1;
	// begin inline asm
	cp.async.ca.shared.global [%r190], [%rd151], 16;

	// end inline asm
	add.s64 	%rd152, %rd151, %rd1;
	// begin inline asm
	cp.async.ca.shared.global [%r191], [%rd152], 16;

	// end inline asm
	add.s64 	%rd153, %rd152, %rd1;
	// begin inline asm
	cp.async.ca.shared.global [%r192], [%rd153], 16;

	// end inline asm
	add.s64 	%rd154, %rd153, %rd1;
	// begin inline asm
	cp.async.ca.shared.global [%r193], [%rd154], 16;

	// end inline asm
	add.s64 	%rd155, %rd154, %rd1;
	// begin inline asm
	cp.async.ca.shared.global [%r194], [%rd155], 16;

	// end inline asm
	add.s64 	%rd156, %rd155, %rd1;
	// begin inline asm
	cp.async.ca.shared.global [%r195], [%rd156], 16;

	// end inline asm
	add.s64 	%rd157, %rd156, %rd1;
	// begin inline asm
	cp.async.ca.shared.global [%r196], [%rd157], 16;

	// end inline asm
	// begin inline asm
	cp.async.commit_group;

	// end inline asm
	// begin inline asm
	cp.async.wait_group 0;

	// end inline asm
	bar.sync 	0;
	wmma.load.a.sync.aligned.row.m8n32k16.shared.f16 	{%r1867, %r1868, %r1869, %r1870, %r1871, %r1872, %r1873, %r1874}, [%r555], %r556;
	wmma.load.a.sync.aligned.row.m8n32k16.shared.f16 	{%r1875, %r1876, %r1877, %r1878, %r1879, %r1880, %r1881, %r1882}, [%r565], %r556;
	wmma.load.a.sync.aligned.row.m8n32k16.shared.f16 	{%r1883, %r1884, %r1885, %r1886, %r1887, %r1888, %r1889, %r1890}, [%r574], %r556;
	wmma.load.a.sync.aligned.row.m8n32k16.shared.f16 	{%r1891, %r1892, %r1893, %r1894, %r1895, %r1896, %r1897, %r1898}, [%r583], %r556;
	wmma.load.b.sync.aligned.row.m8n32k16.shared.f16 	{%r1899, %r1900, %r1901, %r1902, %r1903, %r1904, %r1905, %r1906}, [%r25], %r556;
	wmma.load.b.sync.aligned.row.m8n32k16.shared.f16 	{%r1907, %r1908, %r1909, %r1910, %r1911, %r1912, %r1913, %r1914}, [%r600], %r556;
	wmma.load.b.sync.aligned.row.m8n32k16.shared.f16 	{%r1915, %r1916, %r1917, %r1918, %r1919, %r1920, %r1921, %r1922}, [%r609], %r556;
	wmma.load.b.sync.aligned.row.m8n32k16.shared.f16 	{%r1923, %r1924, %r1925, %r1926, %r1927, %r1928, %r1929, %r1930}, [%r618], %r556;
	wmma.mma.sync.aligned.row.row.m8n32k16.f16.f16 {%r1931, %r1932, %r1933, %r1934}, {%r1867, %r1868, %r1869, %r1870, %r1871, %r1872, %r1873, %r1874}, {%r1899, %r1900, %r1901, %r1902, %r1903, %r1904, %r1905, %r1906}, {%r1863, %r1864, %r1865, %r1866};
	wmma.mma.sync.aligned.row.row.m8n32k16.f16.f16 {%r1935, %r1936, %r1937, %r1938}, {%r1875, %r1876, %r1877, %r1878, %r1879, %r1880, %r1881, %r1882}, {%r1907, %r1908, %r1909, %r1910, %r1911, %r1912, %r1913, %r1914}, {%r1931, %r1932, %r1933, %r1934};
	wmma.mma.sync.aligned.row.row.m8n32k16.f16.f16 {%r1939, %r1940, %r1941, %r1942}, {%r1883, %r1884, %r1885, %r1886, %r1887, %r1888, %r1889, %r1890}, {%r1915, %r1916, %r1917, %r1918, %r1919, %r1920, %r1921, %r1922}, {%r1935, %r1936, %r1937, %r1938};
	wmma.mma.sync.aligned.row.row.m8n32k16.f16.f16 {%r1943, %r1944, %r1945, %r1946}, {%r1891, %r1892, %r1893, %r1894, %r1895, %r1896, %r1897, %r1898}, {%r1923, %r1924, %r1925, %r1926, %r1927, %r1928, %r1929, %r1930}, {%r1939, %r1940, %r1941, %r1942};
	mul.wide.s32 	%rd310, %r3365, 2;
	add.s64 	%rd158, %rd6, %rd310;
	// begin inline asm
	cp.async.ca.shared.global [%r537], [%rd158], 16;

	// end inline asm
	add.s64 	%rd159, %rd158, %rd1;
	// begin inline asm
	cp.async.ca.shared.global [%r538], [%rd159], 16;

	// end inline asm
	add.s64 	%rd160, %rd159, %rd1;
	// begin inline asm
	cp.async.ca.shared.global [%r539], [%rd160], 16;

	// end inline asm
	add.s64 	%rd161, %rd160, %rd1;
	// begin inline asm
	cp.async.ca.shared.global [%r540], [%rd161], 16;

	// end inline asm
	add.s64 	%rd162, %rd161, %rd1;
	// begin inline asm
	cp.async.ca.shared.global [%r541], [%rd162], 16;

	// end inline asm
	add.s64 	%rd163, %rd162, %rd1;
	// begin inline asm
	cp.async.ca.shared.global [%r542], [%rd163], 16;

	// end inline asm
	add.s64 	%rd164, %rd163, %rd1;
	// begin inline asm
	cp.async.ca.shared.global [%r543], [%rd164], 16;

	// end inline asm
	add.s64 	%rd165, %rd164, %rd1;
	// begin inline asm
	cp.async.ca.shared.global [%r544], [%rd165], 16;

	// end inline asm
	// begin inline asm
	cp.async.commit_group;

	// end inline asm
	// begin inline asm
	cp.async.wait_group 0;

	// end inline asm
	bar.sync 	0;
	wmma.load.a.sync.aligned.row.m8n32k16.shared.f16 	{%r1947, %r1948, %r1949, %r1950, %r1951, %r1952, %r1953, %r1954}, [%r651], %r556;
	wmma.load.a.sync.aligned.row.m8n32k16.shared.f16 	{%r1955, %r1956, %r1957, %r1958, %r1959, %r1960, %r1961, %r1962}, [%r660], %r556;
	wmma.load.a.sync.aligned.row.m8n32k16.shared.f16 	{%r1963, %r1964, %r1965, %r1966, %r1967, %r1968, %r1969, %r1970}, [%r669], %r556;
	wmma.load.a.sync.aligned.row.m8n32k16.shared.f16 	{%r1971, %r1972, %r1973, %r1974, %r1975, %r1976, %r1977, %r1978}, [%r678], %r556;
	wmma.load.b.sync.aligned.row.m8n32k16.shared.f16 	{%r1979, %r1980, %r1981, %r1982, %r1983, %r1984, %r1985, %r1986}, [%r687], %r556;
	wmma.load.b.sync.aligned.row.m8n32k16.shared.f16 	{%r1987, %r1988, %r1989, %r1990, %r1991, %r1992, %r1993, %r1994}, [%r696], %r556;
	wmma.load.b.sync.aligned.row.m8n32k16.shared.f16 	{%r1995, %r1996, %r1997, %r1998, %r1999, %r2000, %r2001, %r2002}, [%r705], %r556;
	wmma.load.b.sync.aligned.row.m8n32k16.shared.f16 	{%r2003, %r2004, %r2005, %r2006, %r2007, %r2008, %r2009, %r2010}, [%r714], %r556;
	wmma.mma.sync.aligned.row.row.m8n32k16.f16.f16 {%r2011, %r2012, %r2013, %r2014}, {%r1947, %r1948, %r1949, %r1950, %r1951, %r1952, %r1953, %r1954}, {%r1979, %r1980, %r1981, %r1982, %r1983, %r1984, %r1985, %r1986}, {%r1943, %r1944, %r1945, %r1946};
	wmma.mma.sync.aligned.row.row.m8n32k16.f16.f16 {%r2015, %r2016, %r2017, %r2018}, {%r1955, %r1956, %r1957, %r1958, %r1959, %r1960, %r1961, %r1962}, {%r1987, %r1988, %r1989, %r1990, %r1991, %r1992, %r1993, %r1994}, {%r2011, %r2012, %r2013, %r2014};
	wmma.mma.sync.aligned.row.row.m8n32k16.f16.f16 {%r2019, %r2020, %r2021, %r2022}, {%r1963, %r1964, %r1965, %r1966, %r1967, %r1968, %r1969, %r1970}, {%r1995, %r1996, %r1997, %r1998, %r1999, %r2000, %r2001, %r2002}, {%r2015, %r2016, %r2017, %r2018};
	wmma.mma.sync.aligned.row.row.m8n32k16.f16.f16 {%r2023, %r2024, %r2025, %r2026}, {%r1971, %r1972, %r1973, %r1974, %r1975, %r1976, %r1977, %r1978}, {%r2003, %r2004, %r2005, %r2006, %r2007, %r2008, %r2009, %r2010}, {%r2019, %r2020, %r2021, %r2022};
	mul.wide.s32 	%rd311, %r3366, 2;
	add.s64 	%rd166, %rd6, %rd311;
	// begin inline asm
	cp.async.ca.shared.global [%r9], [%rd166], 16;

	// end inline asm
	add.s64 	%rd167, %rd166, %rd1;
	// begin inline asm
	cp.async.ca.shared.global [%r190], [%rd167], 16;

	// end inline asm
	add.s64 	%rd168, %rd167, %rd1;
	// begin inline asm
	cp.async.ca.shared.global [%r191], [%rd168], 16;

	// end inline asm
	add.s64 	%rd169, %rd168, %rd1;
	// begin inline asm
	cp.async.ca.shared.global [%r192], [%rd169], 16;

	// end inline asm
	add.s64 	%rd170, %rd169, %rd1;
	// begin inline asm
	cp.async.ca.shared.global [%r193], [%rd170], 16;

	// end inline asm
	add.s64 	%rd171, %rd170, %rd1;
	// begin inline asm
	cp.async.ca.shared.global [%r194], [%rd171], 16;

	// end inline asm
	add.s64 	%rd172, %rd171, %rd1;
	// begin inline asm
	cp.async.ca.shared.global [%r195], [%rd172], 16;

	// end inline asm
	add.s64 	%rd173, %rd172, %rd1;
	// begin inline asm
	cp.async.ca.shared.global [%r196], [%rd173], 16;

	// end inline asm
	// begin inline asm
	cp.async.commit_group;

	// end inline asm
	// begin inline asm
	cp.async.wait_group 0;

	// end inline asm
	bar.sync 	0;
	wmma.load.a.sync.aligned.row.m8n32k16.shared.f16 	{%r2027, %r2028, %r2029, %r2030, %r2031, %r2032, %r2033, %r2034}, [%r739], %r556;
	wmma.load.a.sync.aligned.row.m8n32k16.shared.f16 	{%r2035, %r2036, %r2037, %r2038, %r2039, %r2040, %r2041, %r2042}, [%r748], %r556;
	wmma.load.a.sync.aligned.row.m8n32k16.shared.f16 	{%r2043, %r2044, %r2045, %r2046, %r2047, %r2048, %r2049, %r2050}, [%r757], %r556;
	wmma.load.a.sync.aligned.row.m8n32k16.shared.f16 	{%r2051, %r2052, %r2053, %r2054, %r2055, %r2056, %r2057, %r2058}, [%r766], %r556;
	wmma.load.b.sync.aligned.row.m8n32k16.shared.f16 	{%r2059, %r2060, %r2061, %r2062, %r2063, %r2064, %r2065, %r2066}, [%r25], %r556;
	wmma.load.b.sync.aligned.row.m8n32k16.shared.f16 	{%r2067, %r2068, %r2069, %r2070, %r2071, %r2072, %r2073, %r2074}, [%r600], %r556;
	wmma.load.b.sync.aligned.row.m8n32k16.shared.f16 	{%r2075, %r2076, %r2077, %r2078, %r2079, %r2080, %r2081, %r2082}, [%r609], %r556;
	wmma.load.b.sync.aligned.row.m8n32k16.shared.f16 	{%r2083, %r2084, %r2085, %r2086, %r2087, %r2088, %r2089, %r2090}, [%r618], %r556;
	wmma.mma.sync.aligned.row.row.m8n32k16.f16.f16 {%r2091, %r2092, %r2093, %r2094}, {%r2027, %r2028, %r2029, %r2030, %r2031, %r2032, %r2033, %r2034}, {%r2059, %r2060, %r2061, %r2062, %r2063, %r2064, %r2065, %r2066}, {%r2023, %r2024, %r2025, %r2026};
	wmma.mma.sync.aligned.row.row.m8n32k16.f16.f16 {%r2095, %r2096, %r2097, %r2098}, {%r2035, %r2036, %r2037, %r2038, %r2039, %r2040, %r2041, %r2042}, {%r2067, %r2068, %r2069, %r2070, %r2071, %r2072, %r2073, %r2074}, {%r2091, %r2092, %r2093, %r2094};
	wmma.mma.sync.aligned.row.row.m8n32k16.f16.f16 {%r2099, %r2100, %r2101, %r2102}, {%r2043, %r2044, %r2045, %r2046, %r2047, %r2048, %r2049, %r2050}, {%r2075, %r2076, %r2077, %r2078, %r2079, %r2080, %r2081, %r2082}, {%r2095, %r2096, %r2097, %r2098};
	wmma.mma.sync.aligned.row.row.m8n32k16.f16.f16 {%r2103, %r2104, %r2105, %r2106}, {%r2051, %r2052, %r2053, %r2054, %r2055, %r2056, %r2057, %r2058}, {%r2083, %r2084, %r2085, %r2086, %r2087, %r2088, %r2089, %r2090}, {%r2099, %r2100, %r2101, %r2102};
	mul.wide.s32 	%rd312, %r3367, 2;
	add.s64 	%rd174, %rd6, %rd312;
	// begin inline asm
	cp.async.ca.shared.global [%r537], [%rd174], 16;

	// end inline asm
	add.s64 	%rd175, %rd174, %rd1;
	// begin inline asm
	cp.async.ca.shared.global [%r538], [%rd175], 16;

	// end inline asm
	add.s64 	%rd176, %rd175, %rd1;
	// begin inline asm
	cp.async.ca.shared.global [%r539], [%rd176], 16;

	// end inline asm
	add.s64 	%rd177, %rd176, %rd1;
	// begin inline asm
	cp.async.ca.shared.global [%r540], [%rd177], 16;

	// end inline asm
	add.s64 	%rd178, %rd177, %rd1;
	// begin inline asm
	cp.async.ca.shared.global [%r541], [%rd178], 16;

	// end inline asm
	add.s64 	%rd179, %rd178, %rd1;
	// begin inline asm
	cp.async.ca.shared.global [%r542], [%rd179], 16;

	// end inline asm
	add.s64 	%rd180, %rd179, %rd1;
	// begin inline asm
	cp.async.ca.shared.global [%r543], [%rd180], 16;

	// end inline asm
	add.s64 	%rd181, %rd180, %rd1;
	// begin inline asm
	cp.async.ca.shared.global [%r544], [%rd181], 16;

	// end inline asm
	// begin inline asm
	cp.async.commit_group;

	// end inline asm
	// begin inline asm
	cp.async.wait_group 0;

	// end inline asm
	bar.sync 	0;
	wmma.load.a.sync.aligned.row.m8n32k16.shared.f16 	{%r2107, %r2108, %r2109, %r2110, %r2111, %r2112, %r2113, %r2114}, [%r823], %r556;
	wmma.load.a.sync.aligned.row.m8n32k16.shared.f16 	{%r2115, %r2116, %r2117, %r2118, %r2119, %r2120, %r2121, %r2122}, [%r832], %r556;
	wmma.load.a.sync.aligned.row.m8n32k16.shared.f16 	{%r2123, %r2124, %r2125, %r2126, %r2127, %r2128, %r2129, %r2130}, [%r841], %r556;
	wmma.load.a.sync.aligned.row.m8n32k16.shared.f16 	{%r2131, %r2132, %r2133, %r2134, %r2135, %r2136, %r2137, %r2138}, [%r850], %r556;
	wmma.load.b.sync.aligned.row.m8n32k16.shared.f16 	{%r2139, %r2140, %r2141, %r2142, %r2143, %r2144, %r2145, %r2146}, [%r687], %r556;
	wmma.load.b.sync.aligned.row.m8n32k16.shared.f16 	{%r2147, %r2148, %r2149, %r2150, %r2151, %r2152, %r2153, %r2154}, [%r696], %r556;
	wmma.load.b.sync.aligned.row.m8n32k16.shared.f16 	{%r2155, %r2156, %r2157, %r2158, %r2159, %r2160, %r2161, %r2162}, [%r705], %r556;
	wmma.load.b.sync.aligned.row.m8n32k16.shared.f16 	{%r2163, %r2164, %r2165, %r2166, %r2167, %r2168, %r2169, %r2170}, [%r714], %r556;
	wmma.mma.sync.aligned.row.row.m8n32k16.f16.f16 {%r2171, %r2172, %r2173, %r2174}, {%r2107, %r2108, %r2109, %r2110, %r2111, %r2112, %r2113, %r2114}, {%r2139, %r2140, %r2141, %r2142, %r2143, %r2144, %r2145, %r2146}, {%r2103, %r2104, %r2105, %r2106};
	wmma.mma.sync.aligned.row.row.m8n32k16.f16.f16 {%r2175, %r2176, %r2177, %r2178}, {%r2115, %r2116, %r2117, %r2118, %r2119, %r2120, %r2121, %r2122}, {%r2147, %r2148, %r2149, %r2150, %r2151, %r2152, %r2153, %r2154}, {%r2171, %r2172, %r2173, %r2174};
	wmma.mma.sync.aligned.row.row.m8n32k16.f16.f16 {%r2179, %r2180, %r2181, %r2182}, {%r2123, %r2124, %r2125, %r2126, %r2127, %r2128, %r2129, %r2130}, {%r2155, %r2156, %r2157, %r2158, %r2159, %r2160, %r2161, %r2162}, {%r2175, %r2176, %r2177, %r2178};
	wmma.mma.sync.aligned.row.row.m8n32k16.f16.f16 {%r2183, %r2184, %r2185, %r2186}, {%r2131, %r2132, %r2133, %r2134, %r2135, %r2136, %r2137, %r2138}, {%r2163, %r2164, %r2165, %r2166, %r2167, %r2168, %r2169, %r2170}, {%r2179, %r2180, %r2181, %r2182};
	add.s64 	%rd183, %rd346, 512;
	// begin inline asm
	cp.async.ca.shared.global [%r187], [%rd183], 16;

	// end inline asm
	// begin inline asm
	cp.async.ca.shared.global [%r21], [%rd183], 16;

	// end inline asm
	mul.wide.s32 	%rd313, %r3368, 2;
	add.s64 	%rd184, %rd6, %rd313;
	// begin inline asm
	cp.async.ca.shared.global [%r9], [%rd184], 16;

	// end inline asm
	add.s64 	%rd185, %rd184, %rd1;
	// begin inline asm
	cp.async.ca.shared.global [%r190], [%rd185], 16;

	// end inline asm
	add.s64 	%rd186, %rd185, %rd1;
	// begin inline asm
	cp.async.ca.shared.global [%r191], [%rd186], 16;

	// end inline asm
	add.s64 	%rd187, %rd186, %rd1;
	// begin inline asm
	cp.async.ca.shared.global [%r192], [%rd187], 16;

	// end inline asm
	add.s64 	%rd188, %rd187, %rd1;
	// begin inline asm
	cp.async.ca.shared.global [%r193], [%rd188], 16;

	// end inline asm
	add.s64 	%rd189, %rd188, %rd1;
	// begin inline asm
	cp.async.ca.shared.global [%r194], [%rd189], 16;

	// end inline asm
	add.s64 	%rd190, %rd189, %rd1;
	// begin inline asm
	cp.async.ca.shared.global [%r195], [%rd190], 16;

	// end inline asm
	add.s64 	%rd191, %rd190, %rd1;
	// begin inline asm
	cp.async.ca.shared.global [%r196], [%rd191], 16;

	// end inline asm
	// begin inline asm
	cp.async.commit_group;

	// end inline asm
	// begin inline asm
	cp.async.wait_group 0;

	// end inline asm
	bar.sync 	0;
	wmma.load.a.sync.aligned.row.m8n32k16.shared.f16 	{%r2187, %r2188, %r2189, %r2190, %r2191, %r2192, %r2193, %r2194}, [%r555], %r556;
	wmma.load.a.sync.aligned.row.m8n32k16.shared.f16 	{%r2195, %r2196, %r2197, %r2198, %r2199, %r2200, %r2201, %r2202}, [%r565], %r556;
	wmma.load.a.sync.aligned.row.m8n32k16.shared.f16 	{%r2203, %r2204, %r2205, %r2206, %r2207, %r2208, %r2209, %r2210}, [%r574], %r556;
	wmma.load.a.sync.aligned.row.m8n32k16.shared.f16 	{%r2211, %r2212, %r2213, %r2214, %r2215, %r2216, %r2217, %r2218}, [%r583], %r556;
	wmma.load.b.sync.aligned.row.m8n32k16.shared.f16 	{%r2219, %r2220, %r2221, %r2222, %r2223, %r2224, %r2225, %r2226}, [%r25], %r556;
	wmma.load.b.sync.aligned.row.m8n32k16.shared.f16 	{%r2227, %r2228, %r2229, %r2230, %r2231, %r2232, %r2233, %r2234}, [%r600], %r556;
	wmma.load.b.sync.aligned.row.m8n32k16.shared.f16 	{%r2235, %r2236, %r2237, %r2238, %r2239, %r2240, %r2241, %r2242}, [%r609], %r556;
	wmma.load.b.sync.aligned.row.m8n32k16.shared.f16 	{%r2243, %r2244, %r2245, %r2246, %r2247, %r2248, %r2249, %r2250}, [%r618], %r556;
	wmma.mma.sync.aligned.row.row.m8n32k16.f16.f16 {%r2251, %r2252, %r2253, %r2254}, {%r2187, %r2188, %r2189, %r2190, %r2191, %r2192, %r2193, %r2194}, {%r2219, %r2220, %r2221, %r2222, %r2223, %r2224, %r2225, %r2226}, {%r2183, %r2184, %r2185, %r2186};
	wmma.mma.sync.aligned.row.row.m8n32k16.f16.f16 {%r2255, %r2256, %r2257, %r2258}, {%r2195, %r2196, %r2197, %r2198, %r2199, %r2200, %r2201, %r2202}, {%r2227, %r2228, %r2229, %r2230, %r2231, %r2232, %r2233, %r2234}, {%r2251, %r2252, %r2253, %r2254};
	wmma.mma.sync.aligned.row.row.m8n32k16.f16.f16 {%r2259, %r2260, %r2261, %r2262}, {%r2203, %r2204, %r2205, %r2206, %r2207, %r2208, %r2209, %r2210}, {%r2235, %r2236, %r2237, %r2238, %r2239, %r2240, %r2241, %r2242}, {%r2255, %r2256, %r2257, %r2258};
	wmma.mma.sync.aligned.row.row.m8n32k16.f16.f16 {%r2263, %r2264, %r2265, %r2266}, {%r2211, %r2212, %r2213, %r2214, %r2215, %r2216, %r2217, %r2218}, {%r2243, %r2244, %r2245, %r2246, %r2247, %r2248, %r2249, %r2250}, {%r2259, %r2260, %r2261, %r2262};
	mul.wide.s32 	%rd314, %r3369, 2;
	add.s64 	%rd192, %rd6, %rd314;
	// begin inline asm
	cp.async.ca.shared.global [%r537], [%rd192], 16;

	// end inline asm
	add.s64 	%rd193, %rd192, %rd1;
	// begin inline asm
	cp.async.ca.shared.global [%r538], [%rd193], 16;

	// end inline asm
	add.s64 	%rd194, %rd193, %rd1;
	// begin inline asm
	cp.async.ca.shared.global [%r539], [%rd194], 16;

	// end inline asm
	add.s64 	%rd195, %rd194, %rd1;
	// begin inline asm
	cp.async.ca.shared.global [%r540], [%rd195], 16;

	// end inline asm
	add.s64 	%rd196, %rd195, %rd1;
	// begin inline asm
	cp.async.ca.shared.global [%r541], [%rd196], 16;

	// end inline asm
	add.s64 	%rd197, %rd196, %rd1;
	// begin inline asm
	cp.async.ca.shared.global [%r542], [%rd197], 16;

	// end inline asm
	add.s64 	%rd198, %rd197, %rd1;
	// begin inline asm
	cp.async.ca.shared.global [%r543], [%rd198], 16;

	// end inline asm
	add.s64 	%rd199, %rd198, %rd1;
	// begin inline asm
	cp.async.ca.shared.global [%r544], [%rd199], 16;

	// end inline asm
	// begin inline asm
	cp.async.commit_group;

	// end inline asm
	// begin inline asm
	cp.async.wait_group 0;

	// end inline asm
	bar.sync 	0;
	wmma.load.a.sync.aligned.row.m8n32k16.shared.f16 	{%r2267, %r2268, %r2269, %r2270, %r2271, %r2272, %r2273, %r2274}, [%r651], %r556;
	wmma.load.a.sync.aligned.row.m8n32k16.shared.f16 	{%r2275, %r2276, %r2277, %r2278, %r2279, %r2280, %r2281, %r2282}, [%r660], %r556;
	wmma.load.a.sync.aligned.row.m8n32k16.shared.f16 	{%r2283, %r2284, %r2285, %r2286, %r2287, %r2288, %r2289, %r2290}, [%r669], %r556;
	wmma.load.a.sync.aligned.row.m8n32k16.shared.f16 	{%r2291, %r2292, %r2293, %r2294, %r2295, %r2296, %r2297, %r2298}, [%r678], %r556;
	wmma.load.b.sync.aligned.row.m8n32k16.shared.f16 	{%r2299, %r2300, %r2301, %r2302, %r2303, %r2304, %r2305, %r2306}, [%r687], %r556;
	wmma.load.b.sync.aligned.row.m8n32k16.shared.f16 	{%r2307, %r2308, %r2309, %r2310, %r2311, %r2312, %r2313, %r2314}, [%r696], %r556;
	wmma.load.b.sync.aligned.row.m8n32k16.shared.f16 	{%r2315, %r2316, %r2317, %r2318, %r2319, %r2320, %r2321, %r2322}, [%r705], %r556;
	wmma.load.b.sync.aligned.row.m8n32k16.shared.f16 	{%r2323, %r2324, %r2325, %r2326, %r2327, %r2328, %r2329, %r2330}, [%r714], %r556;
	wmma.mma.sync.aligned.row.row.m8n32k16.f16.f16 {%r2331, %r2332, %r2333, %r2334}, {%r2267, %r2268, %r2269, %r2270, %r2271, %r2272, %r2273, %r2274}, {%r2299, %r2300, %r2301, %r2302, %r2303, %r2304, %r2305, %r2306}, {%r2263, %r2264, %r2265, %r2266};
	wmma.mma.sync.aligned.row.row.m8n32k16.f16.f16 {%r2335, %r2336, %r2337, %r2338}, {%r2275, %r2276, %r2277, %r2278, %r2279, %r2280, %r2281, %r2282}, {%r2307, %r2308, %r2309, %r2310, %r2311, %r2312, %r2313, %r2314}, {%r2331, %r2332, %r2333, %r2334};
	wmma.mma.sync.aligned.row.row.m8n32k16.f16.f16 {%r2339, %r2340, %r2341, %r2342}, {%r2283, %r2284, %r2285, %r2286, %r2287, %r2288, %r2289, %r2290}, {%r2315, %r2316, %r2317, %r2318, %r2319, %r2320, %r2321, %r2322}, {%r2335, %r2336, %r2337, %r2338};
	wmma.mma.sync.aligned.row.row.m8n32k16.f16.f16 {%r2343, %r2344, %r2345, %r2346}, {%r2291, %r2292, %r2293, %r2294, %r2295, %r2296, %r2297, %r2298}, {%r2323, %r2324, %r2325, %r2326, %r2327, %r2328, %r2329, %r2330}, {%r2339, %r2340, %r2341, %r2342};
	mul.wide.s32 	%rd315, %r3370, 2;
	add.s64 	%rd200, %rd6, %rd315;
	// begin inline asm
	cp.async.ca.shared.global [%r9], [%rd200], 16;

	// end inline asm
	add.s64 	%rd201, %rd200, %rd1;
	// begin inline asm
	cp.async.ca.shared.global [%r190], [%rd201], 16;

	// end inline asm
	add.s64 	%rd202, %rd201, %rd1;
	// begin inline asm
	cp.async.ca.shared.global [%r191], [%rd202], 16;

	// end inline asm
	add.s64 	%rd203, %rd202, %rd1;
	// begin inline asm
	cp.async.ca.shared.global [%r192], [%rd203], 16;

	// end inline asm
	add.s64 	%rd204, %rd203, %rd1;
	// begin inline asm
	cp.async.ca.shared.global [%r193], [%rd204], 16;

	// end inline asm
	add.s64 	%rd205, %rd204, %rd1;
	// begin inline asm
	cp.async.ca.shared.global [%r194], [%rd205], 16;

	// end inline asm
	add.s64 	%rd206, %rd205, %rd1;
	// begin inline asm
	cp.async.ca.shared.global [%r195], [%rd206], 16;

	// end inline asm
	add.s64 	%rd207, %rd206, %rd1;
	// begin inline asm
	cp.async.ca.shared.global [%r196], [%rd207], 16;

	// end inline asm
	// begin inline asm
	cp.async.commit_group;

	// end inline asm
	// begin inline asm
	cp.async.wait_group 0;

	// end inline asm
	bar.sync 	0;
	wmma.load.a.sync.aligned.row.m8n32k16.shared.f16 	{%r2347, %r2348, %r2349, %r2350, %r2351, %r2352, %r2353, %r2354}, [%r739], %r556;
	wmma.load.a.sync.aligned.row.m8n32k16.shared.f16 	{%r2355, %r2356, %r2357, %r2358, %r2359, %r2360, %r2361, %r2362}, [%r748], %r556;
	wmma.load.a.sync.aligned.row.m8n32k16.shared.f16 	{%r2363, %r2364, %r2365, %r2366, %r2367, %r2368, %r2369, %r2370}, [%r757], %r556;
	wmma.load.a.sync.aligned.row.m8n32k16.shared.f16 	{%r2371, %r2372, %r2373, %r2374, %r2375, %r2376, %r2377, %r2378}, [%r766], %r556;
	wmma.load.b.sync.aligned.row.m8n32k16.shared.f16 	{%r2379, %r2380, %r2381, %r2382, %r2383, %r2384, %r2385, %r2386}, [%r25], %r556;
	wmma.load.b.sync.aligned.row.m8n32k16.shared.f16 	{%r2387, %r2388, %r2389, %r2390, %r2391, %r2392, %r2393, %r2394}, [%r600], %r556;
	wmma.load.b.sync.aligned.row.m8n32k16.shared.f16 	{%r2395, %r2396, %r2397, %r2398, %r2399, %r2400, %r2401, %r2402}, [%r609], %r556;
	wmma.load.b.sync.aligned.row.m8n32k16.shared.f16 	{%r2403, %r2404, %r2405, %r2406, %r2407, %r2408, %r2409, %r2410}, [%r618], %r556;
	wmma.mma.sync.aligned.row.row.m8n32k16.f16.f16 {%r2411, %r2412, %r2413, %r2414}, {%r2347, %r2348, %r2349, %r2350, %r2351, %r2352, %r2353, %r2354}, {%r2379, %r2380, %r2381, %r2382, %r2383, %r2384, %r2385, %r2386}, {%r2343, %r2344, %r2345, %r2346};
	wmma.mma.sync.aligned.row.row.m8n32k16.f16.f16 {%r2415, %r2416, %r2417, %r2418}, {%r2355, %r2356, %r2357, %r2358, %r2359, %r2360, %r2361, %r2362}, {%r2387, %r2388, %r2389, %r2390, %r2391, %r2392, %r2393, %r2394}, {%r2411, %r2412, %r2413, %r2414};
	wmma.mma.sync.aligned.row.row.m8n32k16.f16.f16 {%r2419, %r2420, %r2421, %r2422}, {%r2363, %r2364, %r2365, %r2366, %r2367, %r2368, %r2369, %r2370}, {%r2395, %r2396, %r2397, %r2398, %r2399, %r2400, %r2401, %r2402}, {%r2415, %r2416, %r2417, %r2418};
	wmma.mma.sync.aligned.row.row.m8n32k16.f16.f16 {%r2423, %r2424, %r2425, %r2426}, {%r2371, %r2372, %r2373, %r2374, %r2375, %r2376, %r2377, %r2378}, {%r2403, %r2404, %r2405, %r2406, %r2407, %r2408, %r2409, %r2410}, {%r2419, %r2420, %r2421, %r2422};
	mul.wide.s32 	%rd316, %r3371, 2;
	add.s64 	%rd208, %rd6, %rd316;
	// begin inline asm
	cp.async.ca.shared.global [%r537], [%rd208], 16;

	// end inline asm
	add.s64 	%rd209, %rd208, %rd1;
	// begin inline asm
	cp.async.ca.shared.global [%r538], [%rd209], 16;

	// end inline asm
	add.s64 	%rd210, %rd209, %rd1;
	// begin inline asm
	cp.async.ca.shared.global [%r539], [%rd210], 16;

	// end inline asm
	add.s64 	%rd211, %rd210, %rd1;
	// begin inline asm
	cp.async.ca.shared.global [%r540], [%rd211], 16;

	// end inline asm
	add.s64 	%rd212, %rd211, %rd1;
	// begin inline asm
	cp.async.ca.shared.global [%r541], [%rd212], 16;

	// end inline asm
	add.s64 	%rd213, %rd212, %rd1;
	// begin inline asm
	cp.async.ca.shared.global [%r542], [%rd213], 16;

	// end inline asm
	add.s64 	%rd214, %rd213, %rd1;
	// begin inline asm
	cp.async.ca.shared.global [%r543], [%rd214], 16;

	// end inline asm
	add.s64 	%rd215, %rd214, %rd1;
	// begin inline asm
	cp.async.ca.shared.global [%r544], [%rd215], 16;

	// end inline asm
	// begin inline asm
	cp.async.commit_group;

	// end inline asm
	// begin inline asm
	cp.async.wait_group 0;

	// end inline asm
	bar.sync 	0;
	wmma.load.a.sync.aligned.row.m8n32k16.shared.f16 	{%r2427, %r2428, %r2429, %r2430, %r2431, %r2432, %r2433, %r2434}, [%r823], %r556;
	wmma.load.a.sync.aligned.row.m8n32k16.shared.f16 	{%r2435, %r2436, %r2437, %r2438, %r2439, %r2440, %r2441, %r2442}, [%r832], %r556;
	wmma.load.a.sync.aligned.row.m8n32k16.shared.f16 	{%r2443, %r2444, %r2445, %r2446, %r2447, %r2448, %r2449, %r2450}, [%r841], %r556;
	wmma.load.a.sync.aligned.row.m8n32k16.shared.f16 	{%r2451, %r2452, %r2453, %r2454, %r2455, %r2456, %r2457, %r2458}, [%r850], %r556;
	wmma.load.b.sync.aligned.row.m8n32k16.shared.f16 	{%r2459, %r2460, %r2461, %r2462, %r2463, %r2464, %r2465, %r2466}, [%r687], %r556;
	wmma.load.b.sync.aligned.row.m8n32k16.shared.f16 	{%r2467, %r2468, %r2469, %r2470, %r2471, %r2472, %r2473, %r2474}, [%r696], %r556;
	wmma.load.b.sync.aligned.row.m8n32k16.shared.f16 	{%r2475, %r2476, %r2477, %r2478, %r2479, %r2480, %r2481, %r2482}, [%r705], %r556;
	wmma.load.b.sync.aligned.row.m8n32k16.shared.f16 	{%r2483, %r2484, %r2485, %r2486, %r2487, %r2488, %r2489, %r2490}, [%r714], %r556;
	wmma.mma.sync.aligned.row.row.m8n32k16.f16.f16 {%r2491, %r2492, %r2493, %r2494}, {%r2427, %r2428, %r2429, %r2430, %r2431, %r2432, %r2433, %r2434}, {%r2459, %r2460, %r2461, %r2462, %r2463, %r2464, %r2465, %r2466}, {%r2423, %r2424, %r2425, %r2426};
	wmma.mma.sync.aligned.row.row.m8n32k16.f16.f16 {%r2495, %r2496, %r2497, %r2498}, {%r2435, %r2436, %r2437, %r2438, %r2439, %r2440, %r2441, %r2442}, {%r2467, %r2468, %r2469, %r2470, %r2471, %r2472, %r2473, %r2474}, {%r2491, %r2492, %r2493, %r2494};
	wmma.mma.sync.aligned.row.row.m8n32k16.f16.f16 {%r2499, %r2500, %r2501, %r2502}, {%r2443, %r2444, %r2445, %r2446, %r2447, %r2448, %r2449, %r2450}, {%r2475, %r2476, %r2477, %r2478, %r2479, %r2480, %r2481, %r2482}, {%r2495, %r2496, %r2497, %r2498};
	wmma.mma.sync.aligned.row.row.m8n32k16.f16.f16 {%r2503, %r2504, %r2505, %r2506}, {%r2451, %r2452, %r2453, %r2454, %r2455, %r2456, %r2457, %r2458}, {%r2483, %r2484, %r2485, %r2486, %r2487, %r2488, %r2489, %r2490}, {%r2499, %r2500, %r2501, %r2502};
	add.s64 	%rd217, %rd346, 1024;
	// begin inline asm
	cp.async.ca.shared.global [%r187], [%rd217], 16;

	// end inline asm
	// begin inline asm
	cp.async.ca.shared.global [%r21], [%rd217], 16;

	// end inline asm
	mul.wide.s32 	%rd317, %r3372, 2;
	add.s64 	%rd218, %rd6, %rd317;
	// begin inline asm
	cp.async.ca.shared.global [%r9], [%rd218], 16;

	// end inline asm
	add.s64 	%rd219, %rd218, %rd1;
	// begin inline asm
	cp.async.ca.shared.global [%r190], [%rd219], 16;

	// end inline asm
	add.s64 	%rd220, %rd219, %rd1;
	// begin inline asm
	cp.async.ca.shared.global [%r191], [%rd220], 16;

	// end inline asm
	add.s64 	%rd221, %rd220, %rd1;
	// begin inline asm
	cp.async.ca.shared.global [%r192], [%rd221], 16;

	// end inline asm
	add.s64 	%rd222, %rd221, %rd1;
	// begin inline asm
	cp.async.ca.shared.global [%r193], [%rd222], 16;

	// end inline asm
	add.s64 	%rd223, %rd222, %rd1;
	// begin inline asm
	cp.async.ca.shared.global [%r194], [%rd223], 16;

	// end inline asm
	add.s64 	%rd224, %rd223, %rd1;
	// begin inline asm
	cp.async.ca.shared.global [%r195], [%rd224], 16;

	// end inline asm
	add.s64 	%rd225, %rd224, %rd1;
	// begin inline asm
	cp.async.ca.shared.global [%r196], [%rd225], 16;

	// end inline asm
	// begin inline asm
	cp.async.commit_group;

	// end inline asm
	// begin inline asm
	cp.async.wait_group 0;

	// end inline asm
	bar.sync 	0;
	wmma.load.a.sync.aligned.row.m8n32k16.shared.f16 	{%r2507, %r2508, %r2509, %r2510, %r2511, %r2512, %r2513, %r2514}, [%r555], %r556;
	wmma.load.a.sync.aligned.row.m8n32k16.shared.f16 	{%r2515, %r2516, %r2517, %r2518, %r2519, %r2520, %r2521, %r2522}, [%r565], %r556;
	wmma.load.a.sync.aligned.row.m8n32k16.shared.f16 	{%r2523, %r2524, %r2525, %r2526, %r2527, %r2528, %r2529, %r2530}, [%r574], %r556;
	wmma.load.a.sync.aligned.row.m8n32k16.shared.f16 	{%r2531, %r2532, %r2533, %r2534, %r2535, %r2536, %r2537, %r2538}, [%r583], %r556;
	wmma.load.b.sync.aligned.row.m8n32k16.shared.f16 	{%r2539, %r2540, %r2541, %r2542, %r2543, %r2544, %r2545, %r2546}, [%r25], %r556;
	wmma.load.b.sync.aligned.row.m8n32k16.shared.f16 	{%r2547, %r2548, %r2549, %r2550, %r2551, %r2552, %r2553, %r2554}, [%r600], %r556;
	wmma.load.b.sync.aligned.row.m8n32k16.shared.f16 	{%r2555, %r2556, %r2557, %r2558, %r2559, %r2560, %r2561, %r2562}, [%r609], %r556;
	wmma.load.b.sync.aligned.row.m8n32k16.shared.f16 	{%r2563, %r2564, %r2565, %r2566, %r2567, %r2568, %r2569, %r2570}, [%r618], %r556;
	wmma.mma.sync.aligned.row.row.m8n32k16.f16.f16 {%r2571, %r2572, %r2573, %r2574}, {%r2507, %r2508, %r2509, %r2510, %r2511, %r2512, %r2513, %r2514}, {%r2539, %r2540, %r2541, %r2542, %r2543, %r2544, %r2545, %r2546}, {%r2503, %r2504, %r2505, %r2506};
	wmma.mma.sync.aligned.row.row.m8n32k16.f16.f16 {%r2575, %r2576, %r2577, %r2578}, {%r2515, %r2516, %r2517, %r2518, %r2519, %r2520, %r2521, %r2522}, {%r2547, %r2548, %r2549, %r2550, %r2551, %r2552, %r2553, %r2554}, {%r2571, %r2572, %r2573, %r2574};
	wmma.mma.sync.aligned.row.row.m8n32k16.f16.f16 {%r2579, %r2580, %r2581, %r2582}, {%r2523, %r2524, %r2525, %r2526, %r2527, %r2528, %r2529, %r2530}, {%r2555, %r2556, %r2557, %r2558, %r2559, %r2560, %r2561, %r2562}, {%r2575, %r2576, %r2577, %r2578};
	wmma.mma.sync.aligned.row.row.m8n32k16.f16.f16 {%r2583, %r2584, %r2585, %r2586}, {%r2531, %r2532, %r2533, %r2534, %r2535, %r2536, %r2537, %r2538}, {%r2563, %r2564, %r2565, %r2566, %r2567, %r2568, %r2569, %r2570}, {%r2579, %r2580, %r2581, %r2582};
	mul.wide.s32 	%rd318, %r3373, 2;
	add.s64 	%rd226, %rd6, %rd318;
	// begin inline asm
	cp.async.ca.shared.global [%r537], [%rd226], 16;

	// end inline asm
	add.s64 	%rd227, %rd226, %rd1;
	// begin inline asm
	cp.async.ca.shared.global [%r538], [%rd227], 16;

	// end inline asm
	add.s64 	%rd228, %rd227, %rd1;
	// begin inline asm
	cp.async.ca.shared.global [%r539], [%rd228], 16;

	// end inline asm
	add.s64 	%rd229, %rd228, %rd1;
	// begin inline asm
	cp.async.ca.shared.global [%r540], [%rd229], 16;

	// end inline asm
	add.s64 	%rd230, %rd229, %rd1;
	// begin inline asm
	cp.async.ca.shared.global [%r541], [%rd230], 16;

	// end inline asm
	add.s64 	%rd231, %rd230, %rd1;
	// begin inline asm
	cp.async.ca.shared.global [%r542], [%rd231], 16;

	// end inline asm
	add.s64 	%rd232, %rd231, %rd1;
	// begin inline asm
	cp.async.ca.shared.global [%r543], [%rd232], 16;

	// end inline asm
	add.s64 	%rd233, %rd232, %rd1;
	// begin inline asm
	cp.async.ca.shared.global [%r544], [%rd233], 16;

	// end inline asm
	// begin inline asm
	cp.async.commit_group;

	// end inline asm
	// begin inline asm
	cp.async.wait_group 0;

	// end inline asm
	bar.sync 	0;
	wmma.load.a.sync.aligned.row.m8n32k16.shared.f16 	{%r2587, %r2588, %r2589, %r2590, %r2591, %r2592, %r2593, %r2594}, [%r651], %r556;
	wmma.load.a.sync.aligned.row.m8n32k16.shared.f16 	{%r2595, %r2596, %r2597, %r2598, %r2599, %r2600, %r2601, %r2602}, [%r660], %r556;
	wmma.load.a.sync.aligned.row.m8n32k16.shared.f16 	{%r2603, %r2604, %r2605, %r2606, %r2607, %r2608, %r2609, %r2610}, [%r669], %r556;
	wmma.load.a.sync.aligned.row.m8n32k16.shared.f16 	{%r2611, %r2612, %r2613, %r2614, %r2615, %r2616, %r2617, %r2618}, [%r678], %r556;
	wmma.load.b.sync.aligned.row.m8n32k16.shared.f16 	{%r2619, %r2620, %r2621, %r2622, %r2623, %r2624, %r2625, %r2626}, [%r687], %r556;
	wmma.load.b.sync.aligned.row.m8n32k16.shared.f16 	{%r2627, %r2628, %r2629, %r2630, %r2631, %r2632, %r2633, %r2634}, [%r696], %r556;
	wmma.load.b.sync.aligned.row.m8n32k16.shared.f16 	{%r2635, %r2636, %r2637, %r2638, %r2639, %r2640, %r2641, %r2642}, [%r705], %r556;
	wmma.load.b.sync.aligned.row.m8n32k16.shared.f16 	{%r2643, %r2644, %r2645, %r2646, %r2647, %r2648, %r2649, %r2650}, [%r714], %r556;
	wmma.mma.sync.aligned.row.row.m8n32k16.f16.f16 {%r2651, %r2652, %r2653, %r2654}, {%r2587, %r2588, %r2589, %r2590, %r2591, %r2592, %r2593, %r2594}, {%r2619, %r2620, %r2621, %r2622, %r2623, %r2624, %r2625, %r2626}, {%r2583, %r2584, %r2585, %r2586};
	wmma.mma.sync.aligned.row.row.m8n32k16.f16.f16 {%r2655, %r2656, %r2657, %r2658}, {%r2595, %r2596, %r2597, %r2598, %r2599, %r2600, %r2601, %r2602}, {%r2627, %r2628, %r2629, %r2630, %r2631, %r2632, %r2633, %r2634}, {%r2651, %r2652, %r2653, %r2654};
	wmma.mma.sync.aligned.row.row.m8n32k16.f16.f16 {%r2659, %r2660, %r2661, %r2662}, {%r2603, %r2604, %r2605, %r2606, %r2607, %r2608, %r2609, %r2610}, {%r2635, %r2636, %r2637, %r2638, %r2639, %r2640, %r2641, %r2642}, {%r2655, %r2656, %r2657, %r2658};
	wmma.mma.sync.aligned.row.row.m8n32k16.f16.f16 {%r2663, %r2664, %r2665, %r2666}, {%r2611, %r2612, %r2613, %r2614, %r2615, %r2616, %r2617, %r2618}, {%r2643, %r2644, %r2645, %r2646, %r2647, %r2648, %r2649, %r2650}, {%r2659, %r2660, %r2661, %r2662};
	mul.wide.s32 	%rd319, %r3374, 2;
	add.s64 	%rd234, %rd6, %rd319;
	// begin inline asm
	cp.async.ca.shared.global [%r9], [%rd234], 16;

	// end inline asm
	add.s64 	%rd235, %rd234, %rd1;
	// begin inline asm
	cp.async.ca.shared.global [%r190], [%rd235], 16;

	// end inline asm
	add.s64 	%rd236, %rd235, %rd1;
	// begin inline asm
	cp.async.ca.shared.global [%r191], [%rd236], 16;

	// end inline asm
	add.s64 	%rd237, %rd236, %rd1;
	// begin inline asm
	cp.async.ca.shared.global [%r192], [%rd237], 16;

	// end inline asm
	add.s64 	%rd238, %rd237, %rd1;
	// begin inline asm
	cp.async.ca.shared.global [%r193], [%rd238], 16;

	// end inline asm
	add.s64 	%rd239, %rd238, %rd1;
	// begin inline asm
	cp.async.ca.shared.global [%r194], [%rd239], 16;

	// end inline asm
	add.s64 	%rd240, %rd239, %rd1;
	// begin inline asm
	cp.async.ca.shared.global [%r195], [%rd240], 16;

	// end inline asm
	add.s64 	%rd241, %rd240, %rd1;
	// begin inline asm
	cp.async.ca.shared.global [%r196], [%rd241], 16;

	// end inline asm
	// begin inline asm
	cp.async.commit_group;

	// end inline asm
	// begin inline asm
	cp.async.wait_group 0;

	// end inline asm
	bar.sync 	0;
	wmma.load.a.sync.aligned.row.m8n32k16.shared.f16 	{%r2667, %r2668, %r2669, %r2670, %r2671, %r2672, %r2673, %r2674}, [%r739], %r556;
	wmma.load.a.sync.aligned.row.m8n32k16.shared.f16 	{%r2675, %r2676, %r2677, %r2678, %r2679, %r2680, %r2681, %r2682}, [%r748], %r556;
	wmma.load.a.sync.aligned.row.m8n32k16.shared.f16 	{%r2683, %r2684, %r2685, %r2686, %r2687, %r2688, %r2689, %r2690}, [%r757], %r556;
	wmma.load.a.sync.aligned.row.m8n32k16.shared.f16 	{%r2691, %r2692, %r2693, %r2694, %r2695, %r2696, %r2697, %r2698}, [%r766], %r556;
	wmma.load.b.sync.aligned.row.m8n32k16.shared.f16 	{%r2699, %r2700, %r2701, %r2702, %r2703, %r2704, %r2705, %r2706}, [%r25], %r556;
	wmma.load.b.sync.aligned.row.m8n32k16.shared.f16 	{%r2707, %r2708, %r2709, %r2710, %r2711, %r2712, %r2713, %r2714}, [%r600], %r556;
	wmma.load.b.sync.aligned.row.m8n32k16.shared.f16 	{%r2715, %r2716, %r2717, %r2718, %r2719, %r2720, %r2721, %r2722}, [%r609], %r556;
	wmma.load.b.sync.aligned.row.m8n32k16.shared.f16 	{%r2723, %r2724, %r2725, %r2726, %r2727, %r2728, %r2729, %r2730}, [%r618], %r556;
	wmma.mma.sync.aligned.row.row.m8n32k16.f16.f16 {%r2731, %r2732, %r2733, %r2734}, {%r2667, %r2668, %r2669, %r2670, %r2671, %r2672, %r2673, %r2674}, {%r2699, %r2700, %r2701, %r2702, %r2703, %r2704, %r2705, %r2706}, {%r2663, %r2664, %r2665, %r2666};
	wmma.mma.sync.aligned.row.row.m8n32k16.f16.f16 {%r2735, %r2736, %r2737, %r2738}, {%r2675, %r2676, %r2677, %r2678, %r2679, %r2680, %r2681, %r2682}, {%r2707, %r2708, %r2709, %r2710, %r2711, %r2712, %r2713, %r2714}, {%r2731, %r2732, %r2733, %r2734};
	wmma.mma.sync.aligned.row.row.m8n32k16.f16.f16 {%r2739, %r2740, %r2741, %r2742}, {%r2683, %r2684, %r2685, %r2686, %r2687, %r2688, %r2689, %r2690}, {%r2715, %r2716, %r2717, %r2718, %r2719, %r2720, %r2721, %r2722}, {%r2735, %r2736, %r2737, %r2738};
	wmma.mma.sync.aligned.row.row.m8n32k16.f16.f16 {%r2743, %r2744, %r2745, %r2746}, {%r2691, %r2692, %r2693, %r2694, %r2695, %r2696, %r2697, %r2698}, {%r2723, %r2724, %r2725, %r2726, %r2727, %r2728, %r2729, %r2730}, {%r2739, %r2740, %r2741, %r2742};
	mul.wide.s32 	%rd320, %r3375, 2;
	add.s64 	%rd242, %rd6, %rd320;
	// begin inline asm
	cp.async.ca.shared.global [%r537], [%rd242], 16;

	// end inline asm
	add.s64 	%rd243, %rd242, %rd1;
	// begin inline asm
	cp.async.ca.shared.global [%r538], [%rd243], 16;

	// end inline asm
	add.s64 	%rd244, %rd243, %rd1;
	// begin inline asm
	cp.async.ca.shared.global [%r539], [%rd244], 16;

	// end inline asm
	add.s64 	%rd245, %rd244, %rd1;
	// begin inline asm
	cp.async.ca.shared.global [%r540], [%rd245], 16;

	// end inline asm
	add.s64 	%rd246, %rd245, %rd1;
	// begin inline asm
	cp.async.ca.shared.global [%r541], [%rd246], 16;

	// end inline asm
	add.s64 	%rd247, %rd246, %rd1;
	// begin inline asm
	cp.async.ca.shared.global [%r542], [%rd247], 16;

	// end inline asm
	add.s64 	%rd248, %rd247, %rd1;
	// begin inline asm
	cp.async.ca.shared.global [%r543], [%rd248], 16;

	// end inline asm
	add.s64 	%rd249, %rd248, %rd1;
	// begin inline asm
	cp.async.ca.shared.global [%r544], [%rd249], 16;

	// end inline asm
	// begin inline asm
	cp.async.commit_group;

	// end inline asm
	// begin inline asm
	cp.async.wait_group 0;

	// end inline asm
	bar.sync 	0;
	wmma.load.a.sync.aligned.row.m8n32k16.shared.f16 	{%r2747, %r2748, %r2749, %r2750, %r2751, %r2752, %r2753, %r2754}, [%r823], %r556;
	wmma.load.a.sync.aligned.row.m8n32k16.shared.f16 	{%r2755, %r2756, %r2757, %r2758, %r2759, %r2760, %r2761, %r2762}, [%r832], %r556;
	wmma.load.a.sync.aligned.row.m8n32k16.shared.f16 	{%r2763, %r2764, %r2765, %r2766, %r2767, %r2768, %r2769, %r2770}, [%r841], %r556;
	wmma.load.a.sync.aligned.row.m8n32k16.shared.f16 	{%r2771, %r2772, %r2773, %r2774, %r2775, %r2776, %r2777, %r2778}, [%r850], %r556;
	wmma.load.b.sync.aligned.row.m8n32k16.shared.f16 	{%r2779, %r2780, %r2781, %r2782, %r2783, %r2784, %r2785, %r2786}, [%r687], %r556;
	wmma.load.b.sync.aligned.row.m8n32k16.shared.f16 	{%r2787, %r2788, %r2789, %r2790, %r2791, %r2792, %r2793, %r2794}, [%r696], %r556;
	wmma.load.b.sync.aligned.row.m8n32k16.shared.f16 	{%r2795, %r2796, %r2797, %r2798, %r2799, %r2800, %r2801, %r2802}, [%r705], %r556;
	wmma.load.b.sync.aligned.row.m8n32k16.shared.f16 	{%r2803, %r2804, %r2805, %r2806, %r2807, %r2808, %r2809, %r2810}, [%r714], %r556;
	wmma.mma.sync.aligned.row.row.m8n32k16.f16.f16 {%r2811, %r2812, %r2813, %r2814}, {%r2747, %r2748, %r2749, %r2750, %r2751, %r2752, %r2753, %r2754}, {%r2779, %r2780, %r2781, %r2782, %r2783, %r2784, %r2785, %r2786}, {%r2743, %r2744, %r2745, %r2746};
	wmma.mma.sync.aligned.row.row.m8n32k16.f16.f16 {%r2815, %r2816, %r2817, %r2818}, {%r2755, %r2756, %r2757, %r2758, %r2759, %r2760, %r2761, %r2762}, {%r2787, %r2788, %r2789, %r2790, %r2791, %r2792, %r2793, %r2794}, {%r2811, %r2812, %r2813, %r2814};
	wmma.mma.sync.aligned.row.row.m8n32k16.f16.f16 {%r2819, %r2820, %r2821, %r2822}, {%r2763, %r2764, %r2765, %r2766, %r2767, %r2768, %r2769, %r2770}, {%r2795, %r2796, %r2797, %r2798, %r2799, %r2800, %r2801, %r2802}, {%r2815, %r2816, %r2817, %r2818};
	wmma.mma.sync.aligned.row.row.m8n32k16.f16.f16 {%r2823, %r2824, %r2825, %r2826}, {%r2771, %r2772, %r2773, %r2774, %r2775, %r2776, %r2777, %r2778}, {%r2803, %r2804, %r2805, %r2806, %r2807, %r2808, %r2809, %r2810}, {%r2819, %r2820, %r2821, %r2822};
	add.s64 	%rd251, %rd346, 1536;
	// begin inline asm
	cp.async.ca.shared.global [%r187], [%rd251], 16;

	// end inline asm
	// begin inline asm
	cp.async.ca.shared.global [%r21], [%rd251], 16;

	// end inline asm
	mul.wide.s32 	%rd321, %r3376, 2;
	add.s64 	%rd252, %rd6, %rd321;
	// begin inline asm
	cp.async.ca.shared.global [%r9], [%rd252], 16;

	// end inline asm
	add.s64 	%rd253, %rd252, %rd1;
	// begin inline asm
	cp.async.ca.shared.global [%r190], [%rd253], 16;

	// end inline asm
	add.s64 	%rd254, %rd253, %rd1;
	// begin inline asm
	cp.async.ca.shared.global [%r191], [%rd254], 16;

	// end inline asm
	add.s64 	%rd255, %rd254, %rd1;
	// begin inline asm
	cp.async.ca.shared.global [%r192], [%rd255], 16;

	// end inline asm
	add.s64 	%rd256, %rd255, %rd1;
	// begin inline asm
	cp.async.ca.shared.global [%r193], [%rd256], 16;

	// end inline asm
	add.s64 	%rd257, %rd256, %rd1;
	// begin inline asm
	cp.async.ca.shared.global [%r194], [%rd257], 16;

	// end inline asm
	add.s64 	%rd258, %rd257, %rd1;
	// begin inline asm
	cp.async.ca.shared.global [%r195], [%rd258], 16;

	// end inline asm
	add.s64 	%rd259, %rd258, %rd1;
	// begin inline asm
	cp.async.ca.shared.global [%r196], [%rd259], 16;

	// end inline asm
	// begin inline asm
	cp.async.commit_group;

	// end inline asm
	// begin inline asm
	cp.async.wait_group 0;

	// end inline asm
	bar.sync 	0;
	wmma.load.a.sync.aligned.row.m8n32k16.shared.f16 	{%r2827, %r2828, %r2829, %r2830, %r2831, %r2832, %r2833, %r2834}, [%r555], %r556;
	wmma.load.a.sync.aligned.row.m8n32k16.shared.f16 	{%r2835, %r2836, %r2837, %r2838, %r2839, %r2840, %r2841, %r2842}, [%r565], %r556;
	wmma.load.a.sync.aligned.row.m8n32k16.shared.f16 	{%r2843, %r2844, %r2845, %r2846, %r2847, %r2848, %r2849, %r2850}, [%r574], %r556;
	wmma.load.a.sync.aligned.row.m8n32k16.shared.f16 	{%r2851, %r2852, %r2853, %r2854, %r2855, %r2856, %r2857, %r2858}, [%r583], %r556;
	wmma.load.b.sync.aligned.row.m8n32k16.shared.f16 	{%r2859, %r2860, %r2861, %r2862, %r2863, %r2864, %r2865, %r2866}, [%r25], %r556;
	wmma.load.b.sync.aligned.row.m8n32k16.shared.f16 	{%r2867, %r2868, %r2869, %r2870, %r2871, %r2872, %r2873, %r2874}, [%r600], %r556;
	wmma.load.b.sync.aligned.row.m8n32k16.shared.f16 	{%r2875, %r2876, %r2877, %r2878, %r2879, %r2880, %r2881, %r2882}, [%r609], %r556;
	wmma.load.b.sync.aligned.row.m8n32k16.shared.f16 	{%r2883, %r2884, %r2885, %r2886, %r2887, %r2888, %r2889, %r2890}, [%r618], %r556;
	wmma.mma.sync.aligned.row.row.m8n32k16.f16.f16 {%r2891, %r2892, %r2893, %r2894}, {%r2827, %r2828, %r2829, %r2830, %r2831, %r2832, %r2833, %r2834}, {%r2859, %r2860, %r2861, %r2862, %r2863, %r2864, %r2865, %r2866}, {%r2823, %r2824, %r2825, %r2826};
	wmma.mma.sync.aligned.row.row.m8n32k16.f16.f16 {%r2895, %r2896, %r2897, %r2898}, {%r2835, %r2836, %r2837, %r2838, %r2839, %r2840, %r2841, %r2842}, {%r2867, %r2868, %r2869, %r2870, %r2871, %r2872, %r2873, %r2874}, {%r2891, %r2892, %r2893, %r2894};
	wmma.mma.sync.aligned.row.row.m8n32k16.f16.f16 {%r2899, %r2900, %r2901, %r2902}, {%r2843, %r2844, %r2845, %r2846, %r2847, %r2848, %r2849, %r2850}, {%r2875, %r2876, %r2877, %r2878, %r2879, %r2880, %r2881, %r2882}, {%r2895, %r2896, %r2897, %r2898};
	wmma.mma.sync.aligned.row.row.m8n32k16.f16.f16 {%r2903, %r2904, %r2905, %r2906}, {%r2851, %r2852, %r2853, %r2854, %r2855, %r2856, %r2857, %r2858}, {%r2883, %r2884, %r2885, %r2886, %r2887, %r2888, %r2889, %r2890}, {%r2899, %r2900, %r2901, %r2902};
	mul.wide.s32 	%rd322, %r3377, 2;
	add.s64 	%rd260, %rd6, %rd322;
	// begin inline asm
	cp.async.ca.shared.global [%r537], [%rd260], 16;

	// end inline asm
	add.s64 	%rd261, %rd260, %rd1;
	// begin inline asm
	cp.async.ca.shared.global [%r538], [%rd261], 16;

	// end inline asm
	add.s64 	%rd262, %rd261, %rd1;
	// begin inline asm
	cp.async.ca.shared.global [%r539], [%rd262], 16;

	// end inline asm
	add.s64 	%rd263, %rd262, %rd1;
	// begin inline asm
	cp.async.ca.shared.global [%r540], [%rd263], 16;

	// end inline asm
	add.s64 	%rd264, %rd263, %rd1;
	// begin inline asm
	cp.async.ca.shared.global [%r541], [%rd264], 16;

	// end inline asm
	add.s64 	%rd265, %rd264, %rd1;
	// begin inline asm
	cp.async.ca.shared.global [%r542], [%rd265], 16;

	// end inline asm
	add.s64 	%rd266, %rd265, %rd1;
	// begin inline asm
	cp.async.ca.shared.global [%r543], [%rd266], 16;

	// end inline asm
	add.s64 	%rd267, %rd266, %rd1;
	// begin inline asm
	cp.async.ca.shared.global [%r544], [%rd267], 16;

	// end inline asm
	// begin inline asm
	cp.async.commit_group;

	// end inline asm
	// begin inline asm
	cp.async.wait_group 0;

	// end inline asm
	bar.sync 	0;
	wmma.load.a.sync.aligned.row.m8n32k16.shared.f16 	{%r2907, %r2908, %r2909, %r2910, %r2911, %r2912, %r2913, %r2914}, [%r651], %r556;
	wmma.load.a.sync.aligned.row.m8n32k16.shared.f16 	{%r2915, %r2916, %r2917, %r2918, %r2919, %r2920, %r2921, %r2922}, [%r660], %r556;
	wmma.load.a.sync.aligned.row.m8n32k16.shared.f16 	{%r2923, %r2924, %r2925, %r2926, %r2927, %r2928, %r2929, %r2930}, [%r669], %r556;
	wmma.load.a.sync.aligned.row.m8n32k16.shared.f16 	{%r2931, %r2932, %r2933, %r2934, %r2935, %r2936, %r2937, %r2938}, [%r678], %r556;
	wmma.load.b.sync.aligned.row.m8n32k16.shared.f16 	{%r2939, %r2940, %r2941, %r2942, %r2943, %r2944, %r2945, %r2946}, [%r687], %r556;
	wmma.load.b.sync.aligned.row.m8n32k16.shared.f16 	{%r2947, %r2948, %r2949, %r2950, %r2951, %r2952, %r2953, %r2954}, [%r696], %r556;
	wmma.load.b.sync.aligned.row.m8n32k16.shared.f16 	{%r2955, %r2956, %r2957, %r2958, %r2959, %r2960, %r2961, %r2962}, [%r705], %r556;
	wmma.load.b.sync.aligned.row.m8n32k16.shared.f16 	{%r2963, %r2964, %r2965, %r2966, %r2967, %r2968, %r2969, %r2970}, [%r714], %r556;
	wmma.mma.sync.aligned.row.row.m8n32k16.f16.f16 {%r2971, %r2972, %r2973, %r2974}, {%r2907, %r2908, %r2909, %r2910, %r2911, %r2912, %r2913, %r2914}, {%r2939, %r2940, %r2941, %r2942, %r2943, %r2944, %r2945, %r2946}, {%r2903, %r2904, %r2905, %r2906};
	wmma.mma.sync.aligned.row.row.m8n32k16.f16.f16 {%r2975, %r2976, %r2977, %r2978}, {%r2915, %r2916, %r2917, %r2918, %r2919, %r2920, %r2921, %r2922}, {%r2947, %r2948, %r2949, %r2950, %r2951, %r2952, %r2953, %r2954}, {%r2971, %r2972, %r2973, %r2974};
	wmma.mma.sync.aligned.row.row.m8n32k16.f16.f16 {%r2979, %r2980, %r2981, %r2982}, {%r2923, %r2924, %r2925, %r2926, %r2927, %r2928, %r2929, %r2930}, {%r2955, %r2956, %r2957, %r2958, %r2959, %r2960, %r2961, %r2962}, {%r2975, %r2976, %r2977, %r2978};
	wmma.mma.sync.aligned.row.row.m8n32k16.f16.f16 {%r2983, %r2984, %r2985, %r2986}, {%r2931, %r2932, %r2933, %r2934, %r2935, %r2936, %r2937, %r2938}, {%r2963, %r2964, %r2965, %r2966, %r2967, %r2968, %r2969, %r2970}, {%r2979, %r2980, %r2981, %r2982};
	mul.wide.s32 	%rd323, %r3378, 2;
	add.s64 	%rd268, %rd6, %rd323;
	// begin inline asm
	cp.async.ca.shared.global [%r9], [%rd268], 16;

	// end inline asm
	add.s64 	%rd269, %rd268, %rd1;
	// begin inline asm
	cp.async.ca.shared.global [%r190], [%rd269], 16;

	// end inline asm
	add.s64 	%rd270, %rd269, %rd1;
	// begin inline asm
	cp.async.ca.shared.global [%r191], [%rd270], 16;

	// end inline asm
	add.s64 	%rd271, %rd270, %rd1;
	// begin inline asm
	cp.async.ca.shared.global [%r192], [%rd271], 16;

	// end inline asm
	add.s64 	%rd272, %rd271, %rd1;
	// begin inline asm
	cp.async.ca.shared.global [%r193], [%rd272], 16;

	// end inline asm
	add.s64 	%rd273, %rd272, %rd1;
	// begin inline asm
	cp.async.ca.shared.global [%r194], [%rd273], 16;

	// end inline asm
	add.s64 	%rd274, %rd273, %rd1;
	// begin inline asm
	cp.async.ca.shared.global [%r195], [%rd274], 16;

	// end inline asm
	add.s64 	%rd275, %rd274, %rd1;
	// begin inline asm
	cp.async.ca.shared.global [%r196], [%rd275], 16;

	// end inline asm
	// begin inline asm
	cp.async.commit_group;

	// end inline asm
	// begin inline asm
	cp.async.wait_group 0;

	// end inline asm
	bar.sync 	0;
	wmma.load.a.sync.aligned.row.m8n32k16.shared.f16 	{%r2987, %r2988, %r2989, %r2990, %r2991, %r2992, %r2993, %r2994}, [%r739], %r556;
	wmma.load.a.sync.aligned.row.m8n32k16.shared.f16 	{%r2995, %r2996, %r2997, %r2998, %r2999, %r3000, %r3001, %r3002}, [%r748], %r556;
	wmma.load.a.sync.aligned.row.m8n32k16.shared.f16 	{%r3003, %r3004, %r3005, %r3006, %r3007, %r3008, %r3009, %r3010}, [%r757], %r556;
	wmma.load.a.sync.aligned.row.m8n32k16.shared.f16 	{%r3011, %r3012, %r3013, %r3014, %r3015, %r3016, %r3017, %r3018}, [%r766], %r556;
	wmma.load.b.sync.aligned.row.m8n32k16.shared.f16 	{%r3019, %r3020, %r3021, %r3022, %r3023, %r3024, %r3025, %r3026}, [%r25], %r556;
	wmma.load.b.sync.aligned.row.m8n32k16.shared.f16 	{%r3027, %r3028, %r3029, %r3030, %r3031, %r3032, %r3033, %r3034}, [%r600], %r556;
	wmma.load.b.sync.aligned.row.m8n32k16.shared.f16 	{%r3035, %r3036, %r3037, %r3038, %r3039, %r3040, %r3041, %r3042}, [%r609], %r556;
	wmma.load.b.sync.aligned.row.m8n32k16.shared.f16 	{%r3043, %r3044, %r3045, %r3046, %r3047, %r3048, %r3049, %r3050}, [%r618], %r556;
	wmma.mma.sync.aligned.row.row.m8n32k16.f16.f16 {%r3051, %r3052, %r3053, %r3054}, {%r2987, %r2988, %r2989, %r2990, %r2991, %r2992, %r2993, %r2994}, {%r3019, %r3020, %r3021, %r3022, %r3023, %r3024, %r3025, %r3026}, {%r2983, %r2984, %r2985, %r2986};
	wmma.mma.sync.aligned.row.row.m8n32k16.f16.f16 {%r3055, %r3056, %r3057, %r3058}, {%r2995, %r2996, %r2997, %r2998, %r2999, %r3000, %r3001, %r3002}, {%r3027, %r3028, %r3029, %r3030, %r3031, %r3032, %r3033, %r3034}, {%r3051, %r3052, %r3053, %r3054};
	wmma.mma.sync.aligned.row.row.m8n32k16.f16.f16 {%r3059, %r3060, %r3061, %r3062}, {%r3003, %r3004, %r3005, %r3006, %r3007, %r3008, %r3009, %r3010}, {%r3035, %r3036, %r3037, %r3038, %r3039, %r3040, %r3041, %r3042}, {%r3055, %r3056, %r3057, %r3058};
	wmma.mma.sync.aligned.row.row.m8n32k16.f16.f16 {%r3063, %r3064, %r3065, %r3066}, {%r3011, %r3012, %r3013, %r3014, %r3015, %r3016, %r3017, %r3018}, {%r3043, %r3044, %r3045, %r3046, %r3047, %r3048, %r3049, %r3050}, {%r3059, %r3060, %r3061, %r3062};
	mul.wide.s32 	%rd324, %r3379, 2;
	add.s64 	%rd276, %rd6, %rd324;
	// begin inline asm
	cp.async.ca.shared.global [%r537], [%rd276], 16;

	// end inline asm
	add.s64 	%rd277, %rd276, %rd1;
	// begin inline asm
	cp.async.ca.shared.global [%r538], [%rd277], 16;

	// end inline asm
	add.s64 	%rd278, %rd277, %rd1;
	// begin inline asm
	cp.async.ca.shared.global [%r539], [%rd278], 16;

	// end inline asm
	add.s64 	%rd279, %rd278, %rd1;
	// begin inline asm
	cp.async.ca.shared.global [%r540], [%rd279], 16;

	// end inline asm
	add.s64 	%rd280, %rd279, %rd1;
	// begin inline asm
	cp.async.ca.shared.global [%r541], [%rd280], 16;

	// end inline asm
	add.s64 	%rd281, %rd280, %rd1;
	// begin inline asm
	cp.async.ca.shared.global [%r542], [%rd281], 16;

	// end inline asm
	add.s64 	%rd282, %rd281, %rd1;
	// begin inline asm
	cp.async.ca.shared.global [%r543], [%rd282], 16;

	// end inline asm
	add.s64 	%rd283, %rd282, %rd1;
	// begin inline asm
	cp.async.ca.shared.global [%r544], [%rd283], 16;

	// end inline asm
	// begin inline asm
	cp.async.commit_group;

	// end inline asm
	// begin inline asm
	cp.async.wait_group 0;

	// end inline asm
	bar.sync 	0;
	add.s32 	%r3388, %r3388, 2048;
	wmma.load.a.sync.aligned.row.m8n32k16.shared.f16 	{%r3067, %r3068, %r3069, %r3070, %r3071, %r3072, %r3073, %r3074}, [%r823], %r556;
	wmma.load.a.sync.aligned.row.m8n32k16.shared.f16 	{%r3075, %r3076, %r3077, %r3078, %r3079, %r3080, %r3081, %r3082}, [%r832], %r556;
	wmma.load.a.sync.aligned.row.m8n32k16.shared.f16 	{%r3083, %r3084, %r3085, %r3086, %r3087, %r3088, %r3089, %r3090}, [%r841], %r556;
	wmma.load.a.sync.aligned.row.m8n32k16.shared.f16 	{%r3091, %r3092, %r3093, %r3094, %r3095, %r3096, %r3097, %r3098}, [%r850], %r556;
	wmma.load.b.sync.aligned.row.m8n32k16.shared.f16 	{%r3099, %r3100, %r3101, %r3102, %r3103, %r3104, %r3105, %r3106}, [%r687], %r556;
	wmma.load.b.sync.aligned.row.m8n32k16.shared.f16 	{%r3107, %r3108, %r3109, %r3110, %r3111, %r3112, %r3113, %r3114}, [%r696], %r556;
	wmma.load.b.sync.aligned.row.m8n32k16.shared.f16 	{%r3115, %r3116, %r3117, %r3118, %r3119, %r3120, %r3121, %r3122}, [%r705], %r556;
	wmma.load.b.sync.aligned.row.m8n32k16.shared.f16 	{%r3123, %r3124, %r3125, %r3126, %r3127, %r3128, %r3129, %r3130}, [%r714], %r556;
	wmma.mma.sync.aligned.row.row.m8n32k16.f16.f16 {%r3131, %r3132, %r3133, %r3134}, {%r3067, %r3068, %r3069, %r3070, %r3071, %r3072, %r3073, %r3074}, {%r3099, %r3100, %r3101, %r3102, %r3103, %r3104, %r3105, %r3106}, {%r3063, %r3064, %r3065, %r3066};
	wmma.mma.sync.aligned.row.row.m8n32k16.f16.f16 {%r3135, %r3136, %r3137, %r3138}, {%r3075, %r3076, %r3077, %r3078, %r3079, %r3080, %r3081, %r3082}, {%r3107, %r3108, %r3109, %r3110, %r3111, %r3112, %r3113, %r3114}, {%r3131, %r3132, %r3133, %r3134};
	wmma.mma.sync.aligned.row.row.m8n32k16.f16.f16 {%r3139, %r3140, %r3141, %r3142}, {%r3083, %r3084, %r3085, %r3086, %r3087, %r3088, %r3089, %r3090}, {%r3115, %r3116, %r3117, %r3118, %r3119, %r3120, %r3121, %r3122}, {%r3135, %r3136, %r3137, %r3138};
	wmma.mma.sync.aligned.row.row.m8n32k16.f16.f16 {%r3411, %r3410, %r3409, %r3408}, {%r3091, %r3092, %r3093, %r3094, %r3095, %r3096, %r3097, %r3098}, {%r3123, %r3124, %r3125, %r3126, %r3127, %r3128, %r3129, %r3130}, {%r3139, %r3140, %r3141, %r3142};
	add.s64 	%rd285, %rd346, 2048;
	// begin inline asm
	cp.async.ca.shared.global [%r187], [%rd285], 16;

	// end inline asm
	// begin inline asm
	cp.async.ca.shared.global [%r21], [%rd285], 16;

	// end inline asm
	mul.wide.s32 	%rd325, %r3380, 2;
	add.s64 	%rd286, %rd6, %rd325;
	// begin inline asm
	cp.async.ca.shared.global [%r9], [%rd286], 16;

	// end inline asm
	add.s64 	%rd287, %rd286, %rd1;
	// begin inline asm
	cp.async.ca.shared.global [%r190], [%rd287], 16;

	// end inline asm
	add.s64 	%rd288, %rd287, %rd1;
	// begin inline asm
	cp.async.ca.shared.global [%r191], [%rd288], 16;

	// end inline asm
	add.s64 	%rd289, %rd288, %rd1;
	// begin inline asm
	cp.async.ca.shared.global [%r192], [%rd289], 16;

	// end inline asm
	add.s64 	%rd290, %rd289, %rd1;
	// begin inline asm
	cp.async.ca.shared.global [%r193], [%rd290], 16;

	// end inline asm
	add.s64 	%rd291, %rd290, %rd1;
	// begin inline asm
	cp.async.ca.shared.global [%r194], [%rd291], 16;

	// end inline asm
	add.s64 	%rd292, %rd291, %rd1;
	// begin inline asm
	cp.async.ca.shared.global [%r195], [%rd292], 16;

	// end inline asm
	add.s64 	%rd293, %rd292, %rd1;
	// begin inline asm
	cp.async.ca.shared.global [%r196], [%rd293], 16;

	// end inline asm
	// begin inline asm
	cp.async.commit_group;

	// end inline asm
	// begin inline asm
	cp.async.wait_group 0;

	// end inline asm
	bar.sync 	0;
	add.s32 	%r3383, %r3383, 32;
	add.s32 	%r3382, %r3382, 32;
	shl.b32 	%r3143, %r173, 11;
	add.s32 	%r3381, %r3381, %r3143;
	add.s32 	%r3380, %r3380, %r3143;
	add.s32 	%r3379, %r3379, %r3143;
	add.s32 	%r3378, %r3378, %r3143;
	add.s32 	%r3377, %r3377, %r3143;
	add.s32 	%r3376, %r3376, %r3143;
	add.s32 	%r3375, %r3375, %r3143;
	add.s32 	%r3374, %r3374, %r3143;
	add.s32 	%r3373, %r3373, %r3143;
	add.s32 	%r3372, %r3372, %r3143;
	add.s32 	%r3371, %r3371, %r3143;
	add.s32 	%r3370, %r3370, %r3143;
	add.s32 	%r3369, %r3369, %r3143;
	add.s32 	%r3368, %r3368, %r3143;
	add.s32 	%r3367, %r3367, %r3143;
	add.s32 	%r3366, %r3366, %r3143;
	add.s32 	%r3365, %r3365, %r3143;
	add.s32 	%r3364, %r3364, %r3143;
	add.s32 	%r3363, %r3363, %r3143;
	add.s32 	%r3362, %r3362, %r3143;
	add.s32 	%r3361, %r3361, %r3143;
	add.s32 	%r3360, %r3360, %r3143;
	add.s32 	%r3359, %r3359, %r3143;
	add.s32 	%r3358, %r3358, %r3143;
	add.s32 	%r3357, %r3357, %r3143;
	add.s32 	%r3356, %r3356, %r3143;
	add.s32 	%r3355, %r3355, %r3143;
	add.s32 	%r3354, %r3354, %r3143;
	add.s32 	%r3353, %r3353, %r3143;
	add.s32 	%r3352, %r3352, %r3143;
	add.s32 	%r3351, %r3351, %r3143;
	add.s32 	%r3350, %r3350, %r3143;
	add.s32 	%r3349, %r3349, %r3143;
	add.s64 	%rd346, %rd346, 4096;
	setp.ne.s32 	%p6, %r3383, 0;
	@%p6 bra 	$L__BB3_4;
	add.s32 	%r3404, %r3382, 1;
$L__BB3_6:
	setp.eq.s32 	%p7, %r24, 0;
	@%p7 bra 	$L__BB3_11;
	shl.b32 	%r151, %r173, 6;
	mov.b32 	%r3407, 0;
$L__BB3_8:
	.pragma "nounroll";
	and.b32  	%r160, %r3404, 1;
	xor.b32  	%r3145, %r160, 1;
	add.s32 	%r3381, %r3381, %r151;
	shl.b32 	%r3146, %r3404, 6;
	add.s32 	%r3147, %r3146, -64;
	and.b32  	%r3148, %r3147, 192;
	mad.lo.s32 	%r3149, %r3145, 2112, %r3148;
	shl.b32 	%r3150, %r3149, 1;
	mov.u32 	%r3151, smem;
	add.s32 	%r3152, %r3151, %r3150;
	mov.b32 	%r3153, 264;
	wmma.load.a.sync.aligned.row.m8n32k16.shared.f16 	{%r3154, %r3155, %r3156, %r3157, %r3158, %r3159, %r3160, %r3161}, [%r3152], %r3153;
	add.s32 	%r3162, %r3152, 32;
	wmma.load.a.sync.aligned.row.m8n32k16.shared.f16 	{%r3163, %r3164, %r3165, %r3166, %r3167, %r3168, %r3169, %r3170}, [%r3162], %r3153;
	add.s32 	%r3171, %r3152, 64;
	wmma.load.a.sync.aligned.row.m8n32k16.shared.f16 	{%r3172, %r3173, %r3174, %r3175, %r3176, %r3177, %r3178, %r3179}, [%r3171], %r3153;
	add.s32 	%r3180, %r3152, 96;
	wmma.load.a.sync.aligned.row.m8n32k16.shared.f16 	{%r3181, %r3182, %r3183, %r3184, %r3185, %r3186, %r3187, %r3188}, [%r3180], %r3153;
	mad.lo.s32 	%r3189, %r3145, 16896, %r4;
	shl.b32 	%r3190, %r3189, 1;
	add.s32 	%r3191, %r3151, %r3190;
	add.s32 	%r3192, %r3191, 8448;
	wmma.load.b.sync.aligned.row.m8n32k16.shared.f16 	{%r3193, %r3194, %r3195, %r3196, %r3197, %r3198, %r3199, %r3200}, [%r3192], %r3153;
	add.s32 	%r3201, %r3191, 16896;
	wmma.load.b.sync.aligned.row.m8n32k16.shared.f16 	{%r3202, %r3203, %r3204, %r3205, %r3206, %r3207, %r3208, %r3209}, [%r3201], %r3153;
	add.s32 	%r3210, %r3191, 25344;
	wmma.load.b.sync.aligned.row.m8n32k16.shared.f16 	{%r3211, %r3212, %r3213, %r3214, %r3215, %r3216, %r3217, %r3218}, [%r3210], %r3153;
	add.s32 	%r3219, %r3191, 33792;
	wmma.load.b.sync.aligned.row.m8n32k16.shared.f16 	{%r3220, %r3221, %r3222, %r3223, %r3224, %r3225, %r3226, %r3227}, [%r3219], %r3153;
	wmma.mma.sync.aligned.row.row.m8n32k16.f16.f16 {%r3228, %r3229, %r3230, %r3231}, {%r3154, %r3155, %r3156, %r3157, %r3158, %r3159, %r3160, %r3161}, {%r3193, %r3194, %r3195, %r3196, %r3197, %r3198, %r3199, %r3200}, {%r3411, %r3410, %r3409, %r3408};
	wmma.mma.sync.aligned.row.row.m8n32k16.f16.f16 {%r3232, %r3233, %r3234, %r3235}, {%r3163, %r3164, %r3165, %r3166, %r3167, %r3168, %r3169, %r3170}, {%r3202, %r3203, %r3204, %r3205, %r3206, %r3207, %r3208, %r3209}, {%r3228, %r3229, %r3230, %r3231};
	wmma.mma.sync.aligned.row.row.m8n32k16.f16.f16 {%r3236, %r3237, %r3238, %r3239}, {%r3172, %r3173, %r3174, %r3175, %r3176, %r3177, %r3178, %r3179}, {%r3211, %r3212, %r3213, %r3214, %r3215, %r3216, %r3217, %r3218}, {%r3232, %r3233, %r3234, %r3235};
	wmma.mma.sync.aligned.row.row.m8n32k16.f16.f16 {%r3411, %r3410, %r3409, %r3408}, {%r3181, %r3182, %r3183, %r3184, %r3185, %r3186, %r3187, %r3188}, {%r3220, %r3221, %r3222, %r3223, %r3224, %r3225, %r3226, %r3227}, {%r3236, %r3237, %r3238, %r3239};
	and.b32  	%r3240, %r3404, 3;
	setp.ne.s32 	%p8, %r3240, 0;
	@%p8 bra 	$L__BB3_10;
	ld.param.u64 	%rd344, [_Z22eed_hgemm_m8n256k64_v3P6__halfS0_S0_iii_param_0];
	mul.wide.u32 	%rd328, %r3388, 2;
	add.s64 	%rd329, %rd344, %rd328;
	add.s64 	%rd327, %rd329, 128;
	// begin inline asm
	cp.async.ca.shared.global [%r187], [%rd327], 16;

	// end inline asm
	// begin inline asm
	cp.async.ca.shared.global [%r21], [%rd327], 16;

	// end inline asm
$L__BB3_10:
	mad.lo.s32 	%r3243, %r160, 33792, %r9;
	mul.wide.s32 	%rd338, %r3381, 2;
	add.s64 	%rd330, %rd6, %rd338;
	// begin inline asm
	cp.async.ca.shared.global [%r3243], [%rd330], 16;

	// end inline asm
	add.s32 	%r3244, %r3243, 528;
	add.s64 	%rd331, %rd330, %rd1;
	// begin inline asm
	cp.async.ca.shared.global [%r3244], [%rd331], 16;

	// end inline asm
	add.s32 	%r3245, %r3243, 1056;
	add.s64 	%rd332, %rd331, %rd1;
	// begin inline asm
	cp.async.ca.shared.global [%r3245], [%rd332], 16;

	// end inline asm
	add.s32 	%r3246, %r3243, 1584;
	add.s64 	%rd333, %rd332, %rd1;
	// begin inline asm
	cp.async.ca.shared.global [%r3246], [%rd333], 16;

	// end inline asm
	add.s32 	%r3247, %r3243, 2112;
	add.s64 	%rd334, %rd333, %rd1;
	// begin inline asm
	cp.async.ca.shared.global [%r3247], [%rd334], 16;

	// end inline asm
	add.s32 	%r3248, %r3243, 2640;
	add.s64 	%rd335, %rd334, %rd1;
	// begin inline asm
	cp.async.ca.shared.global [%r3248], [%rd335], 16;

	// end inline asm
	add.s32 	%r3249, %r3243, 3168;
	add.s64 	%rd336, %rd335, %rd1;
	// begin inline asm
	cp.async.ca.shared.global [%r3249], [%rd336], 16;

	// end inline asm
	add.s32 	%r3250, %r3243, 3696;
	add.s64 	%rd337, %rd336, %rd1;
	// begin inline asm
	cp.async.ca.shared.global [%r3250], [%rd337], 16;

	// end inline asm
	// begin inline asm
	cp.async.commit_group;

	// end inline asm
	// begin inline asm
	cp.async.wait_group 0;

	// end inline asm
	bar.sync 	0;
	add.s32 	%r3404, %r3404, 1;
	add.s32 	%r3407, %r3407, 1;
	setp.ne.s32 	%p9, %r3407, %r24;
	add.s32 	%r3388, %r3388, 64;
	@%p9 bra 	$L__BB3_8;
$L__BB3_11:
	ld.param.u64 	%rd345, [_Z22eed_hgemm_m8n256k64_v3P6__halfS0_S0_iii_param_2];
	not.b32 	%r3251, %r22;
	and.b32  	%r3252, %r3251, 1;
	mov.u32 	%r3253, smem;
	mad.lo.s32 	%r3254, %r3252, 4224, %r3253;
	add.s32 	%r3255, %r3254, 384;
	mov.b32 	%r3256, 264;
	wmma.load.a.sync.aligned.row.m8n32k16.shared.f16 	{%r3257, %r3258, %r3259, %r3260, %r3261, %r3262, %r3263, %r3264}, [%r3255], %r3256;
	add.s32 	%r3265, %r3254, 416;
	wmma.load.a.sync.aligned.row.m8n32k16.shared.f16 	{%r3266, %r3267, %r3268, %r3269, %r3270, %r3271, %r3272, %r3273}, [%r3265], %r3256;
	add.s32 	%r3274, %r3254, 448;
	wmma.load.a.sync.aligned.row.m8n32k16.shared.f16 	{%r3275, %r3276, %r3277, %r3278, %r3279, %r3280, %r3281, %r3282}, [%r3274], %r3256;
	add.s32 	%r3283, %r3254, 480;
	wmma.load.a.sync.aligned.row.m8n32k16.shared.f16 	{%r3284, %r3285, %r3286, %r3287, %r3288, %r3289, %r3290, %r3291}, [%r3283], %r3256;
	mad.lo.s32 	%r3292, %r3252, 16896, %r4;
	shl.b32 	%r3293, %r3292, 1;
	add.s32 	%r3294, %r3253, %r3293;
	add.s32 	%r3295, %r3294, 8448;
	wmma.load.b.sync.aligned.row.m8n32k16.shared.f16 	{%r3296, %r3297, %r3298, %r3299, %r3300, %r3301, %r3302, %r3303}, [%r3295], %r3256;
	add.s32 	%r3304, %r3294, 16896;
	wmma.load.b.sync.aligned.row.m8n32k16.shared.f16 	{%r3305, %r3306, %r3307, %r3308, %r3309, %r3310, %r3311, %r3312}, [%r3304], %r3256;
	add.s32 	%r3313, %r3294, 25344;
	wmma.load.b.sync.aligned.row.m8n32k16.shared.f16 	{%r3314, %r3315, %r3316, %r3317, %r3318, %r3319, %r3320, %r3321}, [%r3313], %r3256;
	add.s32 	%r3322, %r3294, 33792;
	wmma.load.b.sync.aligned.row.m8n32k16.shared.f16 	{%r3323, %r3324, %r3325, %r3326, %r3327, %r3328, %r3329, %r3330}, [%r3322], %r3256;
	wmma.mma.sync.aligned.row.row.m8n32k16.f16.f16 {%r3331, %r3332, %r3333, %r3334}, {%r3257, %r3258, %r3259, %r3260, %r3261, %r3262, %r3263, %r3264}, {%r3296, %r3297, %r3298, %r3299, %r3300, %r3301, %r3302, %r3303}, {%r3411, %r3410, %r3409, %r3408};
	wmma.mma.sync.aligned.row.row.m8n32k16.f16.f16 {%r3335, %r3336, %r3337, %r3338}, {%r3266, %r3267, %r3268, %r3269, %r3270, %r3271, %r3272, %r3273}, {%r3305, %r3306, %r3307, %r3308, %r3309, %r3310, %r3311, %r3312}, {%r3331, %r3332, %r3333, %r3334};
	wmma.mma.sync.aligned.row.row.m8n32k16.f16.f16 {%r3339, %r3340, %r3341, %r3342}, {%r3275, %r3276, %r3277, %r3278, %r3279, %r3280, %r3281, %r3282}, {%r3314, %r3315, %r3316, %r3317, %r3318, %r3319, %r3320, %r3321}, {%r3335, %r3336, %r3337, %r3338};
	wmma.mma.sync.aligned.row.row.m8n32k16.f16.f16 {%r3343, %r3344, %r3345, %r3346}, {%r3284, %r3285, %r3286, %r3287, %r3288, %r3289, %r3290, %r3291}, {%r3323, %r3324, %r3325, %r3326, %r3327, %r3328, %r3329, %r3330}, {%r3339, %r3340, %r3341, %r3342};
	add.s32 	%r3347, %r18, %r4;
	mad.lo.s32 	%r3348, %r173, %r17, %r3347;
	cvta.to.global.u64 	%rd339, %rd345;
	mul.wide.s32 	%rd340, %r3348, 2;
	add.s64 	%rd341, %rd339, %rd340;
	wmma.store.d.sync.aligned.row.m8n32k16.global.f16 	[%rd341], {%r3343, %r3344, %r3345, %r3346}, %r173;
$L__BB3_12:
	ret;

}
	// .globl	_Z22eed_hgemm_m8n128k64_v4P6__halfS0_S0_iii
.visible .entry _Z22eed_hgemm_m8n128k64_v4P6__halfS0_S0_iii(
	.param .u64 .ptr .align 1 _Z22eed_hgemm_m8n128k64_v4P6__halfS0_S0_iii_param_0,
	.param .u64 .ptr .align 1 _Z22eed_hgemm_m8n128k64_v4P6__halfS0_S0_iii_param_1,
	.param .u64 .ptr .align 1 _Z22eed_hgemm_m8n128k64_v4P6__halfS0_S0_iii_param_2,
	.param .u32 _Z22eed_hgemm_m8n128k64_v4P6__halfS0_S0_iii_param_3,
	.param .u32 _Z22eed_hgemm_m8n128k64_v4P6__halfS0_S0_iii_param_4,
	.param .u32 _Z22eed_hgemm_m8n128k64_v4P6__halfS0_S0_iii_param_5
)
{
	.reg .pred 	%p<10>;
	.reg .b16 	%rs<2>;
	.reg .b32 	%r<3417>;
	.reg .b32 	%f<2>;
	.reg .b64 	%rd<380>;

	ld.param.u64 	%rd16, [_Z22eed_hgemm_m8n128k64_v4P6__halfS0_S0_iii_param_1];
	ld.param.u32 	%r175, [_Z22eed_hgemm_m8n128k64_v4P6__halfS0_S0_iii_param_3];
	ld.param.u32 	%r173, [_Z22eed_hgemm_m8n128k64_v4P6__halfS0_S0_iii_param_4];
	ld.param.u32 	%r174, [_Z22eed_hgemm_m8n128k64_v4P6__halfS0_S0_iii_param_5];
	mov.u32 	%r176, %ctaid.z;
	mov.u32 	%r177, %nctaid.x;
	mov.u32 	%r178, %ctaid.x;
	mad.lo.s32 	%r1, %r176, %r177, %r178;
	mov.u32 	%r2, %ctaid.y;
	mov.u32 	%r3, %tid.x;
	and.b32  	%r4, %r3, 992;
	shr.s32 	%r179, %r173, 31;
	shr.u32 	%r180, %r179, 25;
	add.s32 	%r181, %r173, %r180;
	shr.s32 	%r182, %r181, 7;
	setp.ge.s32 	%p1, %r1, %r182;
	shr.s32 	%r183, %r175, 31;
	shr.u32 	%r184, %r183, 29;
	add.s32 	%r185, %r175, %r184;
	shr.s32 	%r186, %r185, 3;
	setp.ge.s32 	%p2, %r2, %r186;
	or.pred  	%p3, %p2, %p1;
	@%p3 bra 	$L__BB4_12;
	ld.param.u64 	%rd374, [_Z22eed_hgemm_m8n128k64_v4P6__halfS0_S0_iii_param_0];
	mov.f32 	%f1, 0f00000000;
	// begin inline asm
	{  cvt.rn.f16.f32 %rs1, %f1;}

	// end inline asm
	mov.b32 	%r3413, {%rs1, %rs1};
	shr.u32 	%r197, %r3, 4;
	shl.b32 	%r198, %r3, 3;
	and.b32  	%r6, %r198, 120;
	shr.u32 	%r199, %r3, 1;
	and.b32  	%r7, %r199, 504;
	mad.lo.s32 	%r200, %r197, 136, %r6;
	shl.b32 	%r201, %r200, 1;
	mov.u32 	%r202, smem;
	add.s32 	%r187, %r201, %r202;
	mad.lo.s32 	%r203, %r7, 136, %r6;
	shl.b32 	%r204, %r203, 1;
	add.s32 	%r205, %r202, %r204;
	add.s32 	%r9, %r205, 4352;
	add.s32 	%r190, %r205, 4624;
	add.s32 	%r191, %r205, 4896;
	add.s32 	%r192, %r205, 5168;
	add.s32 	%r193, %r205, 5440;
	add.s32 	%r194, %r205, 5712;
	add.s32 	%r195, %r205, 5984;
	add.s32 	%r196, %r205, 6256;
	shl.b32 	%r17, %r2, 3;
	add.s32 	%r206, %r17, %r197;
	shl.b32 	%r18, %r1, 7;
	or.b32  	%r207, %r18, %r6;
	mad.lo.s32 	%r3394, %r174, %r206, %r6;
	mad.lo.s32 	%r3387, %r173, %r7, %r207;
	mul.wide.s32 	%rd28, %r3394, 2;
	add.s64 	%rd19, %rd374, %rd28;
	// begin inline asm
	cp.async.ca.shared.global [%r187], [%rd19], 16;

	// end inline asm
	add.s32 	%r21, %r187, 2176;
	// begin inline asm
	cp.async.ca.shared.global [%r21], [%rd19], 16;

	// end inline asm
	mul.wide.s32 	%rd29, %r3387, 2;
	add.s64 	%rd20, %rd16, %rd29;
	// begin inline asm
	cp.async.ca.shared.global [%r9], [%rd20], 16;

	// end inline asm
	mul.wide.s32 	%rd1, %r173, 2;
	add.s64 	%rd21, %rd20, %rd1;
	// begin inline asm
	cp.async.ca.shared.global [%r190], [%rd21], 16;

	// end inline asm
	add.s64 	%rd22, %rd21, %rd1;
	// begin inline asm
	cp.async.ca.shared.global [%r191], [%rd22], 16;

	// end inline asm
	add.s64 	%rd23, %rd22, %rd1;
	// begin inline asm
	cp.async.ca.shared.global [%r192], [%rd23], 16;

	// end inline asm
	add.s64 	%rd24, %rd23, %rd1;
	// begin inline asm
	cp.async.ca.shared.global [%r193], [%rd24], 16;

	// end inline asm
	add.s64 	%rd25, %rd24, %rd1;
	// begin inline asm
	cp.async.ca.shared.global [%r194], [%rd25], 16;

	// end inline asm
	add.s64 	%rd26, %rd25, %rd1;
	// begin inline asm
	cp.async.ca.shared.global [%r195], [%rd26], 16;

	// end inline asm
	add.s64 	%rd27, %rd26, %rd1;
	// begin inline asm
	cp.async.ca.shared.global [%r196], [%rd27], 16;

	// end inline asm
	// begin inline asm
	cp.async.commit_group;

	// end inline asm
	// begin inline asm
	cp.async.wait_group 0;

	// end inline asm
	bar.sync 	0;
	shr.s32 	%r208, %r174, 31;
	shr.u32 	%r209, %r208, 26;
	add.s32 	%r210, %r174, %r209;
	shr.s32 	%r22, %r210, 6;
	setp.lt.s32 	%p4, %r174, 128;
	mov.u32 	%r3414, %r3413;
	mov.u32 	%r3415, %r3413;
	mov.u32 	%r3416, %r3413;
	@%p4 bra 	$L__BB4_11;
	max.s32 	%r213, %r22, 2;
	add.s32 	%r23, %r213, -1;
	and.b32  	%r24, %r23, 31;
	setp.lt.u32 	%p5, %r174, 2112;
	mov.b32 	%r3412, 1;
	mov.u32 	%r3414, %r3413;
	mov.u32 	%r3415, %r3413;
	mov.u32 	%r3416, %r3413;
	@%p5 bra 	$L__BB4_6;
	ld.param.u64 	%rd375, [_Z22eed_hgemm_m8n128k64_v4P6__halfS0_S0_iii_param_0];
	shl.b32 	%r215, %r4, 1;
	add.s32 	%r217, %r202, %r215;
	add.s32 	%r25, %r217, 4352;
	and.b32  	%r218, %r23, -32;
	neg.s32 	%r3389, %r218;
	or.b32  	%r219, %r7, 2048;
	mad.lo.s32 	%r220, %r173, %r219, %r18;
	add.s32 	%r3386, %r220, %r6;
	add.s32 	%r221, %r7, 1984;
	mad.lo.s32 	%r222, %r173, %r221, %r18;
	add.s32 	%r3385, %r222, %r6;
	add.s32 	%r223, %r7, 1920;
	mad.lo.s32 	%r224, %r173, %r223, %r18;
	add.s32 	%r3384, %r224, %r6;
	add.s32 	%r225, %r7, 1856;
	mad.lo.s32 	%r226, %r173, %r225, %r18;
	add.s32 	%r3383, %r226, %r6;
	add.s32 	%r227, %r7, 1792;
	mad.lo.s32 	%r228, %r173, %r227, %r18;
	add.s32 	%r3382, %r228, %r6;
	add.s32 	%r229, %r7, 1728;
	mad.lo.s32 	%r230, %r173, %r229, %r18;
	add.s32 	%r3381, %r230, %r6;
	add.s32 	%r231, %r7, 1664;
	mad.lo.s32 	%r232, %r173, %r231, %r18;
	add.s32 	%r3380, %r232, %r6;
	add.s32 	%r233, %r7, 1600;
	mad.lo.s32 	%r234, %r173, %r233, %r18;
	add.s32 	%r3379, %r234, %r6;
	or.b32  	%r235, %r7, 1536;
	mad.lo.s32 	%r236, %r173, %r235, %r18;
	add.s32 	%r3378, %r236, %r6;
	add.s32 	%r237, %r7, 1472;
	mad.lo.s32 	%r238, %r173, %r237, %r18;
	add.s32 	%r3377, %r238, %r6;
	add.s32 	%r239, %r7, 1408;
	mad.lo.s32 	%r240, %r173, %r239, %r18;
	add.s32 	%r3376, %r240, %r6;
	add.s32 	%r241, %r7, 1344;
	mad.lo.s32 	%r242, %r173, %r241, %r18;
	add.s32 	%r3375, %r242, %r6;
	add.s32 	%r243, %r7, 1280;
	mad.lo.s32 	%r244, %r173, %r243, %r18;
	add.s32 	%r3374, %r244, %r6;
	add.s32 	%r245, %r7, 1216;
	mad.lo.s32 	%r246, %r173, %r245, %r18;
	add.s32 	%r3373, %r246, %r6;
	add.s32 	%r247, %r7, 1152;
	mad.lo.s32 	%r248, %r173, %r247, %r18;
	add.s32 	%r3372, %r248, %r6;
	add.s32 	%r249, %r7, 1088;
	mad.lo.s32 	%r250, %r173, %r249, %r18;
	add.s32 	%r3371, %r250, %r6;
	or.b32  	%r251, %r7, 1024;
	mad.lo.s32 	%r252, %r173, %r251, %r18;
	add.s32 	%r3370, %r252, %r6;
	add.s32 	%r253, %r7, 960;
	mad.lo.s32 	%r254, %r173, %r253, %r18;
	add.s32 	%r3369, %r254, %r6;
	add.s32 	%r255, %r7, 896;
	mad.lo.s32 	%r256, %r173, %r255, %r18;
	add.s32 	%r3368, %r256, %r6;
	add.s32 	%r257, %r7, 832;
	mad.lo.s32 	%r258, %r173, %r257, %r18;
	add.s32 	%r3367, %r258, %r6;
	add.s32 	%r259, %r7, 768;
	mad.lo.s32 	%r260, %r173, %r259, %r18;
	add.s32 	%r3366, %r260, %r6;
	add.s32 	%r261, %r7, 704;
	mad.lo.s32 	%r262, %r173, %r261, %r18;
	add.s32 	%r3365, %r262, %r6;
	add.s32 	%r263, %r7, 640;
	mad.lo.s32 	%r264, %r173, %r263, %r18;
	add.s32 	%r3364, %r264, %r6;
	add.s32 	%r265, %r7, 576;
	mad.lo.s32 	%r266, %r173, %r265, %r18;
	add.s32 	%r3363, %r266, %r6;
	or.b32  	%r267, %r7, 512;
	mad.lo.s32 	%r268, %r173, %r267, %r18;
	add.s32 	%r3362, %r268, %r6;
	add.s32 	%r269, %r7, 448;
	mad.lo.s32 	%r270, %r173, %r269, %r18;
	add.s32 	%r3361, %r270, %r6;
	add.s32 	%r271, %r7, 384;
	mad.lo.s32 	%r272, %r173, %r271, %r18;
	add.s32 	%r3360, %r272, %r6;
	add.s32 	%r273, %r7, 320;
	mad.lo.s32 	%r274, %r173, %r273, %r18;
	add.s32 	%r3359, %r274, %r6;
	add.s32 	%r275, %r7, 256;
	mad.lo.s32 	%r276, %r173, %r275, %r18;
	add.s32 	%r3358, %r276, %r6;
	add.s32 	%r277, %r7, 192;
	mad.lo.s32 	%r278, %r173, %r277, %r18;
	add.s32 	%r3357, %r278, %r6;
	add.s32 	%r279, %r7, 128;
	mad.lo.s32 	%r280, %r173, %r279, %r18;
	add.s32 	%r3356, %r280, %r6;
	add.s32 	%r281, %r7, 64;
	mad.lo.s32 	%r282, %r173, %r281, %r18;
	add.s32 	%r3355, %r282, %r6;
	mul.wide.u32 	%rd30, %r3394, 2;
	add.s64 	%rd31, %rd30, %rd375;
	add.s64 	%rd378, %rd31, 2048;
	mov.b32 	%r3388, 0;
	mov.u32 	%r3414, %r3413;
	mov.u32 	%r3415, %r3413;
	mov.u32 	%r3416, %r3413;
$L__BB4_4:
	.pragma "nounroll";
	mov.u32 	%r571, smem;
	mov.b32 	%r572, 136;
	wmma.load.a.sync.aligned.row.m8n32k16.shared.f16 	{%r573, %r574, %r575, %r576, %r577, %r578, %r579, %r580}, [%r571], %r572;
	add.s32 	%r581, %r571, 32;
	wmma.load.a.sync.aligned.row.m8n32k16.shared.f16 	{%r582, %r583, %r584, %r585, %r586, %r587, %r588, %r589}, [%r581], %r572;
	add.s32 	%r590, %r571, 64;
	wmma.load.a.sync.aligned.row.m8n32k16.shared.f16 	{%r591, %r592, %r593, %r594, %r595, %r596, %r597, %r598}, [%r590], %r572;
	add.s32 	%r599, %r571, 96;
	wmma.load.a.sync.aligned.row.m8n32k16.shared.f16 	{%r600, %r601, %r602, %r603, %r604, %r605, %r606, %r607}, [%r599], %r572;
	wmma.load.b.sync.aligned.row.m8n32k16.shared.f16 	{%r608, %r609, %r610, %r611, %r612, %r613, %r614, %r615}, [%r25], %r572;
	add.s32 	%r616, %r25, 4352;
	wmma.load.b.sync.aligned.row.m8n32k16.shared.f16 	{%r617, %r618, %r619, %r620, %r621, %r622, %r623, %r624}, [%r616], %r572;
	add.s32 	%r625, %r25, 8704;
	wmma.load.b.sync.aligned.row.m8n32k16.shared.f16 	{%r626, %r627, %r628, %r629, %r630, %r631, %r632, %r633}, [%r625], %r572;
	add.s32 	%r634, %r25, 13056;
	wmma.load.b.sync.aligned.row.m8n32k16.shared.f16 	{%r635, %r636, %r637, %r638, %r639, %r640, %r641, %r642}, [%r634], %r572;
	wmma.mma.sync.aligned.row.row.m8n32k16.f16.f16 {%r643, %r644, %r645, %r646}, {%r573, %r574, %r575, %r576, %r577, %r578, %r579, %r580}, {%r608, %r609, %r610, %r611, %r612, %r613, %r614, %r615}, {%r3416, %r3415, %r3414, %r3413};
	wmma.mma.sync.aligned.row.row.m8n32k16.f16.f16 {%r647, %r648, %r649, %r650}, {%r582, %r583, %r584, %r585, %r586, %r587, %r588, %r589}, {%r617, %r618, %r619, %r620, %r621, %r622, %r623, %r624}, {%r643, %r644, %r645, %r646};
	wmma.mma.sync.aligned.row.row.m8n32k16.f16.f16 {%r651, %r652, %r653, %r654}, {%r591, %r592, %r593, %r594, %r595, %r596, %r597, %r598}, {%r626, %r627, %r628, %r629, %r630, %r631, %r632, %r633}, {%r647, %r648, %r649, %r650};
	wmma.mma.sync.aligned.row.row.m8n32k16.f16.f16 {%r655, %r656, %r657, %r658}, {%r600, %r601, %r602, %r603, %r604, %r605, %r606, %r607}, {%r635, %r636, %r637, %r638, %r639, %r640, %r641, %r642}, {%r651, %r652, %r653, %r654};
	mul.wide.s32 	%rd320, %r3355, 2;
	add.s64 	%rd32, %rd16, %rd320;
	mov.u32 	%r659, %tid.x;
	shr.u32 	%r660, %r659, 1;
	and.b32  	%r661, %r660, 504;
	shl.b32 	%r662, %r659, 3;
	and.b32  	%r663, %r662, 120;
	mad.lo.s32 	%r664, %r661, 136, %r663;
	shl.b32 	%r665, %r664, 1;
	add.s32 	%r666, %r571, %r665;
	add.s32 	%r553, %r666, 21760;
	// begin inline asm
	cp.async.ca.shared.global [%r553], [%rd32], 16;

	// end inline asm
	add.s64 	%rd33, %rd32, %rd1;
	add.s32 	%r554, %r666, 22032;
	// begin inline asm
	cp.async.ca.shared.global [%r554], [%rd33], 16;

	// end inline asm
	add.s64 	%rd34, %rd33, %rd1;
	add.s32 	%r555, %r666, 22304;
	// begin inline asm
	cp.async.ca.shared.global [%r555], [%rd34], 16;

	// end inline asm
	add.s64 	%rd35, %rd34, %rd1;
	add.s32 	%r556, %r666, 22576;
	// begin inline asm
	cp.async.ca.shared.global [%r556], [%rd35], 16;

	// end inline asm
	add.s64 	%rd36, %rd35, %rd1;
	add.s32 	%r557, %r666, 22848;
	// begin inline asm
	cp.async.ca.shared.global [%r557], [%rd36], 16;

	// end inline asm
	add.s64 	%rd37, %rd36, %rd1;
	add.s32 	%r558, %r666, 23120;
	// begin inline asm
	cp.async.ca.shared.global [%r558], [%rd37], 16;

	// end inline asm
	add.s64 	%rd38, %rd37, %rd1;
	add.s32 	%r559, %r666, 23392;
	// begin inline asm
	cp.async.ca.shared.global [%r559], [%rd38], 16;

	// end inline asm
	add.s64 	%rd39, %rd38, %rd1;
	add.s32 	%r560, %r666, 23664;
	// begin inline asm
	cp.async.ca.shared.global [%r560], [%rd39], 16;

	// end inline asm
	// begin inline asm
	cp.async.commit_group;

	// end inline asm
	// begin inline asm
	cp.async.wait_group 0;

	// end inline asm
	bar.sync 	0;
	add.s32 	%r667, %r571, 2304;
	wmma.load.a.sync.aligned.row.m8n32k16.shared.f16 	{%r668, %r669, %r670, %r671, %r672, %r673, %r674, %r675}, [%r667], %r572;
	add.s32 	%r676, %r571, 2336;
	wmma.load.a.sync.aligned.row.m8n32k16.shared.f16 	{%r677, %r678, %r679, %r680, %r681, %r682, %r683, %r684}, [%r676], %r572;
	add.s32 	%r685, %r571, 2368;
	wmma.load.a.sync.aligned.row.m8n32k16.shared.f16 	{%r686, %r687, %r688, %r689, %r690, %r691, %r692, %r693}, [%r685], %r572;
	add.s32 	%r694, %r571, 2400;
	wmma.load.a.sync.aligned.row.m8n32k16.shared.f16 	{%r695, %r696, %r697, %r698, %r699, %r700, %r701, %r702}, [%r694], %r572;
	add.s32 	%r703, %r25, 17408;
	wmma.load.b.sync.aligned.row.m8n32k16.shared.f16 	{%r704, %r705, %r706, %r707, %r708, %r709, %r710, %r711}, [%r703], %r572;
	add.s32 	%r712, %r25, 21760;
	wmma.load.b.sync.aligned.row.m8n32k16.shared.f16 	{%r713, %r714, %r715, %r716, %r717, %r718, %r719, %r720}, [%r712], %r572;
	add.s32 	%r721, %r25, 26112;
	wmma.load.b.sync.aligned.row.m8n32k16.shared.f16 	{%r722, %r723, %r724, %r725, %r726, %r727, %r728, %r729}, [%r721], %r572;
	add.s32 	%r730, %r25, 30464;
	wmma.load.b.sync.aligned.row.m8n32k16.shared.f16 	{%r731, %r732, %r733, %r734, %r735, %r736, %r737, %r738}, [%r730], %r572;
	wmma.mma.sync.aligned.row.row.m8n32k16.f16.f16 {%r739, %r740, %r741, %r742}, {%r668, %r669, %r670, %r671, %r672, %r673, %r674, %r675}, {%r704, %r705, %r706, %r707, %r708, %r709, %r710, %r711}, {%r655, %r656, %r657, %r658};
	wmma.mma.sync.aligned.row.row.m8n32k16.f16.f16 {%r743, %r744, %r745, %r746}, {%r677, %r678, %r679, %r680, %r681, %r682, %r683, %r684}, {%r713, %r714, %r715, %r716, %r717, %r718, %r719, %r720}, {%r739, %r740, %r741, %r742};
	wmma.mma.sync.aligned.row.row.m8n32k16.f16.f16 {%r747, %r748, %r749, %r750}, {%r686, %r687, %r688, %r689, %r690, %r691, %r692, %r693}, {%r722, %r723, %r724, %r725, %r726, %r727, %r728, %r729}, {%r743, %r744, %r745, %r746};
	wmma.mma.sync.aligned.row.row.m8n32k16.f16.f16 {%r751, %r752, %r753, %r754}, {%r695, %r696, %r697, %r698, %r699, %r700, %r701, %r702}, {%r731, %r732, %r733, %r734, %r735, %r736, %r737, %r738}, {%r747, %r748, %r749, %r750};
	add.s64 	%rd41, %rd378, -1792;
	// begin inline asm
	cp.async.ca.shared.global [%r187], [%rd41], 16;

	// end inline asm
	// begin inline asm
	cp.async.ca.shared.global [%r21], [%rd41], 16;

	// end inline asm
	mul.wide.s32 	%rd321, %r3356, 2;
	add.s64 	%rd42, %rd16, %rd321;
	// begin inline asm
	cp.async.ca.shared.global [%r9], [%rd42], 16;

	// end inline asm
	add.s64 	%rd43, %rd42, %rd1;
	// begin inline asm
	cp.async.ca.shared.global [%r190], [%rd43], 16;

	// end inline asm
	add.s64 	%rd44, %rd43, %rd1;
	// begin inline asm
	cp.async.ca.shared.global [%r191], [%rd44], 16;

	// end inline asm
	add.s64 	%rd45, %rd44, %rd1;
	// begin inline asm
	cp.async.ca.shared.global [%r192], [%rd45], 16;

	// end inline asm
	add.s64 	%rd46, %rd45, %rd1;
	// begin inline asm
	cp.async.ca.shared.global [%r193], [%rd46], 16;

	// end inline asm
	add.s64 	%rd47, %rd46, %rd1;
	// begin inline asm
	cp.async.ca.shared.global [%r194], [%rd47], 16;

	// end inline asm
	add.s64 	%rd48, %rd47, %rd1;
	// begin inline asm
	cp.async.ca.shared.global [%r195], [%rd48], 16;

	// end inline asm
	add.s64 	%rd49, %rd48, %rd1;
	// begin inline asm
	cp.async.ca.shared.global [%r196], [%rd49], 16;

	// end inline asm
	// begin inline asm
	cp.async.commit_group;

	// end inline asm
	// begin inline asm
	cp.async.wait_group 0;

	// end inline asm
	bar.sync 	0;
	wmma.load.a.sync.aligned.row.m8n32k16.shared.f16 	{%r755, %r756, %r757, %r758, %r759, %r760, %r761, %r762}, [%r571], %r572;
	wmma.load.a.sync.aligned.row.m8n32k16.shared.f16 	{%r763, %r764, %r765, %r766, %r767, %r768, %r769, %r770}, [%r581], %r572;
	wmma.load.a.sync.aligned.row.m8n32k16.shared.f16 	{%r771, %r772, %r773, %r774, %r775, %r776, %r777, %r778}, [%r590], %r572;
	wmma.load.a.sync.aligned.row.m8n32k16.shared.f16 	{%r779, %r780, %r781, %r782, %r783, %r784, %r785, %r786}, [%r599], %r572;
	wmma.load.b.sync.aligned.row.m8n32k16.shared.f16 	{%r787, %r788, %r789, %r790, %r791, %r792, %r793, %r794}, [%r25], %r572;
	wmma.load.b.sync.aligned.row.m8n32k16.shared.f16 	{%r795, %r796, %r797, %r798, %r799, %r800, %r801, %r802}, [%r616], %r572;
	wmma.load.b.sync.aligned.row.m8n32k16.shared.f16 	{%r803, %r804, %r805, %r806, %r807, %r808, %r809, %r810}, [%r625], %r572;
	wmma.load.b.sync.aligned.row.m8n32k16.shared.f16 	{%r811, %r812, %r813, %r814, %r815, %r816, %r817, %r818}, [%r634], %r572;
	wmma.mma.sync.aligned.row.row.m8n32k16.f16.f16 {%r819, %r820, %r821, %r822}, {%r755, %r756, %r757, %r758, %r759, %r760, %r761, %r762}, {%r787, %r788, %r789, %r790, %r791, %r792, %r793, %r794}, {%r751, %r752, %r753, %r754};
	wmma.mma.sync.aligned.row.row.m8n32k16.f16.f16 {%r823, %r824, %r825, %r826}, {%r763, %r764, %r765, %r766, %r767, %r768, %r769, %r770}, {%r795, %r796, %r797, %r798, %r799, %r800, %r801, %r802}, {%r819, %r820, %r821, %r822};
	wmma.mma.sync.aligned.row.row.m8n32k16.f16.f16 {%r827, %r828, %r829, %r830}, {%r771, %r772, %r773, %r774, %r775, %r776, %r777, %r778}, {%r803, %r804, %r805, %r806, %r807, %r808, %r809, %r810}, {%r823, %r824, %r825, %r826};
	wmma.mma.sync.aligned.row.row.m8n32k16.f16.f16 {%r831, %r832, %r833, %r834}, {%r779, %r780, %r781, %r782, %r783, %r784, %r785, %r786}, {%r811, %r812, %r813, %r814, %r815, %r816, %r817, %r818}, {%r827, %r828, %r829, %r830};
	mul.wide.s32 	%rd322, %r3357, 2;
	add.s64 	%rd50, %rd16, %rd322;
	// begin inline asm
	cp.async.ca.shared.global [%r553], [%rd50], 16;

	// end inline asm
	add.s64 	%rd51, %rd50, %rd1;
	// begin inline asm
	cp.async.ca.shared.global [%r554], [%rd51], 16;

	// end inline asm
	add.s64 	%rd52, %rd51, %rd1;
	// begin inline asm
	cp.async.ca.shared.global [%r555], [%rd52], 16;

	// end inline asm
	add.s64 	%rd53, %rd52, %rd1;
	// begin inline asm
	cp.async.ca.shared.global [%r556], [%rd53], 16;

	// end inline asm
	add.s64 	%rd54, %rd53, %rd1;
	// begin inline asm
	cp.async.ca.shared.global [%r557], [%rd54], 16;

	// end inline asm
	add.s64 	%rd55, %rd54, %rd1;
	// begin inline asm
	cp.async.ca.shared.global [%r558], [%rd55], 16;

	// end inline asm
	add.s64 	%rd56, %rd55, %rd1;
	// begin inline asm
	cp.async.ca.shared.global [%r559], [%rd56], 16;

	// end inline asm
	add.s64 	%rd57, %rd56, %rd1;
	// begin inline asm
	cp.async.ca.shared.global [%r560], [%rd57], 16;

	// end inline asm
	// begin inline asm
	cp.async.commit_group;

	// end inline asm
	// begin inline asm
	cp.async.wait_group 0;

	// end inline asm
	bar.sync 	0;
	wmma.load.a.sync.aligned.row.m8n32k16.shared.f16 	{%r835, %r836, %r837, %r838, %r839, %r840, %r841, %r842}, [%r667], %r572;
	wmma.load.a.sync.aligned.row.m8n32k16.shared.f16 	{%r843, %r844, %r845, %r846, %r847, %r848, %r849, %r850}, [%r676], %r572;
	wmma.load.a.sync.aligned.row.m8n32k16.shared.f16 	{%r851, %r852, %r853, %r854, %r855, %r856, %r857, %r858}, [%r685], %r572;
	wmma.load.a.sync.aligned.row.m8n32k16.shared.f16 	{%r859, %r860, %r861, %r862, %r863, %r864, %r865, %r866}, [%r694], %r572;
	wmma.load.b.sync.aligned.row.m8n32k16.shared.f16 	{%r867, %r868, %r869, %r870, %r871, %r872, %r873, %r874}, [%r703], %r572;
	wmma.load.b.sync.aligned.row.m8n32k16.shared.f16 	{%r875, %r876, %r877, %r878, %r879, %r880, %r881, %r882}, [%r712], %r572;
	wmma.load.b.sync.aligned.row.m8n32k16.shared.f16 	{%r883, %r884, %r885, %r886, %r887, %r888, %r889, %r890}, [%r721], %r572;
	wmma.load.b.sync.aligned.row.m8n32k16.shared.f16 	{%r891, %r892, %r893, %r894, %r895, %r896, %r897, %r898}, [%r730], %r572;
	wmma.mma.sync.aligned.row.row.m8n32k16.f16.f16 {%r899, %r900, %r901, %r902}, {%r835, %r836, %r837, %r838, %r839, %r840, %r841, %r842}, {%r867, %r868, %r869, %r870, %r871, %r872, %r873, %r874}, {%r831, %r832, %r833, %r834};
	wmma.mma.sync.aligned.row.row.m8n32k16.f16.f16 {%r903, %r904, %r905, %r906}, {%r843, %r844, %r845, %r846, %r847, %r848, %r849, %r850}, {%r875, %r876, %r877, %r878, %r879, %r880, %r881, %r882}, {%r899, %r900, %r901, %r902};
	wmma.mma.sync.aligned.row.row.m8n32k16.f16.f16 {%r907, %r908, %r909, %r910}, {%r851, %r852, %r853, %r854, %r855, %r856, %r857, %r858}, {%r883, %r884, %r885, %r886, %r887, %r888, %r889, %r890}, {%r903, %r904, %r905, %r906};
	wmma.mma.sync.aligned.row.row.m8n32k16.f16.f16 {%r911, %r912, %r913, %r914}, {%r859, %r860, %r861, %r862, %r863, %r864, %r865, %r866}, {%r891, %r892, %r893, %r894, %r895, %r896, %r897, %r898}, {%r907, %r908, %r909, %r910};
	add.s64 	%rd59, %rd378, -1536;
	// begin inline asm
	cp.async.ca.shared.global [%r187], [%rd59], 16;

	// end inline asm
	// begin inline asm
	cp.async.ca.shared.global [%r21], [%rd59], 16;

	// end inline asm
	mul.wide.s32 	%rd323, %r3358, 2;
	add.s64 	%rd60, %rd16, %rd323;
	// begin inline asm
	cp.async.ca.shared.global [%r9], [%rd60], 16;

	// end inline asm
	add.s64 	%rd61, %rd60, %rd1;
	// begin inline asm
	cp.async.ca.shared.global [%r190], [%rd61], 16;

	// end inline asm
	add.s64 	%rd62, %rd61, %rd1;
	// begin inline asm
	cp.async.ca.shared.global [%r191], [%rd62], 16;

	// end inline asm
	add.s64 	%rd63, %rd62, %rd1;
	// begin inline asm
	cp.async.ca.shared.global [%r192], [%rd63], 16;

	// end inline asm
	add.s64 	%rd64, %rd63, %rd1;
	// begin inline asm
	cp.async.ca.shared.global [%r193], [%rd64], 16;

	// end inline asm
	add.s64 	%rd65, %rd64, %rd1;
	// begin inline asm
	cp.async.ca.shared.global [%r194], [%rd65], 16;

	// end inline asm
	add.s64 	%rd66, %rd65, %rd1;
	// begin inline asm
	cp.async.ca.shared.global [%r195], [%rd66], 16;

	// end inline asm
	add.s64 	%rd67, %rd66, %rd1;
	// begin inline asm
	cp.async.ca.shared.global [%r196], [%rd67], 16;

	// end inline asm
	// begin inline asm
	cp.async.commit_group;

	// end inline asm
	// begin inline asm
	cp.async.wait_group 0;

	// end inline asm
	bar.sync 	0;
	wmma.load.a.sync.aligned.row.m8n32k16.shared.f16 	{%r915, %r916, %r917, %r918, %r919, %r920, %r921, %r922}, [%r571], %r572;
	wmma.load.a.sync.aligned.row.m8n32k16.shared.f16 	{%r923, %r924, %r925, %r926, %r927, %r928, %r929, %r930}, [%r581], %r572;
	wmma.load.a.sync.aligned.row.m8n32k16.shared.f16 	{%r931, %r932, %r933, %r934, %r935, %r936, %r937, %r938}, [%r590], %r572;
	wmma.load.a.sync.aligned.row.m8n32k16.shared.f16 	{%r939, %r940, %r941, %r942, %r943, %r944, %r945, %r946}, [%r599], %r572;
	wmma.load.b.sync.aligned.row.m8n32k16.shared.f16 	{%r947, %r948, %r949, %r950, %r951, %r952, %r953, %r954}, [%r25], %r572;
	wmma.load.b.sync.aligned.row.m8n32k16.shared.f16 	{%r955, %r956, %r957, %r958, %r959, %r960, %r961, %r962}, [%r616], %r572;
	wmma.load.b.sync.aligned.row.m8n32k16.shared.f16 	{%r963, %r964, %r965, %r966, %r967, %r968, %r969, %r970}, [%r625], %r572;
	wmma.load.b.sync.aligned.row.m8n32k16.shared.f16 	{%r971, %r972, %r973, %r974, %r975, %r976, %r977, %r978}, [%r634], %r572;
	wmma.mma.sync.aligned.row.row.m8n32k16.f16.f16 {%r979, %r980, %r981, %r982}, {%r915, %r916, %r917, %r918, %r919, %r920, %r921, %r922}, {%r947, %r948, %r949, %r950, %r951, %r952, %r953, %r954}, {%r911, %r912, %r913, %r914};
	wmma.mma.sync.aligned.row.row.m8n32k16.f16.f16 {%r983, %r984, %r985, %r986}, {%r923, %r924, %r925, %r926, %r927, %r928, %r929, %r930}, {%r955, %r956, %r957, %r958, %r959, %r960, %r961, %r962}, {%r979, %r980, %r981, %r982};
	wmma.mma.sync.aligned.row.row.m8n32k16.f16.f16 {%r987, %r988, %r989, %r990}, {%r931, %r932, %r933, %r934, %r935, %r936, %r937, %r938}, {%r963, %r964, %r965, %r966, %r967, %r968, %r969, %r970}, {%r983, %r984, %r985, %r986};
	wmma.mma.sync.aligned.row.row.m8n32k16.f16.f16 {%r991, %r992, %r993, %r994}, {%r939, %r940, %r941, %r942, %r943, %r944, %r945, %r946}, {%r971, %r972, %r973, %r974, %r975, %r976, %r977, %r978}, {%r987, %r988, %r989, %r990};
	mul.wide.s32 	%rd324, %r3359, 2;
	add.s64 	%rd68, %rd16, %rd324;
	// begin inline asm
	cp.async.ca.shared.global [%r553], [%rd68], 16;

	// end inline asm
	add.s64 	%rd69, %rd68, %rd1;
	// begin inline asm
	cp.async.ca.shared.global [%r554], [%rd69], 16;

	// end inline asm
	add.s64 	%rd70, %rd69, %rd1;
	// begin inline asm
	cp.async.ca.shared.global [%r555], [%rd70], 16;

	// end inline asm
	add.s64 	%rd71, %rd70, %rd1;
	// begin inline asm
	cp.async.ca.shared.global [%r556], [%rd71], 16;

	// end inline asm
	add.s64 	%rd72, %rd71, %rd1;
	// begin inline asm
	cp.async.ca.shared.global [%r557], [%rd72], 16;

	// end inline asm
	add.s64 	%rd73, %rd72, %rd1;
	// begin inline asm
	cp.async.ca.shared.global [%r558], [%rd73], 16;

	// end inline asm
	add.s64 	%rd74, %rd73, %rd1;
	// begin inline asm
	cp.async.ca.shared.global [%r559], [%rd74], 16;

	// end inline asm
	add.s64 	%rd75, %rd74, %rd1;
	// begin inline asm
	cp.async.ca.shared.global [%r560], [%rd75], 16;

	// end inline asm
	// begin inline asm
	cp.async.commit_group;

	// end inline asm
	// begin inline asm
	cp.async.wait_group 0;

	// end inline asm
	bar.sync 	0;
	wmma.load.a.sync.aligned.row.m8n32k16.shared.f16 	{%r995, %r996, %r997, %r998, %r999, %r1000, %r1001, %r1002}, [%r667], %r572;
	wmma.load.a.sync.aligned.row.m8n32k16.shared.f16 	{%r1003, %r1004, %r1005, %r1006, %r1007, %r1008, %r1009, %r1010}, [%r676], %r572;
	wmma.load.a.sync.aligned.row.m8n32k16.shared.f16 	{%r1011, %r1012, %r1013, %r1014, %r1015, %r1016, %r1017, %r1018}, [%r685], %r572;
	wmma.load.a.sync.aligned.row.m8n32k16.shared.f16 	{%r1019, %r1020, %r1021, %r1022, %r1023, %r1024, %r1025, %r1026}, [%r694], %r572;
	wmma.load.b.sync.aligned.row.m8n32k16.shared.f16 	{%r1027, %r1028, %r1029, %r1030, %r1031, %r1032, %r1033, %r1034}, [%r703], %r572;
	wmma.load.b.sync.aligned.row.m8n32k16.shared.f16 	{%r1035, %r1036, %r1037, %r1038, %r1039, %r1040, %r1041, %r1042}, [%r712], %r572;
	wmma.load.b.sync.aligned.row.m8n32k16.shared.f16 	{%r1043, %r1044, %r1045, %r1046, %r1047, %r1048, %r1049, %r1050}, [%r721], %r572;
	wmma.load.b.sync.aligned.row.m8n32k16.shared.f16 	{%r1051, %r1052, %r1053, %r1054, %r1055, %r1056, %r1057, %r1058}, [%r730], %r572;
	wmma.mma.sync.aligned.row.row.m8n32k16.f16.f16 {%r1059, %r1060, %r1061, %r1062}, {%r995, %r996, %r997, %r998, %r999, %r1000, %r1001, %r1002}, {%r1027, %r1028, %r1029, %r1030, %r1031, %r1032, %r1033, %r1034}, {%r991, %r992, %r993, %r994};
	wmma.mma.sync.aligned.row.row.m8n32k16.f16.f16 {%r1063, %r1064, %r1065, %r1066}, {%r1003, %r1004, %r1005, %r1006, %r1007, %r1008, %r1009, %r1010}, {%r1035, %r1036, %r1037, %r1038, %r1039, %r1040, %r1041, %r1042}, {%r1059, %r1060, %r1061, %r1062};
	wmma.mma.sync.aligned.row.row.m8n32k16.f16.f16 {%r1067, %r1068, %r1069, %r1070}, {%r1011, %r1012, %r1013, %r1014, %r1015, %r1016, %r1017, %r1018}, {%r1043, %r1044, %r1045, %r1046, %r1047, %r1048, %r1049, %r1050}, {%r1063, %r1064, %r1065, %r1066};
	wmma.mma.sync.aligned.row.row.m8n32k16.f16.f16 {%r1071, %r1072, %r1073, %r1074}, {%r1019, %r1020, %r1021, %r1022, %r1023, %r1024, %r1025, %r1026}, {%r1051, %r1052, %r1053, %r1054, %r1055, %r1056, %r1057, %r1058}, {%r1067, %r1068, %r1069, %r1070};
	add.s64 	%rd77, %rd378, -1280;
	// begin inline asm
	cp.async.ca.shared.global [%r187], [%rd77], 16;

	// end inline asm
	// begin inline asm
	cp.async.ca.shared.global [%r21], [%rd77], 16;

	// end inline asm
	mul.wide.s32 	%rd325, %r3360, 2;
	add.s64 	%rd78, %rd16, %rd325;
	// begin inline asm
	cp.async.ca.shared.global [%r9], [%rd78], 16;

	// end inline asm
	add.s64 	%rd79, %rd78, %rd1;
	// begin inline asm
	cp.async.ca.shared.global [%r190], [%rd79], 16;

	// end inline asm
	add.s64 	%rd80, %rd79, %rd1;
	// begin inline asm
	cp.async.ca.shared.global [%r191], [%rd80], 16;

	// end inline asm
	add.s64 	%rd81, %rd80, %rd1;
	// begin inline asm
	cp.async.ca.shared.global [%r192], [%rd81], 16;

	// end inline asm
	add.s64 	%rd82, %rd81, %rd1;
	// begin inline asm
	cp.async.ca.shared.global [%r193], [%rd82], 16;

	// end inline asm
	add.s64 	%rd83, %rd82, %rd1;
	// begin inline asm
	cp.async.ca.shared.global [%r194], [%rd83], 16;

	// end inline asm
	add.s64 	%rd84, %rd83, %rd1;
	// begin inline asm
	cp.async.ca.shared.global [%r195], [%rd84], 16;

	// end inline asm
	add.s64 	%rd85, %rd84, %rd1;
	// begin inline asm
	cp.async.ca.shared.global [%r196], [%rd85], 16;

	// end inline asm
	// begin inline asm
	cp.async.commit_group;

	// end inline asm
	// begin inline asm
	cp.async.wait_group 0;

	// end inline asm
	bar.sync 	0;
	wmma.load.a.sync.aligned.row.m8n32k16.shared.f16 	{%r1075, %r1076, %r1077, %r1078, %r1079, %r1080, %r1081, %r1082}, [%r571], %r572;
	wmma.load.a.sync.aligned.row.m8n32k16.shared.f16 	{%r1083, %r1084, %r1085, %r1086, %r1087, %r1088, %r1089, %r1090}, [%r581], %r572;
	wmma.load.a.sync.aligned.row.m8n32k16.shared.f16 	{%r1091, %r1092, %r1093, %r1094, %r1095, %r1096, %r1097, %r1098}, [%r590], %r572;
	wmma.load.a.sync.aligned.row.m8n32k16.shared.f16 	{%r1099, %r1100, %r1101, %r1102, %r1103, %r1104, %r1105, %r1106}, [%r599], %r572;
	wmma.load.b.sync.aligned.row.m8n32k16.shared.f16 	{%r1107, %r1108, %r1109, %r1110, %r1111, %r1112, %r1113, %r1114}, [%r25], %r572;
	wmma.load.b.sync.aligned.row.m8n32k16.shared.f16 	{%r1115, %r1116, %r1117, %r1118, %r1119, %r1120, %r1121, %r1122}, [%r616], %r572;
	wmma.load.b.sync.aligned.row.m8n32k16.shared.f16 	{%r1123, %r1124, %r1125, %r1126, %r1127, %r1128, %r1129, %r1130}, [%r625], %r572;
	wmma.load.b.sync.aligned.row.m8n32k16.shared.f16 	{%r1131, %r1132, %r1133, %r1134, %r1135, %r1136, %r1137, %r1138}, [%r634], %r572;
	wmma.mma.sync.aligned.row.row.m8n32k16.f16.f16 {%r1139, %r1140, %r1141, %r1142}, {%r1075, %r1076, %r1077, %r1078, %r1079, %r1080, %r1081, %r1082}, {%r1107, %r1108, %r1109, %r1110, %r1111, %r1112, %r1113, %r1114}, {%r1071, %r1072, %r1073, %r1074};
	wmma.mma.sync.aligned.row.row.m8n32k16.f16.f16 {%r1143, %r1144, %r1145, %r1146}, {%r1083, %r1084, %r1085, %r1086, %r1087, %r1088, %r1089, %r1090}, {%r1115, %r1116, %r1117, %r1118, %r1119, %r1120, %r1121, %r1122}, {%r1139, %r1140, %r1141, %r1142};
	wmma.mma.sync.aligned.row.row.m8n32k16.f16.f16 {%r1147, %r1148, %r1149, %r1150}, {%r1091, %r1092, %r1093, %r1094, %r1095, %r1096, %r1097, %r1098}, {%r1123, %r1124, %r1125, %r1126, %r1127, %r1128, %r1129, %r1130}, {%r1143, %r1144, %r1145, %r1146};
	wmma.mma.sync.aligned.row.row.m8n32k16.f16.f16 {%r1151, %r1152, %r1153, %r1154}, {%r1099, %r1100, %r1101, %r1102, %r1103, %r1104, %r1105, %r1106}, {%r1131, %r1132, %r1133, %r1134, %r1135, %r1136, %r1137, %r1138}, {%r1147, %r1148, %r1149, %r1150};
	mul.wide.s32 	%rd326, %r3361, 2;
	add.s64 	%rd86, %rd16, %rd326;
	// begin inline asm
	cp.async.ca.shared.global [%r553], [%rd86], 16;

	// end inline asm
	add.s64 	%rd87, %rd86, %rd1;
	// begin inline asm
	cp.async.ca.shared.global [%r554], [%rd87], 16;

	// end inline asm
	add.s64 	%rd88, %rd87, %rd1;
	// begin inline asm
	cp.async.ca.shared.global [%r555], [%rd88], 16;

	// end inline asm
	add.s64 	%rd89, %rd88, %rd1;
	// begin inline asm
	cp.async.ca.shared.global [%r556], [%rd89], 16;

	// end inline asm
	add.s64 	%rd90, %rd89, %rd1;
	// begin inline asm
	cp.async.ca.shared.global [%r557], [%rd90], 16;

	// end inline asm
	add.s64 	%rd91, %rd90, %rd1;
	// begin inline asm
	cp.async.ca.shared.global [%r558], [%rd91], 16;

	// end inline asm
	add.s64 	%rd92, %rd91, %rd1;
	// begin inline asm
	cp.async.ca.shared.global [%r559], [%rd92], 16;

	// end inline asm
	add.s64 	%rd93, %rd92, %rd1;
	// begin inline asm
	cp.async.ca.shared.global [%r560], [%rd93], 16;

	// end inline asm
	// begin inline asm
	cp.async.commit_group;

	// end inline asm
	// begin inline asm
	cp.async.wait_group 0;

	// end inline asm
	bar.sync 	0;
	wmma.load.a.sync.aligned.row.m8n32k16.shared.f16 	{%r1155, %r1156, %r1157, %r1158, %r1159, %r1160, %r1161, %r1162}, [%r667], %r572;
	wmma.load.a.sync.aligned.row.m8n32k16.shared.f16 	{%r1163, %r1164, %r1165, %r1166, %r1167, %r1168, %r1169, %r1170}, [%r676], %r572;
	wmma.load.a.sync.aligned.row.m8n32k16.shared.f16 	{%r1171, %r1172, %r1173, %r1174, %r1175, %r1176, %r1177, %r1178}, [%r685], %r572;
	wmma.load.a.sync.aligned.row.m8n32k16.shared.f16 	{%r1179, %r1180, %r1181, %r1182, %r1183, %r1184, %r1185, %r1186}, [%r694], %r572;
	wmma.load.b.sync.aligned.row.m8n32k16.shared.f16 	{%r1187, %r1188, %r1189, %r1190, %r1191, %r1192, %r1193, %r1194}, [%r703], %r572;
	wmma.load.b.sync.aligned.row.m8n32k16.shared.f16 	{%r1195, %r1196, %r1197, %r1198, %r1199, %r1200, %r1201, %r1202}, [%r712], %r572;
	wmma.load.b.sync.aligned.row.m8n32k16.shared.f16 	{%r1203, %r1204, %r1205, %r1206, %r1207, %r1208, %r1209, %r1210}, [%r721], %r572;
	wmma.load.b.sync.aligned.row.m8n32k16.shared.f16 	{%r1211, %r1212, %r1213, %r1214, %r1215, %r1216, %r1217, %r1218}, [%r730], %r572;
	wmma.mma.sync.aligned.row.row.m8n32k16.f16.f16 {%r1219, %r1220, %r1221, %r1222}, {%r1155, %r1156, %r1157, %r1158, %r1159, %r1160, %r1161, %r1162}, {%r1187, %r1188, %r1189, %r1190, %r1191, %r1192, %r1193, %r1194}, {%r1151, %r1152, %r1153, %r1154};
	wmma.mma.sync.aligned.row.row.m8n32k16.f16.f16 {%r1223, %r1224, %r1225, %r1226}, {%r1163, %r1164, %r1165, %r1166, %r1167, %r1168, %r1169, %r1170}, {%r1195, %r1196, %r1197, %r1198, %r1199, %r1200, %r1201, %r1202}, {%r1219, %r1220, %r1221, %r1222};
	wmma.mma.sync.aligned.row.row.m8n32k16.f16.f16 {%r1227, %r1228, %r1229, %r1230}, {%r1171, %r1172, %r1173, %r1174, %r1175, %r1176, %r1177, %r1178}, {%r1203, %r1204, %r1205, %r1206, %r1207, %r1208, %r1209, %r1210}, {%r1223, %r1224, %r1225, %r1226};
	wmma.mma.sync.aligned.row.row.m8n32k16.f16.f16 {%r1231, %r1232, %r1233, %r1234}, {%r1179, %r1180, %r1181, %r1182, %r1183, %r1184, %r1185, %r1186}, {%r1211, %r1212, %r1213, %r1214, %r1215, %r1216, %r1217, %r1218}, {%r1227, %r1228, %r1229, %r1230};
	add.s64 	%rd95, %rd378, -1024;
	// begin inline asm
	cp.async.ca.shared.global [%r187], [%rd95], 16;

	// end inline asm
	// begin inline asm
	cp.async.ca.shared.global [%r21], [%rd95], 16;

	// end inline asm
	mul.wide.s32 	%rd327, %r3362, 2;
	add.s64 	%rd96, %rd16, %rd327;
	// begin inline asm
	cp.async.ca.shared.global [%r9], [%rd96], 16;

	// end inline asm
	add.s64 	%rd97, %rd96, %rd1;
	// begin inline asm
	cp.async.ca.shared.global [%r190], [%rd97], 16;

	// end inline asm
	add.s64 	%rd98, %rd97, %rd1;
	// begin inline asm
	cp.async.ca.shared.global [%r191], [%rd98], 16;

	// end inline asm
	add.s64 	%rd99, %rd98, %rd1;
	// begin inline asm
	cp.async.ca.shared.global [%r192], [%rd99], 16;

	// end inline asm
	add.s64 	%rd100, %rd99, %rd1;
	// begin inline asm
	cp.async.ca.shared.global [%r193], [%rd100], 16;

	// end inline asm
	add.s64 	%rd101, %rd100, %rd1;
	// begin inline asm
	cp.async.ca.shared.global [%r194], [%rd101], 16;

	// end inline asm
	add.s64 	%rd102, %rd101, %rd1;
	// begin inline asm
	cp.async.ca.shared.global [%r195], [%rd102], 16;

	// end inline asm
	add.s64 	%rd103, %rd102, %rd1;
	// begin inline asm
	cp.async.ca.shared.global [%r196], [%rd103], 16;

	// end inline asm
	// begin inline asm
	cp.async.commit_group;

	// end inline asm
	// begin inline asm
	cp.async.wait_group 0;

	// end inline asm
	bar.sync 	0;
	wmma.load.a.sync.aligned.row.m8n32k16.shared.f16 	{%r1235, %r1236, %r1237, %r1238, %r1239, %r1240, %r1241, %r1242}, [%r571], %r572;
	wmma.load.a.sync.aligned.row.m8n32k16.shared.f16 	{%r1243, %r1244, %r1245, %r1246, %r1247, %r1248, %r1249, %r1250}, [%r581], %r572;
	wmma.load.a.sync.aligned.row.m8n32k16.shared.f16 	{%r1251, %r1252, %r1253, %r1254, %r1255, %r1256, %r1257, %r1258}, [%r590], %r572;
	wmma.load.a.sync.aligned.row.m8n32k16.shared.f16 	{%r1259, %r1260, %r1261, %r1262, %r1263, %r1264, %r1265, %r1266}, [%r599], %r572;
	wmma.load.b.sync.aligned.row.m8n32k16.shared.f16 	{%r1267, %r1268, %r1269, %r1270, %r1271, %r1272, %r1273, %r1274}, [%r25], %r572;
	wmma.load.b.sync.aligned.row.m8n32k16.shared.f16 	{%r1275, %r1276, %r1277, %r1278, %r1279, %r1280, %r1281, %r1282}, [%r616], %r572;
	wmma.load.b.sync.aligned.row.m8n32k16.shared.f16 	{%r1283, %r1284, %r1285, %r1286, %r1287, %r1288, %r1289, %r1290}, [%r625], %r572;
	wmma.load.b.sync.aligned.row.m8n32k16.shared.f16 	{%r1291, %r1292, %r1293, %r1294, %r1295, %r1296, %r1297, %r1298}, [%r634], %r572;
	wmma.mma.sync.aligned.row.row.m8n32k16.f16.f16 {%r1299, %r1300, %r1301, %r1302}, {%r1235, %r1236, %r1237, %r1238, %r1239, %r1240, %r1241, %r1242}, {%r1267, %r1268, %r1269, %r1270, %r1271, %r1272, %r1273, %r1274}, {%r1231, %r1232, %r1233, %r1234};
	wmma.mma.sync.aligned.row.row.m8n32k16.f16.f16 {%r1303, %r1304, %r1305, %r1306}, {%r1243, %r1244, %r1245, %r1246, %r1247, %r1248, %r1249, %r1250}, {%r1275, %r1276, %r1277, %r1278, %r1279, %r1280, %r1281, %r1282}, {%r1299, %r1300, %r1301, %r1302};
	wmma.mma.sync.aligned.row.row.m8n32k16.f16.f16 {%r1307, %r1308, %r1309, %r1310}, {%r1251, %r1252, %r1253, %r1254, %r1255, %r1256, %r1257, %r1258}, {%r1283, %r1284, %r1285, %r1286, %r1287, %r1288, %r1289, %r1290}, {%r1303, %r1304, %r1305, %r1306};
	wmma.mma.sync.aligned.row.row.m8n32k16.f16.f16 {%r1311, %r1312, %r1313, %r1314}, {%r1259, %r1260, %r1261, %r1262, %r1263, %r1264, %r1265, %r1266}, {%r1291, %r1292, %r1293, %r1294, %r1295, %r1296, %r1297, %r1298}, {%r1307, %r1308, %r1309, %r1310};
	mul.wide.s32 	%rd328, %r3363, 2;
	add.s64 	%rd104, %rd16, %rd328;
	// begin inline asm
	cp.async.ca.shared.global [%r553], [%rd104], 16;

	// end inline asm
	add.s64 	%rd105, %rd104, %rd1;
	// begin inline asm
	cp.async.ca.shared.global [%r554], [%rd105], 16;

	// end inline asm
	add.s64 	%rd106, %rd105, %rd1;
	// begin inline asm
	cp.async.ca.shared.global [%r555], [%rd106], 16;

	// end inline asm
	add.s64 	%rd107, %rd106, %rd1;
	// begin inline asm
	cp.async.ca.shared.global [%r556], [%rd107], 16;

	// end inline asm
	add.s64 	%rd108, %rd107, %rd1;
	// begin inline asm
	cp.async.ca.shared.global [%r557], [%rd108], 16;

	// end inline asm
	add.s64 	%rd109, %rd108, %rd1;
	// begin inline asm
	cp.async.ca.shared.global [%r558], [%rd109], 16;

	// end inline asm
	add.s64 	%rd110, %rd109, %rd1;
	// begin inline asm
	cp.async.ca.shared.global [%r559], [%rd110], 16;

	// end inline asm
	add.s64 	%rd111, %rd110, %rd1;
	// begin inline asm
	cp.async.ca.shared.global [%r560], [%rd111], 16;

	// end inline asm
	// begin inline asm
	cp.async.commit_group;

	// end inline asm
	// begin inline asm
	cp.async.wait_group 0;

	// end inline asm
	bar.sync 	0;
	wmma.load.a.sync.aligned.row.m8n32k16.shared.f16 	{%r1315, %r1316, %r1317, %r1318, %r1319, %r1320, %r1321, %r1322}, [%r667], %r572;
	wmma.load.a.sync.aligned.row.m8n32k16.shared.f16 	{%r1323, %r1324, %r1325, %r1326, %r1327, %r1328, %r1329, %r1330}, [%r676], %r572;
	wmma.load.a.sync.aligned.row.m8n32k16.shared.f16 	{%r1331, %r1332, %r1333, %r1334, %r1335, %r1336, %r1337, %r1338}, [%r685], %r572;
	wmma.load.a.sync.aligned.row.m8n32k16.shared.f16 	{%r1339, %r1340, %r1341, %r1342, %r1343, %r1344, %r1345, %r1346}, [%r694], %r572;
	wmma.load.b.sync.aligned.row.m8n32k16.shared.f16 	{%r1347, %r1348, %r1349, %r1350, %r1351, %r1352, %r1353, %r1354}, [%r703], %r572;
	wmma.load.b.sync.aligned.row.m8n32k16.shared.f16 	{%r1355, %r1356, %r1357, %r1358, %r1359, %r1360, %r1361, %r1362}, [%r712], %r572;
	wmma.load.b.sync.aligned.row.m8n32k16.shared.f16 	{%r1363, %r1364, %r1365, %r1366, %r1367, %r1368, %r1369, %r1370}, [%r721], %r572;
	wmma.load.b.sync.aligned.row.m8n32k16.shared.f16 	{%r1371, %r1372, %r1373, %r1374, %r1375, %r1376, %r1377, %r1378}, [%r730], %r572;
	wmma.mma.sync.aligned.row.row.m8n32k16.f16.f16 {%r1379, %r1380, %r1381, %r1382}, {%r1315, %r1316, %r1317, %r1318, %r1319, %r1320, %r1321, %r1322}, {%r1347, %r1348, %r1349, %r1350, %r1351, %r1352, %r1353, %r1354}, {%r1311, %r1312, %r1313, %r1314};
	wmma.mma.sync.aligned.row.row.m8n32k16.f16.f16 {%r1383, %r1384, %r1385, %r1386}, {%r1323, %r1324, %r1325, %r1326, %r1327, %r1328, %r1329, %r1330}, {%r1355, %r1356, %r1357, %r1358, %r1359, %r1360, %r1361, %r1362}, {%r1379, %r1380, %r1381, %r1382};
	wmma.mma.sync.aligned.row.row.m8n32k16.f16.f16 {%r1387, %r1388, %r1389, %r1390}, {%r1331, %r1332, %r1333, %r1334, %r1335, %r1336, %r1337, %r1338}, {%r1363, %r1364, %r1365, %r1366, %r1367, %r1368, %r1369, %r1370}, {%r1383, %r1384, %r1385, %r1386};
	wmma.mma.sync.aligned.row.row.m8n32k16.f16.f16 {%r1391, %r1392, %r1393, %r1394}, {%r1339, %r1340, %r1341, %r1342, %r1343, %r1344, %r1345, %r1346}, {%r1371, %r1372, %r1373, %r1374, %r1375, %r1376, %r1377, %r1378}, {%r1387, %r1388, %r1389, %r1390};
	add.s64 	%rd113, %rd378, -768;
	// begin inline asm
	cp.async.ca.shared.global [%r187], [%rd113], 16;

	// end inline asm
	// begin inline asm
	cp.async.ca.shared.global [%r21], [%rd113], 16;

	// end inline asm
	mul.wide.s32 	%rd329, %r3364, 2;
	add.s64 	%rd114, %rd16, %rd329;
	// begin inline asm
	cp.async.ca.shared.global [%r9], [%rd114], 16;

	// end inline asm
	add.s64 	%rd115, %rd114, %rd1;
	// begin inline asm
	cp.async.ca.shared.global [%r190], [%rd115], 16;

	// end inline asm
	add.s64 	%rd116, %rd115, %rd1;
	// begin inline asm
	cp.async.ca.shared.global [%r191], [%rd116], 16;

	// end inline asm
	add.s64 	%rd117, %rd116, %rd1;
	// begin inline asm
	cp.async.ca.shared.global [%r192], [%rd117], 16;

	// end inline asm
	add.s64 	%rd118, %rd117, %rd1;
	// begin inline asm
	cp.async.ca.shared.global [%r193], [%rd118], 16;

	// end inline asm
	add.s64 	%rd119, %rd118, %rd1;
	// begin inline asm
	cp.async.ca.shared.global [%r194], [%rd119], 16;

	// end inline asm
	add.s64 	%rd120, %rd119, %rd1;
	// begin inline asm
	cp.async.ca.shared.global [%r195], [%rd120], 16;

	// end inline asm
	add.s64 	%rd121, %rd120, %rd1;
	// begin inline asm
	cp.async.ca.shared.global [%r196], [%rd121], 16;

	// end inline asm
	// begin inline asm
	cp.async.commit_group;

	// end inline asm
	// begin inline asm
	cp.async.wait_group 0;

	// end inline asm
	bar.sync 	0;
	wmma.load.a.sync.aligned.row.m8n32k16.shared.f16 	{%r1395, %r1396, %r1397, %r1398, %r1399, %r1400, %r1401, %r1402}, [%r571], %r572;
	wmma.load.a.sync.aligned.row.m8n32k16.shared.f16 	{%r1403, %r1404, %r1405, %r1406, %r1407, %r1408, %r1409, %r1410}, [%r581], %r572;
	wmma.load.a.sync.aligned.row.m8n32k16.shared.f16 	{%r1411, %r1412, %r1413, %r1414, %r1415, %r1416, %r1417, %r1418}, [%r590], %r572;
	wmma.load.a.sync.aligned.row.m8n32k16.shared.f16 	{%r1419, %r1420, %r1421, %r1422, %r1423, %r1424, %r1425, %r1426}, [%r599], %r572;
	wmma.load.b.sync.aligned.row.m8n32k16.shared.f16 	{%r1427, %r1428, %r1429, %r1430, %r1431, %r1432, %r1433, %r1434}, [%r25], %r572;
	wmma.load.b.sync.aligned.row.m8n32k16.shared.f16 	{%r1435, %r1436, %r1437, %r1438, %r1439, %r1440, %r1441, %r1442}, [%r616], %r572;
	wmma.load.b.sync.aligned.row.m8n32k16.shared.f16 	{%r1443, %r1444, %r1445, %r1446, %r1447, %r1448, %r1449, %r1450}, [%r625], %r572;
	wmma.load.b.sync.aligned.row.m8n32k16.shared.f16 	{%r1451, %r1452, %r1453, %r1454, %r1455, %r1456, %r1457, %r1458}, [%r634], %r572;
	wmma.mma.sync.aligned.row.row.m8n32k16.f16.f16 {%r1459, %r1460, %r1461, %r1462}, {%r1395, %r1396, %r1397, %r1398, %r1399, %r1400, %r1401, %r1402}, {%r1427, %r1428, %r1429, %r1430, %r1431, %r1432, %r1433, %r1434}, {%r1391, %r1392, %r1393, %r1394};
	wmma.mma.sync.aligned.row.row.m8n32k16.f16.f16 {%r1463, %r1464, %r1465, %r1466}, {%r1403, %r1404, %r1405, %r1406, %r1407, %r1408, %r1409, %r1410}, {%r1435, %r1436, %r1437, %r1438, %r1439, %r1440, %r1441, %r1442}, {%r1459, %r1460, %r1461, %r1462};
	wmma.mma.sync.aligned.row.row.m8n32k16.f16.f16 {%r1467, %r1468, %r1469, %r1470}, {%r1411, %r1412, %r1413, %r1414, %r1415, %r1416, %r1417, %r1418}, {%r1443, %r1444, %r1445, %r1446, %r1447, %r1448, %r1449, %r1450}, {%r1463, %r1464, %r1465, %r1466};
	wmma.mma.sync.aligned.row.row.m8n32k16.f16.f16 {%r1471, %r1472, %r1473, %r1474}, {%r1419, %r1420, %r1421, %r1422, %r1423, %r1424, %r1425, %r1426}, {%r1451, %r1452, %r1453, %r1454, %r1455, %r1456, %r1457, %r1458}, {%r1467, %r1468, %r1469, %r1470};
	mul.wide.s32 	%rd330, %r3365, 2;
	add.s64 	%rd122, %rd16, %rd330;
	// begin inline asm
	cp.async.ca.shared.global [%r553], [%rd122], 16;

	// end inline asm
	add.s64 	%rd123, %rd122, %rd1;
	// begin inline asm
	cp.async.ca.shared.global [%r554], [%rd123], 16;

	// end inline asm
	add.s64 	%rd124, %rd123, %rd1;
	// begin inline asm
	cp.async.ca.shared.global [%r555], [%rd124], 16;

	// end inline asm
	add.s64 	%rd125, %rd124, %rd1;
	// begin inline asm
	cp.async.ca.shared.global [%r556], [%rd125], 16;

	// end inline asm
	add.s64 	%rd126, %rd125, %rd1;
	// begin inline asm
	cp.async.ca.shared.global [%r557], [%rd126], 16;

	// end inline asm
	add.s64 	%rd127, %rd126, %rd1;
	// begin inline asm
	cp.async.ca.shared.global [%r558], [%rd127], 16;

	// end inline asm
	add.s64 	%rd128, %rd127, %rd1;
	// begin inline asm
	cp.async.ca.shared.global [%r559], [%rd128], 16;

	// end inline asm
	add.s64 	%rd129, %rd128, %rd1;
	// begin inline asm
	cp.async.ca.shared.global [%r560], [%rd129], 16;

	// end inline asm
	// begin inline asm
	cp.async.commit_group;

	// end inline asm
	// begin inline asm
	cp.async.wait_group 0;

	// end inline asm
	bar.sync 	0;
	wmma.load.a.sync.aligned.row.m8n32k16.shared.f16 	{%r1475, %r1476, %r1477, %r1478, %r1479, %r1480, %r1481, %r1482}, [%r667], %r572;
	wmma.load.a.sync.aligned.row.m8n32k16.shared.f16 	{%r1483, %r1484, %r1485, %r1486, %r1487, %r1488, %r1489, %r1490}, [%r676], %r572;
	wmma.load.a.sync.aligned.row.m8n32k16.shared.f16 	{%r1491, %r1492, %r1493, %r1494, %r1495, %r1496, %r1497, %r1498}, [%r685], %r572;
	wmma.load.a.sync.aligned.row.m8n32k16.shared.f16 	{%r1499, %r1500, %r1501, %r1502, %r1503, %r1504, %r1505, %r1506}, [%r694], %r572;
	wmma.load.b.sync.aligned.row.m8n32k16.shared.f16 	{%r1507, %r1508, %r1509, %r1510, %r1511, %r1512, %r1513, %r1514}, [%r703], %r572;
	wmma.load.b.sync.aligned.row.m8n32k16.shared.f16 	{%r1515, %r1516, %r1517, %r1518, %r1519, %r1520, %r1521, %r1522}, [%r712], %r572;
	wmma.load.b.sync.aligned.row.m8n32k16.shared.f16 	{%r1523, %r1524, %r1525, %r1526, %r1527, %r1528, %r1529, %r1530}, [%r721], %r572;
	wmma.load.b.sync.aligned.row.m8n32k16.shared.f16 	{%r1531, %r1532, %r1533, %r1534, %r1535, %r1536, %r1537, %r1538}, [%r730], %r572;
	wmma.mma.sync.aligned.row.row.m8n32k16.f16.f16 {%r1539, %r1540, %r1541, %r1542}, {%r1475, %r1476, %r1477, %r1478, %r1479, %r1480, %r1481, %r1482}, {%r1507, %r1508, %r1509, %r1510, %r1511, %r1512, %r1513, %r1514}, {%r1471, %r1472, %r1473, %r1474};
	wmma.mma.sync.aligned.row.row.m8n32k16.f16.f16 {%r1543, %r1544, %r1545, %r1546}, {%r1483, %r1484, %r1485, %r1486, %r1487, %r1488, %r1489, %r1490}, {%r1515, %r1516, %r1517, %r1518, %r1519, %r1520, %r1521, %r1522}, {%r1539, %r1540, %r1541, %r1542};
	wmma.mma.sync.aligned.row.row.m8n32k16.f16.f16 {%r1547, %r1548, %r1549, %r1550}, {%r1491, %r1492, %r1493, %r1494, %r1495, %r1496, %r1497, %r1498}, {%r1523, %r1524, %r1525, %r1526, %r1527, %r1528, %r1529, %r1530}, {%r1543, %r1544, %r1545, %r1546};
	wmma.mma.sync.aligned.row.row.m8n32k16.f16.f16 {%r1551, %r1552, %r1553, %r1554}, {%r1499, %r1500, %r1501, %r1502, %r1503, %r1504, %r1505, %r1506}, {%r1531, %r1532, %r1533, %r1534, %r1535, %r1536, %r1537, %r1538}, {%r1547, %r1548, %r1549, %r1550};
	add.s64 	%rd131, %rd378, -512;
	// begin inline asm
	cp.async.ca.shared.global [%r187], [%rd131], 16;

	// end inline asm
	// begin inline asm
	cp.async.ca.shared.global [%r21], [%rd131], 16;

	// end inline asm
	mul.wide.s32 	%rd331, %r3366, 2;
	add.s64 	%rd132, %rd16, %rd331;
	// begin inline asm
	cp.async.ca.shared.global [%r9], [%rd132], 16;

	// end inline asm
	add.s64 	%rd133, %rd132, %rd1;
	// begin inline asm
	cp.async.ca.shared.global [%r190], [%rd133], 16;

	// end inline asm
	add.s64 	%rd134, %rd133, %rd1;
	// begin inline asm
	cp.async.ca.shared.global [%r191], [%rd134], 16;

	// end inline asm
	add.s64 	%rd135, %rd134, %rd1;
	// begin inline asm
	cp.async.ca.shared.global [%r192], [%rd135], 16;

	// end inline asm
	add.s64 	%rd136, %rd135, %rd1;
	// begin inline asm
	cp.async.ca.shared.global [%r193], [%rd136], 16;

	// end inline asm
	add.s64 	%rd137, %rd136, %rd1;
	// begin inline asm
	cp.async.ca.shared.global [%r194], [%rd137], 16;

	// end inline asm
	add.s64 	%rd138, %rd137, %rd1;
	// begin inline asm
	cp.async.ca.shared.global [%r195], [%rd138], 16;

	// end inline asm
	add.s64 	%rd139, %rd138, %rd1;
	// begin inline asm
	cp.async.ca.shared.global [%r196], [%rd139], 16;

	// end inline asm
	// begin inline asm
	cp.async.commit_group;

	// end inline asm
	// begin inline asm
	cp.async.wait_group 0;

	// end inline asm
	bar.sync 	0;
	wmma.load.a.sync.aligned.row.m8n32k16.shared.f16 	{%r1555, %r1556, %r1557, %r1558, %r1559, %r1560, %r1561, %r1562}, [%r571], %r572;
	wmma.load.a.sync.aligned.row.m8n32k16.shared.f16 	{%r1563, %r1564, %r1565, %r1566, %r1567, %r1568, %r1569, %r1570}, [%r581], %r572;
	wmma.load.a.sync.aligned.row.m8n32k16.shared.f16 	{%r1571, %r1572, %r1573, %r1574, %r1575, %r1576, %r1577, %r1578}, [%r590], %r572;
	wmma.load.a.sync.aligned.row.m8n32k16.shared.f16 	{%r1579, %r1580, %r1581, %r1582, %r1583, %r1584, %r1585, %r1586}, [%r599], %r572;
	wmma.load.b.sync.aligned.row.m8n32k16.shared.f16 	{%r1587, %r1588, %r1589, %r1590, %r1591, %r1592, %r1593, %r1594}, [%r25], %r572;
	wmma.load.b.sync.aligned.row.m8n32k16.shared.f16 	{%r1595, %r1596, %r1597, %r1598, %r1599, %r1600, %r1601, %r1602}, [%r616], %r572;
	wmma.load.b.sync.aligned.row.m8n32k16.shared.f16 	{%r1603, %r1604, %r1605, %r1606, %r1607, %r1608, %r1609, %r1610}, [%r625], %r572;
	wmma.load.b.sync.aligned.row.m8n32k16.shared.f16 	{%r1611, %r1612, %r1613, %r1614, %r1615, %r1616, %r1617, %r1618}, [%r634], %r572;
	wmma.mma.sync.aligned.row.row.m8n32k16.f16.f16 {%r1619, %r1620, %r1621, %r1622}, {%r1555, %r1556, %r1557, %r1558, %r1559, %r1560, %r1561, %r1562}, {%r1587, %r1588, %r1589, %r1590, %r1591, %r1592, %r1593, %r1594}, {%r1551, %r1552, %r1553, %r1554};
	wmma.mma.sync.aligned.row.row.m8n32k16.f16.f16 {%r1623, %r1624, %r1625, %r1626}, {%r1563, %r1564, %r1565, %r1566, %r1567, %r1568, %r1569, %r1570}, {%r1595, %r1596, %r1597, %r1598, %r1599, %r1600, %r1601, %r1602}, {%r1619, %r1620, %r1621, %r1622};
	wmma.mma.sync.aligned.row.row.m8n32k16.f16.f16 {%r1627, %r1628, %r1629, %r1630}, {%r1571, %r1572, %r1573, %r1574, %r1575, %r1576, %r1577, %r1578}, {%r1603, %r1604, %r1605, %r1606, %r1607, %r1608, %r1609, %r1610}, {%r1623, %r1624, %r1625, %r1626};
	wmma.mma.sync.aligned.row.row.m8n32k16.f16.f16 {%r1631, %r1632, %r1633, %r1634}, {%r1579, %r1580, %r1581, %r1582, %r1583, %r1584, %r1585, %r1586}, {%r1611, %r1612, %r1613, %r1614, %r1615, %r1616, %r1617, %r1618}, {%r1627, %r1628, %r1629, %r1630};
	mul.wide.s32 	%rd332, %r3367, 2;
	add.s64 	%rd140, %rd16, %rd332;
	// begin inline asm
	cp.async.ca.shared.global [%r553], [%rd140], 16;

	// end inline asm
	add.s64 	%rd141, %rd140, %rd1;
	// begin inline asm
	cp.async.ca.shared.global [%r554], [%rd141], 16;

	// end inline asm
	add.s64 	%rd142, %rd141, %rd1;
	// begin inline asm
	cp.async.ca.shared.global [%r555], [%rd142], 16;

	// end inline asm
	add.s64 	%rd143, %rd142, %rd1;
	// begin inline asm
	cp.async.ca.shared.global [%r556], [%rd143], 16;

	// end inline asm
	add.s64 	%rd144, %rd143, %rd1;
	// begin inline asm
	cp.async.ca.shared.global [%r557], [%rd144], 16;

	// end inline asm
	add.s64 	%rd145, %rd144, %rd1;
	// begin inline asm
	cp.async.ca.shared.global [%r558], [%rd145], 16;

	// end inline asm
	add.s64 	%rd146, %rd145, %rd1;
	// begin inline asm
	cp.async.ca.shared.global [%r559], [%rd146], 16;

	// end inline asm
	add.s64 	%rd147, %rd146, %rd1;
	// begin inline asm
	cp.async.ca.shared.global [%r560], [%rd147], 16;

	// end inline asm
	// begin inline asm
	cp.async.commit_group;

	// end inline asm
	// begin inline asm
	cp.async.wait_group 0;

	// end inline asm
	bar.sync 	0;
	wmma.load.a.sync.aligned.row.m8n32k16.shared.f16 	{%r1635, %r1636, %r1637, %r1638, %r1639, %r1640, %r1641, %r1642}, [%r667], %r572;
	wmma.load.a.sync.aligned.row.m8n32k16.shared.f16 	{%r1643, %r1644, %r1645, %r1646, %r1647, %r1648, %r1649, %r1650}, [%r676], %r572;
	wmma.load.a.sync.aligned.row.m8n32k16.shared.f16 	{%r1651, %r1652, %r1653, %r1654, %r1655, %r1656, %r1657, %r1658}, [%r685], %r572;
	wmma.load.a.sync.aligned.row.m8n32k16.shared.f16 	{%r1659, %r1660, %r1661, %r1662, %r1663, %r1664, %r1665, %r1666}, [%r694], %r572;
	wmma.load.b.sync.aligned.row.m8n32k16.shared.f16 	{%r1667, %r1668, %r1669, %r1670, %r1671, %r1672, %r1673, %r1674}, [%r703], %r572;
	wmma.load.b.sync.aligned.row.m8n32k16.shared.f16 	{%r1675, %r1676, %r1677, %r1678, %r1679, %r1680, %r1681, %r1682}, [%r712], %r572;
	wmma.load.b.sync.aligned.row.m8n32k16.shared.f16 	{%r1683, %r1684, %r1685, %r1686, %r1687, %r1688, %r1689, %r1690}, [%r721], %r572;
	wmma.load.b.sync.aligned.row.m8n32k16.shared.f16 	{%r1691, %r1692, %r1693, %r1694, %r1695, %r1696, %r1697, %r1698}, [%r730], %r572;
	wmma.mma.sync.aligned.row.row.m8n32k16.f16.f16 {%r1699, %r1700, %r1701, %r1702}, {%r1635, %r1636, %r1637, %r1638, %r1639, %r1640, %r1641, %r1642}, {%r1667, %r1668, %r1669, %r1670, %r1671, %r1672, %r1673, %r1674}, {%r1631, %r1632, %r1633, %r1634};
	wmma.mma.sync.aligned.row.row.m8n32k16.f16.f16 {%r1703, %r1704, %r1705, %r1706}, {%r1643, %r1644, %r1645, %r1646, %r1647, %r1648, %r1649, %r1650}, {%r1675, %r1676, %r1677, %r1678, %r1679, %r1680, %r1681, %r1682}, {%r1699, %r1700, %r1701, %r1702};
	wmma.mma.sync.aligned.row.row.m8n32k16.f16.f16 {%r1707, %r1708, %r1709, %r1710}, {%r1651, %r1652, %r1653, %r1654, %r1655, %r1656, %r1657, %r1658}, {%r1683, %r1684, %r1685, %r1686, %r1687, %r1688, %r1689, %r1690}, {%r1703, %r1704, %r1705, %r1706};
	wmma.mma.sync.aligned.row.row.m8n32k16.f16.f16 {%r1711, %r1712, %r1713, %r1714}, {%r1659, %r1660, %r1661, %r1662, %r1663, %r1664, %r1665, %r1666}, {%r1691, %r1692, %r1693, %r1694, %r1695, %r1696, %r1697, %r1698}, {%r1707, %r1708, %r1709, %r1710};
	add.s64 	%rd149, %rd378, -256;
	// begin inline asm
	cp.async.ca.shared.global [%r187], [%rd149], 16;

	// end inline asm
	// begin inline asm
	cp.async.ca.shared.global [%r21], [%rd149], 16;

	// end inline asm
	mul.wide.s32 	%rd333, %r3368, 2;
	add.s64 	%rd150, %rd16, %rd333;
	// begin inline asm
	cp.async.ca.shared.global [%r9], [%rd150], 16;

	// end inline asm
	add.s64 	%rd151, %rd150, %rd1;
	// begin inline asm
	cp.async.ca.shared.global [%r190], [%rd151], 16;

	// end inline asm
	add.s64 	%rd152, %rd151, %rd1;
	// begin inline asm
	cp.async.ca.shared.global [%r191], [%rd152], 16;

	// end inline asm
	add.s64 	%rd153, %rd152, %rd1;
	// begin inline asm
	cp.async.ca.shared.global [%r192], [%rd153], 16;

	// end inline asm
	add.s64 	%rd154, %rd153, %rd1;
	// begin inline asm
	cp.async.ca.shared.global [%r193], [%rd154], 16;

	// end inline asm
	add.s64 	%rd155, %rd154, %rd1;
	// begin inline asm
	cp.async.ca.shared.global [%r194], [%rd155], 16;

	// end inline asm
	add.s64 	%rd156, %rd155, %rd1;
	// begin inline asm
	cp.async.ca.shared.global [%r195], [%rd156], 16;

	// end inline asm
	add.s64 	%rd157, %rd156, %rd1;
	// begin inline asm
	cp.async.ca.shared.global [%r196], [%rd157], 16;

	// end inline asm
	// begin inline asm
	cp.async.commit_group;

	// end inline asm
	// begin inline asm
	cp.async.wait_group 0;

	// end inline asm
	bar.sync 	0;
	wmma.load.a.sync.aligned.row.m8n32k16.shared.f16 	{%r1715, %r1716, %r1717, %r1718, %r1719, %r1720, %r1721, %r1722}, [%r571], %r572;
	wmma.load.a.sync.aligned.row.m8n32k16.shared.f16 	{%r1723, %r1724, %r1725, %r1726, %r1727, %r1728, %r1729, %r1730}, [%r581], %r572;
	wmma.load.a.sync.aligned.row.m8n32k16.shared.f16 	{%r1731, %r1732, %r1733, %r1734, %r1735, %r1736, %r1737, %r1738}, [%r590], %r572;
	wmma.load.a.sync.aligned.row.m8n32k16.shared.f16 	{%r1739, %r1740, %r1741, %r1742, %r1743, %r1744, %r1745, %r1746}, [%r599], %r572;
	wmma.load.b.sync.aligned.row.m8n32k16.shared.f16 	{%r1747, %r1748, %r1749, %r1750, %r1751, %r1752, %r1753, %r1754}, [%r25], %r572;
	wmma.load.b.sync.aligned.row.m8n32k16.shared.f16 	{%r1755, %r1756, %r1757, %r1758, %r1759, %r1760, %r1761, %r1762}, [%r616], %r572;
	wmma.load.b.sync.aligned.row.m8n32k16.shared.f16 	{%r1763, %r1764, %r1765, %r1766, %r1767, %r1768, %r1769, %r1770}, [%r625], %r572;
	wmma.load.b.sync.aligned.row.m8n32k16.shared.f16 	{%r1771, %r1772, %r1773, %r1774, %r1775, %r1776, %r1777, %r1778}, [%r634], %r572;
	wmma.mma.sync.aligned.row.row.m8n32k16.f16.f16 {%r1779, %r1780, %r1781, %r1782}, {%r1715, %r1716, %r1717, %r1718, %r1719, %r1720, %r1721, %r1722}, {%r1747, %r1748, %r1749, %r1750, %r1751, %r1752, %r1753, %r1754}, {%r1711, %r1712, %r1713, %r1714};
	wmma.mma.sync.aligned.row.row.m8n32k16.f16.f16 {%r1783, %r1784, %r1785, %r1786}, {%r1723, %r1724, %r1725, %r1726, %r1727, %r1728, %r1729, %r1730}, {%r1755, %r1756, %r1757, %r1758, %r1759, %r1760, %r1761, %r1762}, {%r1779, %r1780, %r1781, %r1782};
	wmma.mma.sync.aligned.row.row.m8n32k16.f16.f16 {%r1787, %r1788, %r1789, %r1790}, {%r1731, %r1732, %r1733, %r1734, %r1735, %r1736, %r1737, %r1738}, {%r1763, %r1764, %r1765, %r1766, %r1767, %r1768, %r1769, %r1770}, {%r1783, %r1784, %r1785, %r1786};
	wmma.mma.sync.aligned.row.row.m8n32k16.f16.f16 {%r1791, %r1792, %r1793, %r1794}, {%r1739, %r1740, %r1741, %r1742, %r1743, %r1744, %r1745, %r1746}, {%r1771, %r1772, %r1773, %r1774, %r1775, %r1776, %r1777, %r1778}, {%r1787, %r1788, %r1789, %r1790};
	mul.wide.s32 	%rd334, %r3369, 2;
	add.s64 	%rd158, %rd16, %rd334;
	// begin inline asm
	cp.async.ca.shared.global [%r553], [%rd158], 16;

	// end inline asm
	add.s64 	%rd159, %rd158, %rd1;
	// begin inline asm
	cp.async.ca.shared.global [%r554], [%rd159], 16;

	// end inline asm
	add.s64 	%rd160, %rd159, %rd1;
	// begin inline asm
	cp.async.ca.shared.global [%r555], [%rd160], 16;

	// end inline asm
	add.s64 	%rd161, %rd160, %rd1;
	// begin inline asm
	cp.async.ca.shared.global [%r556], [%rd161], 16;

	// end inline asm
	add.s64 	%rd162, %rd161, %rd1;
	// begin inline asm
	cp.async.ca.shared.global [%r557], [%rd162], 16;

	// end inline asm
	add.s64 	%rd163, %rd162, %rd1;
	// begin inline asm
	cp.async.ca.shared.global [%r558], [%rd163], 16;

	// end inline asm
	add.s64 	%rd164, %rd163, %rd1;
	// begin inline asm
	cp.async.ca.shared.global [%r559], [%rd164], 16;

	// end inline asm
	add.s64 	%rd165, %rd164, %rd1;
	// begin inline asm
	cp.async.ca.shared.global [%r560], [%rd165], 16;

	// end inline asm
	// begin inline asm
	cp.async.commit_group;

	// end inline asm
	// begin inline asm
	cp.async.wait_group 0;

	// end inline asm
	bar.sync 	0;
	wmma.load.a.sync.aligned.row.m8n32k16.shared.f16 	{%r1795, %r1796, %r1797, %r1798, %r1799, %r1800, %r1801, %r1802}, [%r667], %r572;
	wmma.load.a.sync.aligned.row.m8n32k16.shared.f16 	{%r1803, %r1804, %r1805, %r1806, %r1807, %r1808, %r1809, %r1810}, [%r676], %r572;
	wmma.load.a.sync.aligned.row.m8n32k16.shared.f16 	{%r1811, %r1812, %r1813, %r1814, %r1815, %r1816, %r1817, %r1818}, [%r685], %r572;
	wmma.load.a.sync.aligned.row.m8n32k16.shared.f16 	{%r1819, %r1820, %r1821, %r1822, %r1823, %r1824, %r1825, %r1826}, [%r694], %r572;
	wmma.load.b.sync.aligned.row.m8n32k16.shared.f16 	{%r1827, %r1828, %r1829, %r1830, %r1831, %r1832, %r1833, %r1834}, [%r703], %r572;
	wmma.load.b.sync.aligned.row.m8n32k16.shared.f16 	{%r1835, %r1836, %r1837, %r1838, %r1839, %r1840, %r1841, %r1842}, [%r712], %r572;
	wmma.load.b.sync.aligned.row.m8n32k16.shared.f16 	{%r1843, %r1844, %r1845, %r1846, %r1847, %r1848, %r1849, %r1850}, [%r721], %r572;
	wmma.load.b.sync.aligned.row.m8n32k16.shared.f16 	{%r1851, %r1852, %r1853, %r1854, %r1855, %r1856, %r1857, %r1858}, [%r730], %r572;
	wmma.mma.sync.aligned.row.row.m8n32k16.f16.f16 {%r1859, %r1860, %r1861, %r1862}, {%r1795, %r1796, %r1797, %r1798, %r1799, %r1800, %r1801, %r1802}, {%r1827, %r1828, %r1829, %r1830, %r1831, %r1832, %r1833, %r1834}, {%r1791, %r1792, %r1793, %r1794};
	wmma.mma.sync.aligned.row.row.m8n32k16.f16.f16 {%r1863, %r1864, %r1865, %r1866}, {%r1803, %r1804, %r1805, %r1806, %r1807, %r1808, %r1809, %r1810}, {%r1835, %r1836, %r1837, %r1838, %r1839, %r1840, %r1841, %r1842}, {%r1859, %r1860, %r1861, %r1862};
	wmma.mma.sync.aligned.row.row.m8n32k16.f16.f16 {%r1867, %r1868, %r1869, %r1870}, {%r1811, %r1812, %r1813, %r1814, %r1815, %r1816, %r1817, %r1818}, {%r1843, %r1844, %r1845, %r1846, %r1847, %r1848, %r1849, %r1850}, {%r1863, %r1864, %r1865, %r1866};
	wmma.mma.sync.aligned.row.row.m8n32k16.f16.f16 {%r1871, %r1872, %r1873, %r1874}, {%r1819, %r1820, %r1821, %r1822, %r1823, %r1824, %r1825, %r1826}, {%r1851, %r1852, %r1853, %r1854, %r1855, %r1856, %r1857, %r1858}, {%r1867, %r1868, %r1869, %r1870};
	// begin inline asm
	cp.async.ca.shared.global [%r187], [%rd378], 16;

	// end inline asm
	// begin inline asm
	cp.async.ca.shared.global [%r21], [%rd378], 16;

	// end inline asm
	mul.wide.s32 	%rd335, %r3370, 2;
	add.s64 	%rd168, %rd16, %rd335;
	// begin inline asm
	cp.async.ca.shared.global [%r9], [%rd168], 16;

	// end inline asm
	add.s64 	%rd169, %rd168, %rd1;
	// begin inline asm
	cp.async.ca.shared.global [%r190], [%rd169], 16;

	// end inline asm
	add.s64 	%rd170, %rd169, %rd1;
	// begin inline asm
	cp.async.ca.shared.global [%r191], [%rd170], 16;

	// end inline asm
	add.s64 	%rd171, %rd170, %rd1;
	// begin inline asm
	cp.async.ca.shared.global [%r192], [%rd171], 16;

	// end inline asm
	add.s64 	%rd172, %rd171, %rd1;
	// begin inline asm
	cp.async.ca.shared.global [%r193], [%rd172], 16;

	// end inline asm
	add.s64 	%rd173, %rd172, %rd1;
	// begin inline asm
	cp.async.ca.shared.global [%r194], [%rd173], 16;

	// end inline asm
	add.s64 	%rd174, %rd173, %rd1;
	// begin inline asm
	cp.async.ca.shared.global [%r195], [%rd174], 16;

	// end inline asm
	add.s64 	%rd175, %rd174, %rd1;
	// begin inline asm
	cp.async.ca.shared.global [%r196], [%rd175], 16;

	// end inline asm
	// begin inline asm
	cp.async.commit_group;

	// end inline asm
	// begin inline asm
	cp.async.wait_group 0;

	// end inline asm
	bar.sync 	0;
	wmma.load.a.sync.aligned.row.m8n32k16.shared.f16 	{%r1875, %r1876, %r1877, %r1878, %r1879, %r1880, %r1881, %r1882}, [%r571], %r572;
	wmma.load.a.sync.aligned.row.m8n32k16.shared.f16 	{%r1883, %r1884, %r1885, %r1886, %r1887, %r1888, %r1889, %r1890}, [%r581], %r572;
	wmma.load.a.sync.aligned.row.m8n32k16.shared.f16 	{%r1891, %r1892, %r1893, %r1894, %r1895, %r1896, %r1897, %r1898}, [%r590], %r572;
	wmma.load.a.sync.aligned.row.m8n32k16.shared.f16 	{%r1899, %r1900, %r1901, %r1902, %r1903, %r1904, %r1905, %r1906}, [%r599], %r572;
	wmma.load.b.sync.aligned.row.m8n32k16.shared.f16 	{%r1907, %r1908, %r1909, %r1910, %r1911, %r1912, %r1913, %r1914}, [%r25], %r572;
	wmma.load.b.sync.aligned.row.m8n32k16.shared.f16 	{%r1915, %r1916, %r1917, %r1918, %r1919, %r1920, %r1921, %r1922}, [%r616], %r572;
	wmma.load.b.sync.aligned.row.m8n32k16.shared.f16 	{%r1923, %r1924, %r1925, %r1926, %r1927, %r1928, %r1929, %r1930}, [%r625], %r572;
	wmma.load.b.sync.aligned.row.m8n32k16.shared.f16 	{%r1931, %r1932, %r1933, %r1934, %r1935, %r1936, %r1937, %r1938}, [%r634], %r572;
	wmma.mma.sync.aligned.row.row.m8n32k16.f16.f16 {%r1939, %r1940, %r1941, %r1942}, {%r1875, %r1876, %r1877, %r1878, %r1879, %r1880, %r1881, %r1882}, {%r1907, %r1908, %r1909, %r1910, %r1911, %r1912, %r1913, %r1914}, {%r1871, %r1872, %r1873, %r1874};
	wmma.mma.sync.aligned.row.row.m8n32k16.f16.f16 {%r1943, %r1944, %r1945, %r1946}, {%r1883, %r1884, %r1885, %r1886, %r1887, %r1888, %r1889, %r1890}, {%r1915, %r1916, %r1917, %r1918, %r1919, %r1920, %r1921, %r1922}, {%r1939, %r1940, %r1941, %r1942};
	wmma.mma.sync.aligned.row.row.m8n32k16.f16.f16 {%r1947, %r1948, %r1949, %r1950}, {%r1891, %r1892, %r1893, %r1894, %r1895, %r1896, %r1897, %r1898}, {%r1923, %r1924, %r1925, %r1926, %r1927, %r1928, %r1929, %r1930}, {%r1943, %r1944, %r1945, %r1946};
	wmma.mma.sync.aligned.row.row.m8n32k16.f16.f16 {%r1951, %r1952, %r1953, %r1954}, {%r1899, %r1900, %r1901, %r1902, %r1903, %r1904, %r1905, %r1906}, {%r1931, %r1932, %r1933, %r1934, %r1935, %r1936, %r1937, %r1938}, {%r1947, %r1948, %r1949, %r1950};
	mul.wide.s32 	%rd336, %r3371, 2;
	add.s64 	%rd176, %rd16, %rd336;
	// begin inline asm
	cp.async.ca.shared.global [%r553], [%rd176], 16;

	// end inline asm
	add.s64 	%rd177, %rd176, %rd1;
	// begin inline asm
	cp.async.ca.shared.global [%r554], [%rd177], 16;

	// end inline asm
	add.s64 	%rd178, %rd177, %rd1;
	// begin inline asm
	cp.async.ca.shared.global [%r555], [%rd178], 16;

	// end inline asm
	add.s64 	%rd179, %rd178, %rd1;
	// begin inline asm
	cp.async.ca.shared.global [%r556], [%rd179], 16;

	// end inline asm
	add.s64 	%rd180, %rd179, %rd1;
	// begin inline asm
	cp.async.ca.shared.global [%r557], [%rd180], 16;

	// end inline asm
	add.s64 	%rd181, %rd180, %rd1;
	// begin inline asm
	cp.async.ca.shared.global [%r558], [%rd181], 16;

	// end inline asm
	add.s64 	%rd182, %rd181, %rd1;
	// begin inline asm
	cp.async.ca.shared.global [%r559], [%rd182], 16;

	// end inline asm
	add.s64 	%rd183, %rd182, %rd1;
	// begin inline asm
	cp.async.ca.shared.global [%r560], [%rd183], 16;

	// end inline asm
	// begin inline asm
	cp.async.commit_group;

	// end inline asm
	// begin inline asm
	cp.async.wait_group 0;

	// end inline asm
	bar.sync 	0;
	wmma.load.a.sync.aligned.row.m8n32k16.shared.f16 	{%r1955, %r1956, %r1957, %r1958, %r1959, %r1960, %r1961, %r1962}, [%r667], %r572;
	wmma.load.a.sync.aligned.row.m8n32k16.shared.f16 	{%r1963, %r1964, %r1965, %r1966, %r1967, %r1968, %r1969, %r1970}, [%r676], %r572;
	wmma.load.a.sync.aligned.row.m8n32k16.shared.f16 	{%r1971, %r1972, %r1973, %r1974, %r1975, %r1976, %r1977, %r1978}, [%r685], %r572;
	wmma.load.a.sync.aligned.row.m8n32k16.shared.f16 	{%r1979, %r1980, %r1981, %r1982, %r1983, %r1984, %r1985, %r1986}, [%r694], %r572;
	wmma.load.b.sync.aligned.row.m8n32k16.shared.f16 	{%r1987, %r1988, %r1989, %r1990, %r1991, %r1992, %r1993, %r1994}, [%r703], %r572;
	wmma.load.b.sync.aligned.row.m8n32k16.shared.f16 	{%r1995, %r1996, %r1997, %r1998, %r1999, %r2000, %r2001, %r2002}, [%r712], %r572;
	wmma.load.b.sync.aligned.row.m8n32k16.shared.f16 	{%r2003, %r2004, %r2005, %r2006, %r2007, %r2008, %r2009, %r2010}, [%r721], %r572;
	wmma.load.b.sync.aligned.row.m8n32k16.shared.f16 	{%r2011, %r2012, %r2013, %r2014, %r2015, %r2016, %r2017, %r2018}, [%r730], %r572;
	wmma.mma.sync.aligned.row.row.m8n32k16.f16.f16 {%r2019, %r2020, %r2021, %r2022}, {%r1955, %r1956, %r1957, %r1958, %r1959, %r1960, %r1961, %r1962}, {%r1987, %r1988, %r1989, %r1990, %r1991, %r1992, %r1993, %r1994}, {%r1951, %r1952, %r1953, %r1954};
	wmma.mma.sync.aligned.row.row.m8n32k16.f16.f16 {%r2023, %r2024, %r2025, %r2026}, {%r1963, %r1964, %r1965, %r1966, %r1967, %r1968, %r1969, %r1970}, {%r1995, %r1996, %r1997, %r1998, %r1999, %r2000, %r2001, %r2002}, {%r2019, %r2020, %r2021, %r2022};
	wmma.mma.sync.aligned.row.row.m8n32k16.f16.f16 {%r2027, %r2028, %r2029, %r2030}, {%r1971, %r1972, %r1973, %r1974, %r1975, %r1976, %r1977, %r1978}, {%r2003, %r2004, %r2005, %r2006, %r2007, %r2008, %r2009, %r2010}, {%r2023, %r2024, %r2025, %r2026};
	wmma.mma.sync.aligned.row.row.m8n32k16.f16.f16 {%r2031, %r2032, %r2033, %r2034}, {%r1979, %r1980, %r1981, %r1982, %r1983, %r1984, %r1985, %r1986}, {%r2011, %r2012, %r2013, %r2014, %r2015, %r2016, %r2017, %r2018}, {%r2027, %r2028, %r2029, %r2030};
	add.s64 	%rd185, %rd378, 256;
	// begin inline asm
	cp.async.ca.shared.global [%r187], [%rd185], 16;

	// end inline asm
	// begin inline asm
	cp.async.ca.shared.global [%r21], [%rd185], 16;

	// end inline asm
	mul.wide.s32 	%rd337, %r3372, 2;
	add.s64 	%rd186, %rd16, %rd337;
	// begin inline asm
	cp.async.ca.shared.global [%r9], [%rd186], 16;

	// end inline asm
	add.s64 	%rd187, %rd186, %rd1;
	// begin inline asm
	cp.async.ca.shared.global [%r190], [%rd187], 16;

	// end inline asm
	add.s64 	%rd188, %rd187, %rd1;
	// begin inline asm
	cp.async.ca.shared.global [%r191], [%rd188], 16;

	// end inline asm
	add.s64 	%rd189, %rd188, %rd1;
	// begin inline asm
	cp.async.ca.shared.global [%r192], [%rd189], 16;

	// end inline asm
	add.s64 	%rd190, %rd189, %rd1;
	// begin inline asm
	cp.async.ca.shared.global [%r193], [%rd190], 16;

	// end inline asm
	add.s64 	%rd191, %rd190, %rd1;
	// begin inline asm
	cp.async.ca.shared.global [%r194], [%rd191], 16;

	// end inline asm
	add.s64 	%rd192, %rd191, %rd1;
	// begin inline asm
	cp.async.ca.shared.global [%r195], [%rd192], 16;

	// end inline asm
	add.s64 	%rd193, %rd192, %rd1;
	// begin inline asm
	cp.async.ca.shared.global [%r196], [%rd193], 16;

	// end inline asm
	// begin inline asm
	cp.async.commit_group;

	// end inline asm
	// begin inline asm
	cp.async.wait_group 0;

	// end inline asm
	bar.sync 	0;
	wmma.load.a.sync.aligned.row.m8n32k16.shared.f16 	{%r2035, %r2036, %r2037, %r2038, %r2039, %r2040, %r2041, %r2042}, [%r571], %r572;
	wmma.load.a.sync.aligned.row.m8n32k16.shared.f16 	{%r2043, %r2044, %r2045, %r2046, %r2047, %r2048, %r2049, %r2050}, [%r581], %r572;
	wmma.load.a.sync.aligned.row.m8n32k16.shared.f16 	{%r2051, %r2052, %r2053, %r2054, %r2055, %r2056, %r2057, %r2058}, [%r590], %r572;
	wmma.load.a.sync.aligned.row.m8n32k16.shared.f16 	{%r2059, %r2060, %r2061, %r2062, %r2063, %r2064, %r2065, %r2066}, [%r599], %r572;
	wmma.load.b.sync.aligned.row.m8n32k16.shared.f16 	{%r2067, %r2068, %r2069, %r2070, %r2071, %r2072, %r2073, %r2074}, [%r25], %r572;
	wmma.load.b.sync.aligned.row.m8n32k16.shared.f16 	{%r2075, %r2076, %r2077, %r2078, %r2079, %r2080, %r2081, %r2082}, [%r616], %r572;
	wmma.load.b.sync.aligned.row.m8n32k16.shared.f16 	{%r2083, %r2084, %r2085, %r2086, %r2087, %r2088, %r2089, %r2090}, [%r625], %r572;
	wmma.load.b.sync.aligned.row.m8n32k16.shared.f16 	{%r2091, %r2092, %r2093, %r2094, %r2095, %r2096, %r2097, %r2098}, [%r634], %r572;
	wmma.mma.sync.aligned.row.row.m8n32k16.f16.f16 {%r2099, %r2100, %r2101, %r2102}, {%r2035, %r2036, %r2037, %r2038, %r2039, %r2040, %r2041, %r2042}, {%r2067, %r2068, %r2069, %r2070, %r2071, %r2072, %r2073, %r2074}, {%r2031, %r2032, %r2033, %r2034};
	wmma.mma.sync.aligned.row.row.m8n32k16.f16.f16 {%r2103, %r2104, %r2105, %r2106}, {%r2043, %r2044, %r2045, %r2046, %r2047, %r2048, %r2049, %r2050}, {%r2075, %r2076, %r2077, %r2078, %r2079, %r2080, %r2081, %r2082}, {%r2099, %r2100, %r2101, %r2102};
	wmma.mma.sync.aligned.row.row.m8n32k16.f16.f16 {%r2107, %r2108, %r2109, %r2110}, {%r2051, %r2052, %r2053, %r2054, %r2055, %r2056, %r2057, %r2058}, {%r2083, %r2084, %r2085, %r2086, %r2087, %r2088, %r2089, %r2090}, {%r2103, %r2104, %r2105, %r2106};
	wmma.mma.sync.aligned.row.row.m8n32k16.f16.f16 {%r2111, %r2112, %r2113, %r2114}, {%r2059, %r2060, %r2061, %r2062, %r2063, %r2064, %r2065, %r2066}, {%r2091, %r2092, %r2093, %r2094, %r2095, %r2096, %r2097, %r2098}, {%r2107, %r2108, %r2109, %r2110};
	mul.wide.s32 	%rd338, %r3373, 2;
	add.s64 	%rd194, %rd16, %rd338;
	// begin inline asm
	cp.async.ca.shared.global [%r553], [%rd194], 16;

	// end inline asm
	add.s64 	%rd195, %rd194, %rd1;
	// begin inline asm
	cp.async.ca.shared.global [%r554], [%rd195], 16;

	// end inline asm
	add.s64 	%rd196, %rd195, %rd1;
	// begin inline asm
	cp.async.ca.shared.global [%r555], [%rd196], 16;

	// end inline asm
	add.s64 	%rd197, %rd196, %rd1;
	// begin inline asm
	cp.async.ca.shared.global [%r556], [%rd197], 16;

	// end inline asm
	add.s64 	%rd198, %rd197, %rd1;
	// begin inline asm
	cp.async.ca.shared.global [%r557], [%rd198], 16;

	// end inline asm
	add.s64 	%rd199, %rd198, %rd1;
	// begin inline asm
	cp.async.ca.shared.global [%r558], [%rd199], 16;

	// end inline asm
	add.s64 	%rd200, %rd199, %rd1;
	// begin inline asm
	cp.async.ca.shared.global [%r559], [%rd200], 16;

	// end inline asm
	add.s64 	%rd201, %rd200, %rd1;
	// begin inline asm
	cp.async.ca.shared.global [%r560], [%rd201], 16;

	// end inline asm
	// begin inline asm
	cp.async.commit_group;

	// end inline asm
	// begin inline asm
	cp.async.wait_group 0;

	// end inline asm
	bar.sync 	0;
	wmma.load.a.sync.aligned.row.m8n32k16.shared.f16 	{%r2115, %r2116, %r2117, %r2118, %r2119, %r2120, %r2121, %r2122}, [%r667], %r572;
	wmma.load.a.sync.aligned.row.m8n32k16.shared.f16 	{%r2123, %r2124, %r2125, %r2126, %r2127, %r2128, %r2129, %r2130}, [%r676], %r572;
	wmma.load.a.sync.aligned.row.m8n32k16.shared.f16 	{%r2131, %r2132, %r2133, %r2134, %r2135, %r2136, %r2137, %r2138}, [%r685], %r572;
	wmma.load.a.sync.aligned.row.m8n32k16.shared.f16 	{%r2139, %r2140, %r2141, %r2142, %r2143, %r2144, %r2145, %r2146}, [%r694], %r572;
	wmma.load.b.sync.aligned.row.m8n32k16.shared.f16 	{%r2147, %r2148, %r2149, %r2150, %r2151, %r2152, %r2153, %r2154}, [%r703], %r572;
	wmma.load.b.sync.aligned.row.m8n32k16.shared.f16 	{%r2155, %r2156, %r2157, %r2158, %r2159, %r2160, %r2161, %r2162}, [%r712], %r572;
	wmma.load.b.sync.aligned.row.m8n32k16.shared.f16 	{%r2163, %r2164, %r2165, %r2166, %r2167, %r2168, %r2169, %r2170}, [%r721], %r572;
	wmma.load.b.sync.aligned.row.m8n32k16.shared.f16 	{%r2171, %r2172, %r2173, %r2174, %r2175, %r2176, %r2177, %r2178}, [%r730], %r572;
	wmma.mma.sync.aligned.row.row.m8n32k16.f16.f16 {%r2179, %r2180, %r2181, %r2182}, {%r2115, %r2116, %r2117, %r2118, %r2119, %r2120, %r2121, %r2122}, {%r2147, %r2148, %r2149, %r2150, %r2151, %r2152, %r2153, %r2154}, {%r2111, %r2112, %r2113, %r2114};
	wmma.mma.sync.aligned.row.row.m8n32k16.f16.f16 {%r2183, %r2184, %r2185, %r2186}, {%r2123, %r2124, %r2125, %r2126, %r2127, %r2128, %r2129, %r2130}, {%r2155, %r2156, %r2157, %r2158, %r2159, %r2160, %r2161, %r2162}, {%r2179, %r2180, %r2181, %r2182};
	wmma.mma.sync.aligned.row.row.m8n32k16.f16.f16 {%r2187, %r2188, %r2189, %r2190}, {%r2131, %r2132, %r2133, %r2134, %r2135, %r2136, %r2137, %r2138}, {%r2163, %r2164, %r2165, %r2166, %r2167, %r2168, %r2169, %r2170}, {%r2183, %r2184, %r2185, %r2186};
	wmma.mma.sync.aligned.row.row.m8n32k16.f16.f16 {%r2191, %r2192, %r2193, %r2194}, {%r2139, %r2140, %r2141, %r2142, %r2143, %r2144, %r2145, %r2146}, {%r2171, %r2172, %r2173, %r2174, %r2175, %r2176, %r2177, %r2178}, {%r2187, %r2188, %r2189, %r2190};
	add.s64 	%rd203, %rd378, 512;
	// begin inline asm
	cp.async.ca.shared.global [%r187], [%rd203], 16;

	// end inline asm
	// begin inline asm
	cp.async.ca.shared.global [%r21], [%rd203], 16;

	// end inline asm
	mul.wide.s32 	%rd339, %r3374, 2;
	add.s64 	%rd204, %rd16, %rd339;
	// begin inline asm
	cp.async.ca.shared.global [%r9], [%rd204], 16;

	// end inline asm
	add.s64 	%rd205, %rd204, %rd1;
	// begin inline asm
	cp.async.ca.shared.global [%r190], [%rd205], 16;

	// end inline asm
	add.s64 	%rd206, %rd205, %rd1;
	// begin inline asm
	cp.async.ca.shared.global [%r191], [%rd206], 16;

	// end inline asm
	add.s64 	%rd207, %rd206, %rd1;
	// begin inline asm
	cp.async.ca.shared.global [%r192], [%rd207], 16;

	// end inline asm
	add.s64 	%rd208, %rd207, %rd1;
	// begin inline asm
	cp.async.ca.shared.global [%r193], [%rd208], 16;

	// end inline asm
	add.s64 	%rd209, %rd208, %rd1;
	// begin inline asm
	cp.async.ca.shared.global [%r194], [%rd209], 16;

	// end inline asm
	add.s64 	%rd210, %rd209, %rd1;
	// begin inline asm
	cp.async.ca.shared.global [%r195], [%rd210], 16;

	// end inline asm
	add.s64 	%rd211, %rd210, %rd1;
	// begin inline asm
	cp.async.ca.shared.global [%r196], [%rd211], 16;

	// end inline asm
	// begin inline asm
	cp.async.commit_group;

	// end inline asm
	// begin inline asm
	cp.async.wait_group 0;

	// end inline asm
	bar.sync 	0;
	wmma.load.a.sync.aligned.row.m8n32k16.shared.f16 	{%r2195, %r2196, %r2197, %r2198, %r2199, %r2200, %r2201, %r2202}, [%r571], %r572;
	wmma.load.a.sync.aligned.row.m8n32k16.shared.f16 	{%r2203, %r2204, %r2205, %r2206, %r2207, %r2208, %r2209, %r2210}, [%r581], %r572;
	wmma.load.a.sync.aligned.row.m8n32k16.shared.f16 	{%r2211, %r2212, %r2213, %r2214, %r2215, %r2216, %r2217, %r2218}, [%r590], %r572;
	wmma.load.a.sync.aligned.row.m8n32k16.shared.f16 	{%r2219, %r2220, %r2221, %r2222, %r2223, %r2224, %r2225, %r2226}, [%r599], %r572;
	wmma.load.b.sync.aligned.row.m8n32k16.shared.f16 	{%r2227, %r2228, %r2229, %r2230, %r2231, %r2232, %r2233, %r2234}, [%r25], %r572;
	wmma.load.b.sync.aligned.row.m8n32k16.shared.f16 	{%r2235, %r2236, %r2237, %r2238, %r2239, %r2240, %r2241, %r2242}, [%r616], %r572;
	wmma.load.b.sync.aligned.row.m8n32k16.shared.f16 	{%r2243, %r2244, %r2245, %r2246, %r2247, %r2248, %r2249, %r2250}, [%r625], %r572;
	wmma.load.b.sync.aligned.row.m8n32k16.shared.f16 	{%r2251, %r2252, %r2253, %r2254, %r2255, %r2256, %r2257, %r2258}, [%r634], %r572;
	wmma.mma.sync.aligned.row.row.m8n32k16.f16.f16 {%r2259, %r2260, %r2261, %r2262}, {%r2195, %r2196, %r2197, %r2198, %r2199, %r2200, %r2201, %r2202}, {%r2227, %r2228, %r2229, %r2230, %r2231, %r2232, %r2233, %r2234}, {%r2191, %r2192, %r2193, %r2194};
	wmma.mma.sync.aligned.row.row.m8n32k16.f16.f16 {%r2263, %r2264, %r2265, %r2266}, {%r2203, %r2204, %r2205, %r2206, %r2207, %r2208, %r2209, %r2210}, {%r2235, %r2236, %r2237, %r2238, %r2239, %r2240, %r2241, %r2242}, {%r2259, %r2260, %r2261, %r2262};
	wmma.mma.sync.aligned.row.row.m8n32k16.f16.f16 {%r2267, %r2268, %r2269, %r2270}, {%r2211, %r2212, %r2213, %r2214, %r2215, %r2216, %r2217, %r2218}, {%r2243, %r2244, %r2245, %r2246, %r2247, %r2248, %r2249, %r2250}, {%r2263, %r2264, %r2265, %r2266};
	wmma.mma.sync.aligned.row.row.m8n32k16.f16.f16 {%r2271, %r2272, %r2273, %r2274}, {%r2219, %r2220, %r2221, %r2222, %r2223, %r2224, %r2225, %r2226}, {%r2251, %r2252, %r2253, %r2254, %r2255, %r2256, %r2257, %r2258}, {%r2267, %r2268, %r2269, %r2270};
	mul.wide.s32 	%rd340, %r3375, 2;
	add.s64 	%rd212, %rd16, %rd340;
	// begin inline asm
	cp.async.ca.shared.global [%r553], [%rd212], 16;

	// end inline asm
	add.s64 	%rd213, %rd212, %rd1;
	// begin inline asm
	cp.async.ca.shared.global [%r554], [%rd213], 16;

	// end inline asm
	add.s64 	%rd214, %rd213, %rd1;
	// begin inline asm
	cp.async.ca.shared.global [%r555], [%rd214], 16;

	// end inline asm
	add.s64 	%rd215, %rd214, %rd1;
	// begin inline asm
	cp.async.ca.shared.global [%r556], [%rd215], 16;

	// end inline asm
	add.s64 	%rd216, %rd215, %rd1;
	// begin inline asm
	cp.async.ca.shared.global [%r557], [%rd216], 16;

	// end inline asm
	add.s64 	%rd217, %rd216, %rd1;
	// begin inline asm
	cp.async.ca.shared.global [%r558], [%rd217], 16;

	// end inline asm
	add.s64 	%rd218, %rd217, %rd1;
	// begin inline asm
	cp.async.ca.shared.global [%r559], [%rd218], 16;

	// end inline asm
	add.s64 	%rd219, %rd218, %rd1;
	// begin inline asm
	cp.async.ca.shared.global [%r560], [%rd219], 16;

	// end inline asm
	// begin inline asm
	cp.async.commit_group;

	// end inline asm
	// begin inline asm
	cp.async.wait_group 0;

	// end inline asm
	bar.sync 	0;
	wmma.load.a.sync.aligned.row.m8n32k16.shared.f16 	{%r2275, %r2276, %r2277, %r2278, %r2279, %r2280, %r2281, %r2282}, [%r667], %r572;
	wmma.load.a.sync.aligned.row.m8n32k16.shared.f16 	{%r2283, %r2284, %r2285, %r2286, %r2287, %r2288, %r2289, %r2290}, [%r676], %r572;
	wmma.load.a.sync.aligned.row.m8n32k16.shared.f16 	{%r2291, %r2292, %r2293, %r2294, %r2295, %r2296, %r2297, %r2298}, [%r685], %r572;
	wmma.load.a.sync.aligned.row.m8n32k16.shared.f16 	{%r2299, %r2300, %r2301, %r2302, %r2303, %r2304, %r2305, %r2306}, [%r694], %r572;
	wmma.load.b.sync.aligned.row.m8n32k16.shared.f16 	{%r2307, %r2308, %r2309, %r2310, %r2311, %r2312, %r2313, %r2314}, [%r703], %r572;
	wmma.load.b.sync.aligned.row.m8n32k16.shared.f16 	{%r2315, %r2316, %r2317, %r2318, %r2319, %r2320, %r2321, %r2322}, [%r712], %r572;
	wmma.load.b.sync.aligned.row.m8n32k16.shared.f16 	{%r2323, %r2324, %r2325, %r2326, %r2327, %r2328, %r2329, %r2330}, [%r721], %r572;
	wmma.load.b.sync.aligned.row.m8n32k16.shared.f16 	{%r2331, %r2332, %r2333, %r2334, %r2335, %r2336, %r2337, %r2338}, [%r730], %r572;
	wmma.mma.sync.aligned.row.row.m8n32k16.f16.f16 {%r2339, %r2340, %r2341, %r2342}, {%r2275, %r2276, %r2277, %r2278, %r2279, %r2280, %r2281, %r2282}, {%r2307, %r2308, %r2309, %r2310, %r2311, %r2312, %r2313, %r2314}, {%r2271, %r2272, %r2273, %r2274};
	wmma.mma.sync.aligned.row.row.m8n32k16.f16.f16 {%r2343, %r2344, %r2345, %r2346}, {%r2283, %r2284, %r2285, %r2286, %r2287, %r2288, %r2289, %r2290}, {%r2315, %r2316, %r2317, %r2318, %r2319, %r2320, %r2321, %r2322}, {%r2339, %r2340, %r2341, %r2342};
	wmma.mma.sync.aligned.row.row.m8n32k16.f16.f16 {%r2347, %r2348, %r2349, %r2350}, {%r2291, %r2292, %r2293, %r2294, %r2295, %r2296, %r2297, %r2298}, {%r2323, %r2324, %r2325, %r2326, %r2327, %r2328, %r2329, %r2330}, {%r2343, %r2344, %r2345, %r2346};
	wmma.mma.sync.aligned.row.row.m8n32k16.f16.f16 {%r2351, %r2352, %r2353, %r2354}, {%r2299, %r2300, %r2301, %r2302, %r2303, %r2304, %r2305, %r2306}, {%r2331, %r2332, %r2333, %r2334, %r2335, %r2336, %r2337, %r2338}, {%r2347, %r2348, %r2349, %r2350};
	add.s64 	%rd221, %rd378, 768;
	// begin inline asm
	cp.async.ca.shared.global [%r187], [%rd221], 16;

	// end inline asm
	// begin inline asm
	cp.async.ca.shared.global [%r21], [%rd221], 16;

	// end inline asm
	mul.wide.s32 	%rd341, %r3376, 2;
	add.s64 	%rd222, %rd16, %rd341;
	// begin inline asm
	cp.async.ca.shared.global [%r9], [%rd222], 16;

	// end inline asm
	add.s64 	%rd223, %rd222, %rd1;
	// begin inline asm
	cp.async.ca.shared.global [%r190], [%rd223], 16;

	// end inline asm
	add.s64 	%rd224, %rd223, %rd1;
	// begin inline asm
	cp.async.ca.shared.global [%r191], [%rd224], 16;

	// end inline asm
	add.s64 	%rd225, %rd224, %rd1;
	// begin inline asm
	cp.async.ca.shared.global [%r192], [%rd225], 16;

	// end inline asm
	add.s64 	%rd226, %rd225, %rd1;
	// begin inline asm
	cp.async.ca.shared.global [%r193], [%rd226], 16;

	// end inline asm
	add.s64 	%rd227, %rd226, %rd1;
	// begin inline asm
	cp.async.ca.shared.global [%r194], [%rd227], 16;

	// end inline asm
	add.s64 	%rd228, %rd227, %rd1;
	// begin inline asm
	cp.async.ca.shared.global [%r195], [%rd228], 16;

	// end inline asm
	add.s64 	%rd229, %rd228, %rd1;
	// begin inline asm
	cp.async.ca.shared.global [%r196], [%rd229], 16;

	// end inline asm
	// begin inline asm
	cp.async.commit_group;

	// end inline asm
	// begin inline asm
	cp.async.wait_group 0;

	// end inline asm
	bar.sync 	0;
	wmma.load.a.sync.aligned.row.m8n32k16.shared.f16 	{%r2355, %r2356, %r2357, %r2358, %r2359, %r2360, %r2361, %r2362}, [%r571], %r572;
	wmma.load.a.sync.aligned.row.m8n32k16.shared.f16 	{%r2363, %r2364, %r2365, %r2366, %r2367, %r2368, %r2369, %r2370}, [%r581], %r572;
	wmma.load.a.sync.aligned.row.m8n32k16.shared.f16 	{%r2371, %r2372, %r2373, %r2374, %r2375, %r2376, %r2377, %r2378}, [%r590], %r572;
	wmma.load.a.sync.aligned.row.m8n32k16.shared.f16 	{%r2379, %r2380, %r2381, %r2382, %r2383, %r2384, %r2385, %r2386}, [%r599], %r572;
	wmma.load.b.sync.aligned.row.m8n32k16.shared.f16 	{%r2387, %r2388, %r2389, %r2390, %r2391, %r2392, %r2393, %r2394}, [%r25], %r572;
	wmma.load.b.sync.aligned.row.m8n32k16.shared.f16 	{%r2395, %r2396, %r2397, %r2398, %r2399, %r2400, %r2401, %r2402}, [%r616], %r572;
	wmma.load.b.sync.aligned.row.m8n32k16.shared.f16 	{%r2403, %r2404, %r2405, %r2406, %r2407, %r2408, %r2409, %r2410}, [%r625], %r572;
	wmma.load.b.sync.aligned.row.m8n32k16.shared.f16 	{%r2411, %r2412, %r2413, %r2414, %r2415, %r2416, %r2417, %r2418}, [%r634], %r572;
	wmma.mma.sync.aligned.row.row.m8n32k16.f16.f16 {%r2419, %r2420, %r2421, %r2422}, {%r2355, %r2356, %r2357, %r2358, %r2359, %r2360, %r2361, %r2362}, {%r2387, %r2388, %r2389, %r2390, %r2391, %r2392, %r2393, %r2394}, {%r2351, %r2352, %r2353, %r2354};
	wmma.mma.sync.aligned.row.row.m8n32k16.f16.f16 {%r2423, %r2424, %r2425, %r2426}, {%r2363, %r2364, %r2365, %r2366, %r2367, %r2368, %r2369, %r2370}, {%r2395, %r2396, %r2397, %r2398, %r2399, %r2400, %r2401, %r2402}, {%r2419, %r2420, %r2421, %r2422};
	wmma.mma.sync.aligned.row.row.m8n32k16.f16.f16 {%r2427, %r2428, %r2429, %r2430}, {%r2371, %r2372, %r2373, %r2374, %r2375, %r2376, %r2377, %r2378}, {%r2403, %r2404, %r2405, %r2406, %r2407, %r2408, %r2409, %r2410}, {%r2423, %r2424, %r2425, %r2426};
	wmma.mma.sync.aligned.row.row.m8n32k16.f16.f16 {%r2431, %r2432, %r2433, %r2434}, {%r2379, %r2380, %r2381, %r2382, %r2383, %r2384, %r2385, %r2386}, {%r2411, %r2412, %r2413, %r2414, %r2415, %r2416, %r2417, %r2418}, {%r2427, %r2428, %r2429, %r2430};
	mul.wide.s32 	%rd342, %r3377, 2;
	add.s64 	%rd230, %rd16, %rd342;
	// begin inline asm
	cp.async.ca.shared.global [%r553], [%rd230], 16;

	// end inline asm
	add.s64 	%rd231, %rd230, %rd1;
	// begin inline asm
	cp.async.ca.shared.global [%r554], [%rd231], 16;

	// end inline asm
	add.s64 	%rd232, %rd231, %rd1;
	// begin inline asm
	cp.async.ca.shared.global [%r555], [%rd232], 16;

	// end inline asm
	add.s64 	%rd233, %rd232, %rd1;
	// begin inline asm
	cp.async.ca.shared.global [%r556], [%rd233], 16;

	// end inline asm
	add.s64 	%rd234, %rd233, %rd1;
	// begin inline asm
	cp.async.ca.shared.global [%r557], [%rd234], 16;

	// end inline asm
	add.s64 	%rd235, %rd234, %rd1;
	// begin inline asm
	cp.async.ca.shared.global [%r558], [%rd235], 16;

	// end inline asm
	add.s64 	%rd236, %rd235, %rd1;
	// begin inline asm
	cp.async.ca.shared.global [%r559], [%rd236], 16;

	// end inline asm
	add.s64 	%rd237, %rd236, %rd1;
	// begin inline asm
	cp.async.ca.shared.global [%r560], [%rd237], 16;

	// end inline asm
	// begin inline asm
	cp.async.commit_group;

	// end inline asm
	// begin inline asm
	cp.async.wait_group 0;

	// end inline asm
	bar.sync 	0;
	wmma.load.a.sync.aligned.row.m8n32k16.shared.f16 	{%r2435, %r2436, %r2437, %r2438, %r2439, %r2440, %r2441, %r2442}, [%r667], %r572;
	wmma.load.a.sync.aligned.row.m8n32k16.shared.f16 	{%r2443, %r2444, %r2445, %r2446, %r2447, %r2448, %r2449, %r2450}, [%r676], %r572;
	wmma.load.a.sync.aligned.row.m8n32k16.shared.f16 	{%r2451, %r2452, %r2453, %r2454, %r2455, %r2456, %r2457, %r2458}, [%r685], %r572;
	wmma.load.a.sync.aligned.row.m8n32k16.shared.f16 	{%r2459, %r2460, %r2461, %r2462, %r2463, %r2464, %r2465, %r2466}, [%r694], %r572;
	wmma.load.b.sync.aligned.row.m8n32k16.shared.f16 	{%r2467, %r2468, %r2469, %r2470, %r2471, %r2472, %r2473, %r2474}, [%r703], %r572;
	wmma.load.b.sync.aligned.row.m8n32k16.shared.f16 	{%r2475, %r2476, %r2477, %r2478, %r2479, %r2480, %r2481, %r2482}, [%r712], %r572;
	wmma.load.b.sync.aligned.row.m8n32k16.shared.f16 	{%r2483, %r2484, %r2485, %r2486, %r2487, %r2488, %r2489, %r2490}, [%r721], %r572;
	wmma.load.b.sync.aligned.row.m8n32k16.shared.f16 	{%r2491, %r2492, %r2493, %r2494, %r2495, %r2496, %r2497, %r2498}, [%r730], %r572;
	wmma.mma.sync.aligned.row.row.m8n32k16.f16.f16 {%r2499, %r2500, %r2501, %r2502}, {%r2435, %r2436, %r2437, %r2438, %r2439, %r2440, %r2441, %r2442}, {%r2467, %r2468, %r2469, %r2470, %r2471, %r2472, %r2473, %r2474}, {%r2431, %r2432, %r2433, %r2434};
	wmma.mma.sync.aligned.row.row.m8n32k16.f16.f16 {%r2503, %r2504, %r2505, %r2506}, {%r2443, %r2444, %r2445, %r2446, %r2447, %r2448, %r2449, %r2450}, {%r2475, %r2476, %r2477, %r2478, %r2479, %r2480, %r2481, %r2482}, {%r2499, %r2500, %r2501, %r2502};
	wmma.mma.sync.aligned.row.row.m8n32k16.f16.f16 {%r2507, %r2508, %r2509, %r2510}, {%r2451, %r2452, %r2453, %r2454, %r2455, %r2456, %r2457, %r2458}, {%r2483, %r2484, %r2485, %r2486, %r2487, %r2488, %r2489, %r2490}, {%r2503, %r2504, %r2505, %r2506};
	wmma.mma.sync.aligned.row.row.m8n32k16.f16.f16 {%r2511, %r2512, %r2513, %r2514}, {%r2459, %r2460, %r2461, %r2462, %r2463, %r2464, %r2465, %r2466}, {%r2491, %r2492, %r2493, %r2494, %r2495, %r2496, %r2497, %r2498}, {%r2507, %r2508, %r2509, %r2510};
	add.s64 	%rd239, %rd378, 1024;
	// begin inline asm
	cp.async.ca.shared.global [%r187], [%rd239], 16;

	// end inline asm
	// begin inline asm
	cp.async.ca.shared.global [%r21], [%rd239], 16;

	// end inline asm
	mul.wide.s32 	%rd343, %r3378, 2;
	add.s64 	%rd240, %rd16, %rd343;
	// begin inline asm
	cp.async.ca.shared.global [%r9], [%rd240], 16;

	// end inline asm
	add.s64 	%rd241, %rd240, %rd1;
	// begin inline asm
	cp.async.ca.shared.global [%r190], [%rd241], 16;

	// end inline asm
	add.s64 	%rd242, %rd241, %rd1;
	// begin inline asm
	cp.async.ca.shared.global [%r191], [%rd242], 16;

	// end inline asm
	add.s64 	%rd243, %rd242, %rd1;
	// begin inline asm
	cp.async.ca.shared.global [%r192], [%rd243], 16;

	// end inline asm
	add.s64 	%rd244, %rd243, %rd1;
	// begin inline asm
	cp.async.ca.shared.global [%r193], [%rd244], 16;

	// end inline asm
	add.s64 	%rd245, %rd244, %rd1;
	// begin inline asm
	cp.async.ca.shared.global [%r194], [%rd245], 16;

	// end inline asm
	add.s64 	%rd246, %rd245, %rd1;
	// begin inline asm
	cp.async.ca.shared.global [%r195], [%rd246], 16;

	// end inline asm
	add.s64 	%rd247, %rd246, %rd1;
	// begin inline asm
	cp.async.ca.shared.global [%r196], [%rd247], 16;

	// end inline asm
	// begin inline asm
	cp.async.commit_group;

	// end inline asm
	// begin inline asm
	cp.async.wait_group 0;

	// end inline asm
	bar.sync 	0;
	wmma.load.a.sync.aligned.row.m8n32k16.shared.f16 	{%r2515, %r2516, %r2517, %r2518, %r2519, %r2520, %r2521, %r2522}, [%r571], %r572;
	wmma.load.a.sync.aligned.row.m8n32k16.shared.f16 	{%r2523, %r2524, %r2525, %r2526, %r2527, %r2528, %r2529, %r2530}, [%r581], %r572;
	wmma.load.a.sync.aligned.row.m8n32k16.shared.f16 	{%r2531, %r2532, %r2533, %r2534, %r2535, %r2536, %r2537, %r2538}, [%r590], %r572;
	wmma.load.a.sync.aligned.row.m8n32k16.shared.f16 	{%r2539, %r2540, %r2541, %r2542, %r2543, %r2544, %r2545, %r2546}, [%r599], %r572;
	wmma.load.b.sync.aligned.row.m8n32k16.shared.f16 	{%r2547, %r2548, %r2549, %r2550, %r2551, %r2552, %r2553, %r2554}, [%r25], %r572;
	wmma.load.b.sync.aligned.row.m8n32k16.shared.f16 	{%r2555, %r2556, %r2557, %r2558, %r2559, %r2560, %r2561, %r2562}, [%r616], %r572;
	wmma.load.b.sync.aligned.row.m8n32k16.shared.f16 	{%r2563, %r2564, %r2565, %r2566, %r2567, %r2568, %r2569, %r2570}, [%r625], %r572;
	wmma.load.b.sync.aligned.row.m8n32k16.shared.f16 	{%r2571, %r2572, %r2573, %r2574, %r2575, %r2576, %r2577, %r2578}, [%r634], %r572;
	wmma.mma.sync.aligned.row.row.m8n32k16.f16.f16 {%r2579, %r2580, %r2581, %r2582}, {%r2515, %r2516, %r2517, %r2518, %r2519, %r2520, %r2521, %r2522}, {%r2547, %r2548, %r2549, %r2550, %r2551, %r2552, %r2553, %r2554}, {%r2511, %r2512, %r2513, %r2514};
	wmma.mma.sync.aligned.row.row.m8n32k16.f16.f16 {%r2583, %r2584, %r2585, %r2586}, {%r2523, %r2524, %r2525, %r2526, %r2527, %r2528, %r2529, %r2530}, {%r2555, %r2556, %r2557, %r2558, %r2559, %r2560, %r2561, %r2562}, {%r2579, %r2580, %r2581, %r2582};
	wmma.mma.sync.aligned.row.row.m8n32k16.f16.f16 {%r2587, %r2588, %r2589, %r2590}, {%r2531, %r2532, %r2533, %r2534, %r2535, %r2536, %r2537, %r2538}, {%r2563, %r2564, %r2565, %r2566, %r2567, %r2568, %r2569, %r2570}, {%r2583, %r2584, %r2585, %r2586};
	wmma.mma.sync.aligned.row.row.m8n32k16.f16.f16 {%r2591, %r2592, %r2593, %r2594}, {%r2539, %r2540, %r2541, %r2542, %r2543, %r2544, %r2545, %r2546}, {%r2571, %r2572, %r2573, %r2574, %r2575, %r2576, %r2577, %r2578}, {%r2587, %r2588, %r2589, %r2590};
	mul.wide.s32 	%rd344, %r3379, 2;
	add.s64 	%rd248, %rd16, %rd344;
	// begin inline asm
	cp.async.ca.shared.global [%r553], [%rd248], 16;

	// end inline asm
	add.s64 	%rd249, %rd248, %rd1;
	// begin inline asm
	cp.async.ca.shared.global [%r554], [%rd249], 16;

	// end inline asm
	add.s64 	%rd250, %rd249, %rd1;
	// begin inline asm
	cp.async.ca.shared.global [%r555], [%rd250], 16;

	// end inline asm
	add.s64 	%rd251, %rd250, %rd1;
	// begin inline asm
	cp.async.ca.shared.global [%r556], [%rd251], 16;

	// end inline asm
	add.s64 	%rd252, %rd251, %rd1;
	// begin inline asm
	cp.async.ca.shared.global [%r557], [%rd252], 16;

	// end inline asm
	add.s64 	%rd253, %rd252, %rd1;
	// begin inline asm
	cp.async.ca.shared.global [%r558], [%rd253], 16;

	// end inline asm
	add.s64 	%rd254, %rd253, %rd1;
	// begin inline asm
	cp.async.ca.shared.global [%r559], [%rd254], 16;

	// end inline asm
	add.s64 	%rd255, %rd254, %rd1;
	// begin inline asm
	cp.async.ca.shared.global [%r560], [%rd255], 16;

	// end inline asm
	// begin inline asm
	cp.async.commit_group;

	// end inline asm
	// begin inline asm
	cp.async.wait_group 0;

	// end inline asm
	bar.sync 	0;
	wmma.load.a.sync.aligned.row.m8n32k16.shared.f16 	{%r2595, %r2596, %r2597, %r2598, %r2599, %r2600, %r2601, %r2602}, [%r667], %r572;
	wmma.load.a.sync.aligned.row.m8n32k16.shared.f16 	{%r2603, %r2604, %r2605, %r2606, %r2607, %r2608, %r2609, %r2610}, [%r676], %r572;
	wmma.load.a.sync.aligned.row.m8n32k16.shared.f16 	{%r2611, %r2612, %r2613, %r2614, %r2615, %r2616, %r2617, %r2618}, [%r685], %r572;
	wmma.load.a.sync.aligned.row.m8n32k16.shared.f16 	{%r2619, %r2620, %r2621, %r2622, %r2623, %r2624, %r2625, %r2626}, [%r694], %r572;
	wmma.load.b.sync.aligned.row.m8n32k16.shared.f16 	{%r2627, %r2628, %r2629, %r2630, %r2631, %r2632, %r2633, %r2634}, [%r703], %r572;
	wmma.load.b.sync.aligned.row.m8n32k16.shared.f16 	{%r2635, %r2636, %r2637, %r2638, %r2639, %r2640, %r2641, %r2642}, [%r712], %r572;
	wmma.load.b.sync.aligned.row.m8n32k16.shared.f16 	{%r2643, %r2644, %r2645, %r2646, %r2647, %r2648, %r2649, %r2650}, [%r721], %r572;
	wmma.load.b.sync.aligned.row.m8n32k16.shared.f16 	{%r2651, %r2652, %r2653, %r2654, %r2655, %r2656, %r2657, %r2658}, [%r730], %r572;
	wmma.mma.sync.aligned.row.row.m8n32k16.f16.f16 {%r2659, %r2660, %r2661, %r2662}, {%r2595, %r2596, %r2597, %r2598, %r2599, %r2600, %r2601, %r2602}, {%r2627, %r2628, %r2629, %r2630, %r2631, %r2632, %r2633, %r2634}, {%r2591, %r2592, %r2593, %r2594};
	wmma.mma.sync.aligned.row.row.m8n32k16.f16.f16 {%r2663, %r2664, %r2665, %r2666}, {%r2603, %r2604, %r2605, %r2606, %r2607, %r2608, %r2609, %r2610}, {%r2635, %r2636, %r2637, %r2638, %r2639, %r2640, %r2641, %r2642}, {%r2659, %r2660, %r2661, %r2662};
	wmma.mma.sync.aligned.row.row.m8n32k16.f16.f16 {%r2667, %r2668, %r2669, %r2670}, {%r2611, %r2612, %r2613, %r2614, %r2615, %r2616, %r2617, %r2618}, {%r2643, %r2644, %r2645, %r2646, %r2647, %r2648, %r2649, %r2650}, {%r2663, %r2664, %r2665, %r2666};
	wmma.mma.sync.aligned.row.row.m8n32k16.f16.f16 {%r2671, %r2672, %r2673, %r2674}, {%r2619, %r2620, %r2621, %r2622, %r2623, %r2624, %r2625, %r2626}, {%r2651, %r2652, %r2653, %r2654, %r2655, %r2656, %r2657, %r2658}, {%r2667, %r2668, %r2669, %r2670};
	add.s64 	%rd257, %rd378, 1280;
	// begin inline asm
	cp.async.ca.shared.global [%r187], [%rd257], 16;

	// end inline asm
	// begin inline asm
	cp.async.ca.shared.global [%r21], [%rd257], 16;

	// end inline asm
	mul.wide.s32 	%rd345, %r3380, 2;
	add.s64 	%rd258, %rd16, %rd345;
	// begin inline asm
	cp.async.ca.shared.global [%r9], [%rd258], 16;

	// end inline asm
	add.s64 	%rd259, %rd258, %rd1;
	// begin inline asm
	cp.async.ca.shared.global [%r190], [%rd259], 16;

	// end inline asm
	add.s64 	%rd260, %rd259, %rd1;
	// begin inline asm
	cp.async.ca.shared.global [%r191], [%rd260], 16;

	// end inline asm
	add.s64 	%rd261, %rd260, %rd1;
	// begin inline asm
	cp.async.ca.shared.global [%r192], [%rd261], 16;

	// end inline asm
	add.s64 	%rd262, %rd261, %rd1;
	// begin inline asm
	cp.async.ca.shared.global [%r193], [%rd262], 16;

	// end inline asm
	add.s64 	%rd263, %rd262, %rd1;
	// begin inline asm
	cp.async.ca.shared.global [%r194], [%rd263], 16;

	// end inline asm
	add.s64 	%rd264, %rd263, %rd1;
	// begin inline asm
	cp.async.ca.shared.global [%r195], [%rd264], 16;

	// end inline asm
	add.s64 	%rd265, %rd264, %rd1;
	// begin inline asm
	cp.async.ca.shared.global [%r196], [%rd265], 16;

	// end inline asm
	// begin inline asm
	cp.async.commit_group;

	// end inline asm
	// begin inline asm
	cp.async.wait_group 0;

	// end inline asm
	bar.sync 	0;
	wmma.load.a.sync.aligned.row.m8n32k16.shared.f16 	{%r2675, %r2676, %r2677, %r2678, %r2679, %r2680, %r2681, %r2682}, [%r571], %r572;
	wmma.load.a.sync.aligned.row.m8n32k16.shared.f16 	{%r2683, %r2684, %r2685, %r2686, %r2687, %r2688, %r2689, %r2690}, [%r581], %r572;
	wmma.load.a.sync.aligned.row.m8n32k16.shared.f16 	{%r2691, %r2692, %r2693, %r2694, %r2695, %r2696, %r2697, %r2698}, [%r590], %r572;
	wmma.load.a.sync.aligned.row.m8n32k16.shared.f16 	{%r2699, %r2700, %r2701, %r2702, %r2703, %r2704, %r2705, %r2706}, [%r599], %r572;
	wmma.load.b.sync.aligned.row.m8n32k16.shared.f16 	{%r2707, %r2708, %r2709, %r2710, %r2711, %r2712, %r2713, %r2714}, [%r25], %r572;
	wmma.load.b.sync.aligned.row.m8n32k16.shared.f16 	{%r2715, %r2716, %r2717, %r2718, %r2719, %r2720, %r2721, %r2722}, [%r616], %r572;
	wmma.load.b.sync.aligned.row.m8n32k16.shared.f16 	{%r2723, %r2724, %r2725, %r2726, %r2727, %r2728, %r2729, %r2730}, [%r625], %r572;
	wmma.load.b.sync.aligned.row.m8n32k16.shared.f16 	{%r2731, %r2732, %r2733, %r2734, %r2735, %r2736, %r2737, %r2738}, [%r634], %r572;
	wmma.mma.sync.aligned.row.row.m8n32k16.f16.f16 {%r2739, %r2740, %r2741, %r2742}, {%r2675, %r2676, %r2677, %r2678, %r2679, %r2680, %r2681, %r2682}, {%r2707, %r2708, %r2709, %r2710, %r2711, %r2712, %r2713, %r2714}, {%r2671, %r2672, %r2673, %r2674};
	wmma.mma.sync.aligned.row.row.m8n32k16.f16.f16 {%r2743, %r2744, %r2745, %r2746}, {%r2683, %r2684, %r2685, %r2686, %r2687, %r2688, %r2689, %r2690}, {%r2715, %r2716, %r2717, %r2718, %r2719, %r2720, %r2721, %r2722}, {%r2739, %r2740, %r2741, %r2742};
	wmma.mma.sync.aligned.row.row.m8n32k16.f16.f16 {%r2747, %r2748, %r2749, %r2750}, {%r2691, %r2692, %r2693, %r2694, %r2695, %r2696, %r2697, %r2698}, {%r2723, %r2724, %r2725, %r2726, %r2727, %r2728, %r2729, %r2730}, {%r2743, %r2744, %r2745, %r2746};
	wmma.mma.sync.aligned.row.row.m8n32k16.f16.f16 {%r2751, %r2752, %r2753, %r2754}, {%r2699, %r2700, %r2701, %r2702, %r2703, %r2704, %r2705, %r2706}, {%r2731, %r2732, %r2733, %r2734, %r2735, %r2736, %r2737, %r2738}, {%r2747, %r2748, %r2749, %r2750};
	mul.wide.s32 	%rd346, %r3381, 2;
	add.s64 	%rd266, %rd16, %rd346;
	// begin inline asm
	cp.async.ca.shared.global [%r553], [%rd266], 16;

	// end inline asm
	add.s64 	%rd267, %rd266, %rd1;
	// begin inline asm
	cp.async.ca.shared.global [%r554], [%rd267], 16;

	// end inline asm
	add.s64 	%rd268, %rd267, %rd1;
	// begin inline asm
	cp.async.ca.shared.global [%r555], [%rd268], 16;

	// end inline asm
	add.s64 	%rd269, %rd268, %rd1;
	// begin inline asm
	cp.async.ca.shared.global [%r556], [%rd269], 16;

	// end inline asm
	add.s64 	%rd270, %rd269, %rd1;
	// begin inline asm
	cp.async.ca.shared.global [%r557], [%rd270], 16;

	// end inline asm
	add.s64 	%rd271, %rd270, %rd1;
	// begin inline asm
	cp.async.ca.shared.global [%r558], [%rd271], 16;

	// end inline asm
	add.s64 	%rd272, %rd271, %rd1;
	// begin inline asm
	cp.async.ca.shared.global [%r559], [%rd272], 16;

	// end inline asm
	add.s64 	%rd273, %rd272, %rd1;
	// begin inline asm
	cp.async.ca.shared.global [%r560], [%rd273], 16;

	// end inline asm
	// begin inline asm
	cp.async.commit_group;

	// end inline asm
	// begin inline asm
	cp.async.wait_group 0;

	// end inline asm
	bar.sync 	0;
	wmma.load.a.sync.aligned.row.m8n32k16.shared.f16 	{%r2755, %r2756, %r2757, %r2758, %r2759, %r2760, %r2761, %r2762}, [%r667], %r572;
	wmma.load.a.sync.aligned.row.m8n32k16.shared.f16 	{%r2763, %r2764, %r2765, %r2766, %r2767, %r2768, %r2769, %r2770}, [%r676], %r572;
	wmma.load.a.sync.aligned.row.m8n32k16.shared.f16 	{%r2771, %r2772, %r2773, %r2774, %r2775, %r2776, %r2777, %r2778}, [%r685], %r572;
	wmma.load.a.sync.aligned.row.m8n32k16.shared.f16 	{%r2779, %r2780, %r2781, %r2782, %r2783, %r2784, %r2785, %r2786}, [%r694], %r572;
	wmma.load.b.sync.aligned.row.m8n32k16.shared.f16 	{%r2787, %r2788, %r2789, %r2790, %r2791, %r2792, %r2793, %r2794}, [%r703], %r572;
	wmma.load.b.sync.aligned.row.m8n32k16.shared.f16 	{%r2795, %r2796, %r2797, %r2798, %r2799, %r2800, %r2801, %r2802}, [%r712], %r572;
	wmma.load.b.sync.aligned.row.m8n32k16.shared.f16 	{%r2803, %r2804, %r2805, %r2806, %r2807, %r2808, %r2809, %r2810}, [%r721], %r572;
	wmma.load.b.sync.aligned.row.m8n32k16.shared.f16 	{%r2811, %r2812, %r2813, %r2814, %r2815, %r2816, %r2817, %r2818}, [%r730], %r572;
	wmma.mma.sync.aligned.row.row.m8n32k16.f16.f16 {%r2819, %r2820, %r2821, %r2822}, {%r2755, %r2756, %r2757, %r2758, %r2759, %r2760, %r2761, %r2762}, {%r2787, %r2788, %r2789, %r2790, %r2791, %r2792, %r2793, %r2794}, {%r2751, %r2752, %r2753, %r2754};
	wmma.mma.sync.aligned.row.row.m8n32k16.f16.f16 {%r2823, %r2824, %r2825, %r2826}, {%r2763, %r2764, %r2765, %r2766, %r2767, %r2768, %r2769, %r2770}, {%r2795, %r2796, %r2797, %r2798, %r2799, %r2800, %r2801, %r2802}, {%r2819, %r2820, %r2821, %r2822};
	wmma.mma.sync.aligned.row.row.m8n32k16.f16.f16 {%r2827, %r2828, %r2829, %r2830}, {%r2771, %r2772, %r2773, %r2774, %r2775, %r2776, %r2777, %r2778}, {%r2803, %r2804, %r2805, %r2806, %r2807, %r2808, %r2809, %r2810}, {%r2823, %r2824, %r2825, %r2826};
	wmma.mma.sync.aligned.row.row.m8n32k16.f16.f16 {%r2831, %r2832, %r2833, %r2834}, {%r2779, %r2780, %r2781, %r2782, %r2783, %r2784, %r2785, %r2786}, {%r2811, %r2812, %r2813, %r2814, %r2815, %r2816, %r2817, %r2818}, {%r2827, %r2828, %r2829, %r2830};
	add.s64 	%rd275, %rd378, 1536;
	// begin inline asm
	cp.async.ca.shared.global [%r187], [%rd275], 16;

	// end inline asm
	// begin inline asm
	cp.async.ca.shared.global [%r21], [%rd275], 16;

	// end inline asm
	mul.wide.s32 	%rd347, %r3382, 2;
	add.s64 	%rd276, %rd16, %rd347;
	// begin inline asm
	cp.async.ca.shared.global [%r9], [%rd276], 16;

	// end inline asm
	add.s64 	%rd277, %rd276, %rd1;
	// begin inline asm
	cp.async.ca.shared.global [%r190], [%rd277], 16;

	// end inline asm
	add.s64 	%rd278, %rd277, %rd1;
	// begin inline asm
	cp.async.ca.shared.global [%r191], [%rd278], 16;

	// end inline asm
	add.s64 	%rd279, %rd278, %rd1;
	// begin inline asm
	cp.async.ca.shared.global [%r192], [%rd279], 16;

	// end inline asm
	add.s64 	%rd280, %rd279, %rd1;
	// begin inline asm
	cp.async.ca.shared.global [%r193], [%rd280], 16;

	// end inline asm
	add.s64 	%rd281, %rd280, %rd1;
	// begin inline asm
	cp.async.ca.shared.global [%r194], [%rd281], 16;

	// end inline asm
	add.s64 	%rd282, %rd281, %rd1;
	// begin inline asm
	cp.async.ca.shared.global [%r195], [%rd282], 16;

	// end inline asm
	add.s64 	%rd283, %rd282, %rd1;
	// begin inline asm
	cp.async.ca.shared.global [%r196], [%rd283], 16;

	// end inline asm
	// begin inline asm
	cp.async.commit_group;

	// end inline asm
	// begin inline asm
	cp.async.wait_group 0;

	// end inline asm
	bar.sync 	0;
	wmma.load.a.sync.aligned.row.m8n32k16.shared.f16 	{%r2835, %r2836, %r2837, %r2838, %r2839, %r2840, %r2841, %r2842}, [%r571], %r572;
	wmma.load.a.sync.aligned.row.m8n32k16.shared.f16 	{%r2843, %r2844, %r2845, %r2846, %r2847, %r2848, %r2849, %r2850}, [%r581], %r572;
	wmma.load.a.sync.aligned.row.m8n32k16.shared.f16 	{%r2851, %r2852, %r2853, %r2854, %r2855, %r2856, %r2857, %r2858}, [%r590], %r572;
	wmma.load.a.sync.aligned.row.m8n32k16.shared.f16 	{%r2859, %r2860, %r2861, %r2862, %r2863, %r2864, %r2865, %r2866}, [%r599], %r572;
	wmma.load.b.sync.aligned.row.m8n32k16.shared.f16 	{%r2867, %r2868, %r2869, %r2870, %r2871, %r2872, %r2873, %r2874}, [%r25], %r572;
	wmma.load.b.sync.aligned.row.m8n32k16.shared.f16 	{%r2875, %r2876, %r2877, %r2878, %r2879, %r2880, %r2881, %r2882}, [%r616], %r572;
	wmma.load.b.sync.aligned.row.m8n32k16.shared.f16 	{%r2883, %r2884, %r2885, %r2886, %r2887, %r2888, %r2889, %r2890}, [%r625], %r572;
	wmma.load.b.sync.aligned.row.m8n32k16.shared.f16 	{%r2891, %r2892, %r2893, %r2894, %r2895, %r2896, %r2897, %r2898}, [%r634], %r572;
	wmma.mma.sync.aligned.row.row.m8n32k16.f16.f16 {%r2899, %r2900, %r2901, %r2902}, {%r2835, %r2836, %r2837, %r2838, %r2839, %r2840, %r2841, %r2842}, {%r2867, %r2868, %r2869, %r2870, %r2871, %r2872, %r2873, %r2874}, {%r2831, %r2832, %r2833, %r2834};
	wmma.mma.sync.aligned.row.row.m8n32k16.f16.f16 {%r2903, %r2904, %r2905, %r2906}, {%r2843, %r2844, %r2845, %r2846, %r2847, %r2848, %r2849, %r2850}, {%r2875, %r2876, %r2877, %r2878, %r2879, %r2880, %r2881, %r2882}, {%r2899, %r2900, %r2901, %r2902};
	wmma.mma.sync.aligned.row.row.m8n32k16.f16.f16 {%r2907, %r2908, %r2909, %r2910}, {%r2851, %r2852, %r2853, %r2854, %r2855, %r2856, %r2857, %r2858}, {%r2883, %r2884, %r2885, %r2886, %r2887, %r2888, %r2889, %r2890}, {%r2903, %r2904, %r2905, %r2906};
	wmma.mma.sync.aligned.row.row.m8n32k16.f16.f16 {%r2911, %r2912, %r2913, %r2914}, {%r2859, %r2860, %r2861, %r2862, %r2863, %r2864, %r2865, %r2866}, {%r2891, %r2892, %r2893, %r2894, %r2895, %r2896, %r2897, %r2898}, {%r2907, %r2908, %r2909, %r2910};
	mul.wide.s32 	%rd348, %r3383, 2;
	add.s64 	%rd284, %rd16, %rd348;
	// begin inline asm
	cp.async.ca.shared.global [%r553], [%rd284], 16;

	// end inline asm
	add.s64 	%rd285, %rd284, %rd1;
	// begin inline asm
	cp.async.ca.shared.global [%r554], [%rd285], 16;

	// end inline asm
	add.s64 	%rd286, %rd285, %rd1;
	// begin inline asm
	cp.async.ca.shared.global [%r555], [%rd286], 16;

	// end inline asm
	add.s64 	%rd287, %rd286, %rd1;
	// begin inline asm
	cp.async.ca.shared.global [%r556], [%rd287], 16;

	// end inline asm
	add.s64 	%rd288, %rd287, %rd1;
	// begin inline asm
	cp.async.ca.shared.global [%r557], [%rd288], 16;

	// end inline asm
	add.s64 	%rd289, %rd288, %rd1;
	// begin inline asm
	cp.async.ca.shared.global [%r558], [%rd289], 16;

	// end inline asm
	add.s64 	%rd290, %rd289, %rd1;
	// begin inline asm
	cp.async.ca.shared.global [%r559], [%rd290], 16;

	// end inline asm
	add.s64 	%rd291, %rd290, %rd1;
	// begin inline asm
	cp.async.ca.shared.global [%r560], [%rd291], 16;

	// end inline asm
	// begin inline asm
	cp.async.commit_group;

	// end inline asm
	// begin inline asm
	cp.async.wait_group 0;

	// end inline asm
	bar.sync 	0;
	wmma.load.a.sync.aligned.row.m8n32k16.shared.f16 	{%r2915, %r2916, %r2917, %r2918, %r2919, %r2920, %r2921, %r2922}, [%r667], %r572;
	wmma.load.a.sync.aligned.row.m8n32k16.shared.f16 	{%r2923, %r2924, %r2925, %r2926, %r2927, %r2928, %r2929, %r2930}, [%r676], %r572;
	wmma.load.a.sync.aligned.row.m8n32k16.shared.f16 	{%r2931, %r2932, %r2933, %r2934, %r2935, %r2936, %r2937, %r2938}, [%r685], %r572;
	wmma.load.a.sync.aligned.row.m8n32k16.shared.f16 	{%r2939, %r2940, %r2941, %r2942, %r2943, %r2944, %r2945, %r2946}, [%r694], %r572;
	wmma.load.b.sync.aligned.row.m8n32k16.shared.f16 	{%r2947, %r2948, %r2949, %r2950, %r2951, %r2952, %r2953, %r2954}, [%r703], %r572;
	wmma.load.b.sync.aligned.row.m8n32k16.shared.f16 	{%r2955, %r2956, %r2957, %r2958, %r2959, %r2960, %r2961, %r2962}, [%r712], %r572;
	wmma.load.b.sync.aligned.row.m8n32k16.shared.f16 	{%r2963, %r2964, %r2965, %r2966, %r2967, %r2968, %r2969, %r2970}, [%r721], %r572;
	wmma.load.b.sync.aligned.row.m8n32k16.shared.f16 	{%r2971, %r2972, %r2973, %r2974, %r2975, %r2976, %r2977, %r2978}, [%r730], %r572;
	wmma.mma.sync.aligned.row.row.m8n32k16.f16.f16 {%r2979, %r2980, %r2981, %r2982}, {%r2915, %r2916, %r2917, %r2918, %r2919, %r2920, %r2921, %r2922}, {%r2947, %r2948, %r2949, %r2950, %r2951, %r2952, %r2953, %r2954}, {%r2911, %r2912, %r2913, %r2914};
	wmma.mma.sync.aligned.row.row.m8n32k16.f16.f16 {%r2983, %r2984, %r2985, %r2986}, {%r2923, %r2924, %r2925, %r2926, %r2927, %r2928, %r2929, %r2930}, {%r2955, %r2956, %r2957, %r2958, %r2959, %r2960, %r2961, %r2962}, {%r2979, %r2980, %r2981, %r2982};
	wmma.mma.sync.aligned.row.row.m8n32k16.f16.f16 {%r2987, %r2988, %r2989, %r2990}, {%r2931, %r2932, %r2933, %r2934, %r2935, %r2936, %r2937, %r2938}, {%r2963, %r2964, %r2965, %r2966, %r2967, %r2968, %r2969, %r2970}, {%r2983, %r2984, %r2985, %r2986};
	wmma.mma.sync.aligned.row.row.m8n32k16.f16.f16 {%r2991, %r2992, %r2993, %r2994}, {%r2939, %r2940, %r2941, %r2942, %r2943, %r2944, %r2945, %r2946}, {%r2971, %r2972, %r2973, %r2974, %r2975, %r2976, %r2977, %r2978}, {%r2987, %r2988, %r2989, %r2990};
	add.s64 	%rd293, %rd378, 1792;
	// begin inline asm
	cp.async.ca.shared.global [%r187], [%rd293], 16;

	// end inline asm
	// begin inline asm
	cp.async.ca.shared.global [%r21], [%rd293], 16;

	// end inline asm
	mul.wide.s32 	%rd349, %r3384, 2;
	add.s64 	%rd294, %rd16, %rd349;
	// begin inline asm
	cp.async.ca.shared.global [%r9], [%rd294], 16;

	// end inline asm
	add.s64 	%rd295, %rd294, %rd1;
	// begin inline asm
	cp.async.ca.shared.global [%r190], [%rd295], 16;

	// end inline asm
	add.s64 	%rd296, %rd295, %rd1;
	// begin inline asm
	cp.async.ca.shared.global [%r191], [%rd296], 16;

	// end inline asm
	add.s64 	%rd297, %rd296, %rd1;
	// begin inline asm
	cp.async.ca.shared.global [%r192], [%rd297], 16;

	// end inline asm
	add.s64 	%rd298, %rd297, %rd1;
	// begin inline asm
	cp.async.ca.shared.global [%r193], [%rd298], 16;

	// end inline asm
	add.s64 	%rd299, %rd298, %rd1;
	// begin inline asm
	cp.async.ca.shared.global [%r194], [%rd299], 16;

	// end inline asm
	add.s64 	%rd300, %rd299, %rd1;
	// begin inline asm
	cp.async.ca.shared.global [%r195], [%rd300], 16;

	// end inline asm
	add.s64 	%rd301, %rd300, %rd1;
	// begin inline asm
	cp.async.ca.shared.global [%r196], [%rd301], 16;

	// end inline asm
	// begin inline asm
	cp.async.commit_group;

	// end inline asm
	// begin inline asm
	cp.async.wait_group 0;

	// end inline asm
	bar.sync 	0;
	wmma.load.a.sync.aligned.row.m8n32k16.shared.f16 	{%r2995, %r2996, %r2997, %r2998, %r2999, %r3000, %r3001, %r3002}, [%r571], %r572;
	wmma.load.a.sync.aligned.row.m8n32k16.shared.f16 	{%r3003, %r3004, %r3005, %r3006, %r3007, %r3008, %r3009, %r3010}, [%r581], %r572;
	wmma.load.a.sync.aligned.row.m8n32k16.shared.f16 	{%r3011, %r3012, %r3013, %r3014, %r3015, %r3016, %r3017, %r3018}, [%r590], %r572;
	wmma.load.a.sync.aligned.row.m8n32k16.shared.f16 	{%r3019, %r3020, %r3021, %r3022, %r3023, %r3024, %r3025, %r3026}, [%r599], %r572;
	wmma.load.b.sync.aligned.row.m8n32k16.shared.f16 	{%r3027, %r3028, %r3029, %r3030, %r3031, %r3032, %r3033, %r3034}, [%r25], %r572;
	wmma.load.b.sync.aligned.row.m8n32k16.shared.f16 	{%r3035, %r3036, %r3037, %r3038, %r3039, %r3040, %r3041, %r3042}, [%r616], %r572;
	wmma.load.b.sync.aligned.row.m8n32k16.shared.f16 	{%r3043, %r3044, %r3045, %r3046, %r3047, %r3048, %r3049, %r3050}, [%r625], %r572;
	wmma.load.b.sync.aligned.row.m8n32k16.shared.f16 	{%r3051, %r3052, %r3053, %r3054, %r3055, %r3056, %r3057, %r3058}, [%r634], %r572;
	wmma.mma.sync.aligned.row.row.m8n32k16.f16.f16 {%r3059, %r3060, %r3061, %r3062}, {%r2995, %r2996, %r2997, %r2998, %r2999, %r3000, %r3001, %r3002}, {%r3027, %r3028, %r3029, %r3030, %r3031, %r3032, %r3033, %r3034}, {%r2991, %r2992, %r2993, %r2994};
	wmma.mma.sync.aligned.row.row.m8n32k16.f16.f16 {%r3063, %r3064, %r3065, %r3066}, {%r3003, %r3004, %r3005, %r3006, %r3007, %r3008, %r3009, %r3010}, {%r3035, %r3036, %r3037, %r3038, %r3039, %r3040, %r3041, %r3042}, {%r3059, %r3060, %r3061, %r3062};
	wmma.mma.sync.aligned.row.row.m8n32k16.f16.f16 {%r3067, %r3068, %r3069, %r3070}, {%r3011, %r3012, %r3013, %r3014, %r3015, %r3016, %r3017, %r3018}, {%r3043, %r3044, %r3045, %r3046, %r3047, %r3048, %r3049, %r3050}, {%r3063, %r3064, %r3065, %r3066};
	wmma.mma.sync.aligned.row.row.m8n32k16.f16.f16 {%r3071, %r3072, %r3073, %r3074}, {%r3019, %r3020, %r3021, %r3022, %r3023, %r3024, %r3025, %r3026}, {%r3051, %r3052, %r3053, %r3054, %r3055, %r3056, %r3057, %r3058}, {%r3067, %r3068, %r3069, %r3070};
	mul.wide.s32 	%rd350, %r3385, 2;
	add.s64 	%rd302, %rd16, %rd350;
	// begin inline asm
	cp.async.ca.shared.global [%r553], [%rd302], 16;

	// end inline asm
	add.s64 	%rd303, %rd302, %rd1;
	// begin inline asm
	cp.async.ca.shared.global [%r554], [%rd303], 16;

	// end inline asm
	add.s64 	%rd304, %rd303, %rd1;
	// begin inline asm
	cp.async.ca.shared.global [%r555], [%rd304], 16;

	// end inline asm
	add.s64 	%rd305, %rd304, %rd1;
	// begin inline asm
	cp.async.ca.shared.global [%r556], [%rd305], 16;

	// end inline asm
	add.s64 	%rd306, %rd305, %rd1;
	// begin inline asm
	cp.async.ca.shared.global [%r557], [%rd306], 16;

	// end inline asm
	add.s64 	%rd307, %rd306, %rd1;
	// begin inline asm
	cp.async.ca.shared.global [%r558], [%rd307], 16;

	// end inline asm
	add.s64 	%rd308, %rd307, %rd1;
	// begin inline asm
	cp.async.ca.shared.global [%r559], [%rd308], 16;

	// end inline asm
	add.s64 	%rd309, %rd308, %rd1;
	// begin inline asm
	cp.async.ca.shared.global [%r560], [%rd309], 16;

	// end inline asm
	// begin inline asm
	cp.async.commit_group;

	// end inline asm
	// begin inline asm
	cp.async.wait_group 0;

	// end inline asm
	bar.sync 	0;
	add.s32 	%r3394, %r3394, 2048;
	wmma.load.a.sync.aligned.row.m8n32k16.shared.f16 	{%r3075, %r3076, %r3077, %r3078, %r3079, %r3080, %r3081, %r3082}, [%r667], %r572;
	wmma.load.a.sync.aligned.row.m8n32k16.shared.f16 	{%r3083, %r3084, %r3085, %r3086, %r3087, %r3088, %r3089, %r3090}, [%r676], %r572;
	wmma.load.a.sync.aligned.row.m8n32k16.shared.f16 	{%r3091, %r3092, %r3093, %r3094, %r3095, %r3096, %r3097, %r3098}, [%r685], %r572;
	wmma.load.a.sync.aligned.row.m8n32k16.shared.f16 	{%r3099, %r3100, %r3101, %r3102, %r3103, %r3104, %r3105, %r3106}, [%r694], %r572;
	wmma.load.b.sync.aligned.row.m8n32k16.shared.f16 	{%r3107, %r3108, %r3109, %r3110, %r3111, %r3112, %r3113, %r3114}, [%r703], %r572;
	wmma.load.b.sync.aligned.row.m8n32k16.shared.f16 	{%r3115, %r3116, %r3117, %r3118, %r3119, %r3120, %r3121, %r3122}, [%r712], %r572;
	wmma.load.b.sync.aligned.row.m8n32k16.shared.f16 	{%r3123, %r3124, %r3125, %r3126, %r3127, %r3128, %r3129, %r3130}, [%r721], %r572;
	wmma.load.b.sync.aligned.row.m8n32k16.shared.f16 	{%r3131, %r3132, %r3133, %r3134, %r3135, %r3136, %r3137, %r3138}, [%r730], %r572;
	wmma.mma.sync.aligned.row.row.m8n32k16.f16.f16 {%r3139, %r3140, %r3141, %r3142}, {%r3075, %r3076, %r3077, %r3078, %r3079, %r3080, %r3081, %r3082}, {%r3107, %r3108, %r3109, %r3110, %r3111, %r3112, %r3113, %r3114}, {%r3071, %r3072, %r3073, %r3074};
	wmma.mma.sync.aligned.row.row.m8n32k16.f16.f16 {%r3143, %r3144, %r3145, %r3146}, {%r3083, %r3084, %r3085, %r3086, %r3087, %r3088, %r3089, %r3090}, {%r3115, %r3116, %r3117, %r3118, %r3119, %r3120, %r3121, %r3122}, {%r3139, %r3140, %r3141, %r3142};
	wmma.mma.sync.aligned.row.row.m8n32k16.f16.f16 {%r3147, %r3148, %r3149, %r3150}, {%r3091, %r3092, %r3093, %r3094, %r3095, %r3096, %r3097, %r3098}, {%r3123, %r3124, %r3125, %r3126, %r3127, %r3128, %r3129, %r3130}, {%r3143, %r3144, %r3145, %r3146};
	wmma.mma.sync.aligned.row.row.m8n32k16.f16.f16 {%r3416, %r3415, %r3414, %r3413}, {%r3099, %r3100, %r3101, %r3102, %r3103, %r3104, %r3105, %r3106}, {%r3131, %r3132, %r3133, %r3134, %r3135, %r3136, %r3137, %r3138}, {%r3147, %r3148, %r3149, %r3150};
	add.s64 	%rd311, %rd378, 2048;
	// begin inline asm
	cp.async.ca.shared.global [%r187], [%rd311], 16;

	// end inline asm
	// begin inline asm
	cp.async.ca.shared.global [%r21], [%rd311], 16;

	// end inline asm
	mul.wide.s32 	%rd351, %r3386, 2;
	add.s64 	%rd312, %rd16, %rd351;
	// begin inline asm
	cp.async.ca.shared.global [%r9], [%rd312], 16;

	// end inline asm
	add.s64 	%rd313, %rd312, %rd1;
	// begin inline asm
	cp.async.ca.shared.global [%r190], [%rd313], 16;

	// end inline asm
	add.s64 	%rd314, %rd313, %rd1;
	// begin inline asm
	cp.async.ca.shared.global [%r191], [%rd314], 16;

	// end inline asm
	add.s64 	%rd315, %rd314, %rd1;
	// begin inline asm
	cp.async.ca.shared.global [%r192], [%rd315], 16;

	// end inline asm
	add.s64 	%rd316, %rd315, %rd1;
	// begin inline asm
	cp.async.ca.shared.global [%r193], [%rd316], 16;

	// end inline asm
	add.s64 	%rd317, %rd316, %rd1;
	// begin inline asm
	cp.async.ca.shared.global [%r194], [%rd317], 16;

	// end inline asm
	add.s64 	%rd318, %rd317, %rd1;
	// begin inline asm
	cp.async.ca.shared.global [%r195], [%rd318], 16;

	// end inline asm
	add.s64 	%rd319, %rd318, %rd1;
	// begin inline asm
	cp.async.ca.shared.global [%r196], [%rd319], 16;

	// end inline asm
	// begin inline asm
	cp.async.commit_group;

	// end inline asm
	// begin inline asm
	cp.async.wait_group 0;

	// end inline asm
	bar.sync 	0;
	add.s32 	%r3389, %r3389, 32;
	add.s32 	%r3388, %r3388, 32;
	shl.b32 	%r3151, %r173, 11;
	add.s32 	%r3387, %r3387, %r3151;
	add.s32 	%r3386, %r3386, %r3151;
	add.s32 	%r3385, %r3385, %r3151;
	add.s32 	%r3384, %r3384, %r3151;
	add.s32 	%r3383, %r3383, %r3151;
	add.s32 	%r3382, %r3382, %r3151;
	add.s32 	%r3381, %r3381, %r3151;
	add.s32 	%r3380, %r3380, %r3151;
	add.s32 	%r3379, %r3379, %r3151;
	add.s32 	%r3378, %r3378, %r3151;
	add.s32 	%r3377, %r3377, %r3151;
	add.s32 	%r3376, %r3376, %r3151;
	add.s32 	%r3375, %r3375, %r3151;
	add.s32 	%r3374, %r3374, %r3151;
	add.s32 	%r3373, %r3373, %r3151;
	add.s32 	%r3372, %r3372, %r3151;
	add.s32 	%r3371, %r3371, %r3151;
	add.s32 	%r3370, %r3370, %r3151;
	add.s32 	%r3369, %r3369, %r3151;
	add.s32 	%r3368, %r3368, %r3151;
	add.s32 	%r3367, %r3367, %r3151;
	add.s32 	%r3366, %r3366, %r3151;
	add.s32 	%r3365, %r3365, %r3151;
	add.s32 	%r3364, %r3364, %r3151;
	add.s32 	%r3363, %r3363, %r3151;
	add.s32 	%r3362, %r3362, %r3151;
	add.s32 	%r3361, %r3361, %r3151;
	add.s32 	%r3360, %r3360, %r3151;
	add.s32 	%r3359, %r3359, %r3151;
	add.s32 	%r3358, %r3358, %r3151;
	add.s32 	%r3357, %r3357, %r3151;
	add.s32 	%r3356, %r3356, %r3151;
	add.s32 	%r3355, %r3355, %r3151;
	add.s64 	%rd378, %rd378, 4096;
	setp.ne.s32 	%p6, %r3389, 0;
	@%p6 bra 	$L__BB4_4;
	add.s32 	%r3412, %r3388, 1;
$L__BB4_6:
	setp.eq.s32 	%p7, %r24, 0;
	@%p7 bra 	$L__BB4_11;
	ld.param.u64 	%rd376, [_Z22eed_hgemm_m8n128k64_v4P6__halfS0_S0_iii_param_0];
	add.s64 	%rd5, %rd16, %rd1;
	shl.b32 	%r151, %r173, 6;
	add.s32 	%r3407, %r3387, %r151;
	mul.wide.s32 	%rd352, %r173, 4;
	add.s64 	%rd6, %rd16, %rd352;
	mul.wide.s32 	%rd353, %r173, 6;
	add.s64 	%rd7, %rd16, %rd353;
	mul.wide.s32 	%rd354, %r173, 8;
	add.s64 	%rd8, %rd16, %rd354;
	mul.wide.s32 	%rd355, %r173, 10;
	add.s64 	%rd9, %rd16, %rd355;
	mul.wide.s32 	%rd356, %r173, 12;
	add.s64 	%rd10, %rd16, %rd356;
	mul.wide.s32 	%rd357, %r173, 14;
	add.s64 	%rd11, %rd16, %rd357;
	mul.wide.u32 	%rd358, %r3394, 2;
	add.s64 	%rd359, %rd358, %rd376;
	add.s64 	%rd379, %rd359, 128;
	neg.s32 	%r3406, %r24;
$L__BB4_8:
	.pragma "nounroll";
	and.b32  	%r161, %r3412, 1;
	xor.b32  	%r3152, %r161, 1;
	shl.b32 	%r3153, %r3412, 6;
	not.b32 	%r3154, %r3153;
	and.b32  	%r3155, %r3154, 64;
	mad.lo.s32 	%r3156, %r3152, 1088, %r3155;
	shl.b32 	%r3157, %r3156, 1;
	mov.u32 	%r3158, smem;
	add.s32 	%r3159, %r3158, %r3157;
	mov.b32 	%r3160, 136;
	wmma.load.a.sync.aligned.row.m8n32k16.shared.f16 	{%r3161, %r3162, %r3163, %r3164, %r3165, %r3166, %r3167, %r3168}, [%r3159], %r3160;
	add.s32 	%r3169, %r3159, 32;
	wmma.load.a.sync.aligned.row.m8n32k16.shared.f16 	{%r3170, %r3171, %r3172, %r3173, %r3174, %r3175, %r3176, %r3177}, [%r3169], %r3160;
	add.s32 	%r3178, %r3159, 64;
	wmma.load.a.sync.aligned.row.m8n32k16.shared.f16 	{%r3179, %r3180, %r3181, %r3182, %r3183, %r3184, %r3185, %r3186}, [%r3178], %r3160;
	add.s32 	%r3187, %r3159, 96;
	wmma.load.a.sync.aligned.row.m8n32k16.shared.f16 	{%r3188, %r3189, %r3190, %r3191, %r3192, %r3193, %r3194, %r3195}, [%r3187], %r3160;
	mad.lo.s32 	%r3196, %r3152, 8704, %r4;
	shl.b32 	%r3197, %r3196, 1;
	add.s32 	%r3198, %r3158, %r3197;
	add.s32 	%r3199, %r3198, 4352;
	wmma.load.b.sync.aligned.row.m8n32k16.shared.f16 	{%r3200, %r3201, %r3202, %r3203, %r3204, %r3205, %r3206, %r3207}, [%r3199], %r3160;
	add.s32 	%r3208, %r3198, 8704;
	wmma.load.b.sync.aligned.row.m8n32k16.shared.f16 	{%r3209, %r3210, %r3211, %r3212, %r3213, %r3214, %r3215, %r3216}, [%r3208], %r3160;
	add.s32 	%r3217, %r3198, 13056;
	wmma.load.b.sync.aligned.row.m8n32k16.shared.f16 	{%r3218, %r3219, %r3220, %r3221, %r3222, %r3223, %r3224, %r3225}, [%r3217], %r3160;
	add.s32 	%r3226, %r3198, 17408;
	wmma.load.b.sync.aligned.row.m8n32k16.shared.f16 	{%r3227, %r3228, %r3229, %r3230, %r3231, %r3232, %r3233, %r3234}, [%r3226], %r3160;
	wmma.mma.sync.aligned.row.row.m8n32k16.f16.f16 {%r3235, %r3236, %r3237, %r3238}, {%r3161, %r3162, %r3163, %r3164, %r3165, %r3166, %r3167, %r3168}, {%r3200, %r3201, %r3202, %r3203, %r3204, %r3205, %r3206, %r3207}, {%r3416, %r3415, %r3414, %r3413};
	wmma.mma.sync.aligned.row.row.m8n32k16.f16.f16 {%r3239, %r3240, %r3241, %r3242}, {%r3170, %r3171, %r3172, %r3173, %r3174, %r3175, %r3176, %r3177}, {%r3209, %r3210, %r3211, %r3212, %r3213, %r3214, %r3215, %r3216}, {%r3235, %r3236, %r3237, %r3238};
	wmma.mma.sync.aligned.row.row.m8n32k16.f16.f16 {%r3243, %r3244, %r3245, %r3246}, {%r3179, %r3180, %r3181, %r3182, %r3183, %r3184, %r3185, %r3186}, {%r3218, %r3219, %r3220, %r3221, %r3222, %r3223, %r3224, %r3225}, {%r3239, %r3240, %r3241, %r3242};
	wmma.mma.sync.aligned.row.row.m8n32k16.f16.f16 {%r3416, %r3415, %r3414, %r3413}, {%r3188, %r3189, %r3190, %r3191, %r3192, %r3193, %r3194, %r3195}, {%r3227, %r3228, %r3229, %r3230, %r3231, %r3232, %r3233, %r3234}, {%r3243, %r3244, %r3245, %r3246};
	setp.eq.b32 	%p8, %r161, 1;
	@%p8 bra 	$L__BB4_10;
	// begin inline asm
	cp.async.ca.shared.global [%r187], [%rd379], 16;

	// end inline asm
	// begin inline asm
	cp.async.ca.shared.global [%r21], [%rd379], 16;

	// end inline asm
$L__BB4_10:
	mul.wide.s32 	%rd370, %r3407, 2;
	mad.lo.s32 	%r3249, %r161, 17408, %r9;
	add.s64 	%rd362, %rd16, %rd370;
	// begin inline asm
	cp.async.ca.shared.global [%r3249], [%rd362], 16;

	// end inline asm
	add.s32 	%r3250, %r3249, 272;
	add.s64 	%rd363, %rd5, %rd370;
	// begin inline asm
	cp.async.ca.shared.global [%r3250], [%rd363], 16;

	// end inline asm
	add.s32 	%r3251, %r3249, 544;
	add.s64 	%rd364, %rd6, %rd370;
	// begin inline asm
	cp.async.ca.shared.global [%r3251], [%rd364], 16;

	// end inline asm
	add.s32 	%r3252, %r3249, 816;
	add.s64 	%rd365, %rd7, %rd370;
	// begin inline asm
	cp.async.ca.shared.global [%r3252], [%rd365], 16;

	// end inline asm
	add.s32 	%r3253, %r3249, 1088;
	add.s64 	%rd366, %rd8, %rd370;
	// begin inline asm
	cp.async.ca.shared.global [%r3253], [%rd366], 16;

	// end inline asm
	add.s32 	%r3254, %r3249, 1360;
	add.s64 	%rd367, %rd9, %rd370;
	// begin inline asm
	cp.async.ca.shared.global [%r3254], [%rd367], 16;

	// end inline asm
	add.s32 	%r3255, %r3249, 1632;
	add.s64 	%rd368, %rd10, %rd370;
	// begin inline asm
	cp.async.ca.shared.global [%r3255], [%rd368], 16;

	// end inline asm
	add.s32 	%r3256, %r3249, 1904;
	add.s64 	%rd369, %rd11, %rd370;
	// begin inline asm
	cp.async.ca.shared.global [%r3256], [%rd369], 16;

	// end inline asm
	// begin inline asm
	cp.async.commit_group;

	// end inline asm
	// begin inline asm
	cp.async.wait_group 0;

	// end inline asm
	bar.sync 	0;
	add.s32 	%r3412, %r3412, 1;
	add.s32 	%r3407, %r3407, %r151;
	add.s64 	%rd379, %rd379, 128;
	add.s32 	%r3406, %r3406, 1;
	setp.ne.s32 	%p9, %r3406, 0;
	@%p9 bra 	$L__BB4_8;
$L__BB4_11:
	ld.param.u64 	%rd377, [_Z22eed_hgemm_m8n128k64_v4P6__halfS0_S0_iii_param_2];
	not.b32 	%r3257, %r22;
	and.b32  	%r3258, %r3257, 1;
	mov.u32 	%r3259, smem;
	mad.lo.s32 	%r3260, %r3258, 2176, %r3259;
	add.s32 	%r3261, %r3260, 128;
	mov.b32 	%r3262, 136;
	wmma.load.a.sync.aligned.row.m8n32k16.shared.f16 	{%r3263, %r3264, %r3265, %r3266, %r3267, %r3268, %r3269, %r3270}, [%r3261], %r3262;
	add.s32 	%r3271, %r3260, 160;
	wmma.load.a.sync.aligned.row.m8n32k16.shared.f16 	{%r3272, %r3273, %r3274, %r3275, %r3276, %r3277, %r3278, %r3279}, [%r3271], %r3262;
	add.s32 	%r3280, %r3260, 192;
	wmma.load.a.sync.aligned.row.m8n32k16.shared.f16 	{%r3281, %r3282, %r3283, %r3284, %r3285, %r3286, %r3287, %r3288}, [%r3280], %r3262;
	add.s32 	%r3289, %r3260, 224;
	wmma.load.a.sync.aligned.row.m8n32k16.shared.f16 	{%r3290, %r3291, %r3292, %r3293, %r3294, %r3295, %r3296, %r3297}, [%r3289], %r3262;
	mad.lo.s32 	%r3298, %r3258, 8704, %r4;
	shl.b32 	%r3299, %r3298, 1;
	add.s32 	%r3300, %r3259, %r3299;
	add.s32 	%r3301, %r3300, 4352;
	wmma.load.b.sync.aligned.row.m8n32k16.shared.f16 	{%r3302, %r3303, %r3304, %r3305, %r3306, %r3307, %r3308, %r3309}, [%r3301], %r3262;
	add.s32 	%r3310, %r3300, 8704;
	wmma.load.b.sync.aligned.row.m8n32k16.shared.f16 	{%r3311, %r3312, %r3313, %r3314, %r3315, %r3316, %r3317, %r3318}, [%r3310], %r3262;
	add.s32 	%r3319, %r3300, 13056;
	wmma.load.b.sync.aligned.row.m8n32k16.shared.f16 	{%r3320, %r3321, %r3322, %r3323, %r3324, %r3325, %r3326, %r3327}, [%r3319], %r3262;
	add.s32 	%r3328, %r3300, 17408;
	wmma.load.b.sync.aligned.row.m8n32k16.shared.f16 	{%r3329, %r3330, %r3331, %r3332, %r3333, %r3334, %r3335, %r3336}, [%r3328], %r3262;
	wmma.mma.sync.aligned.row.row.m8n32k16.f16.f16 {%r3337, %r3338, %r3339, %r3340}, {%r3263, %r3264, %r3265, %r3266, %r3267, %r3268, %r3269, %r3270}, {%r3302, %r3303, %r3304, %r3305, %r3306, %r3307, %r3308, %r3309}, {%r3416, %r3415, %r3414, %r3413};
	wmma.mma.sync.aligned.row.row.m8n32k16.f16.f16 {%r3341, %r3342, %r3343, %r3344}, {%r3272, %r3273, %r3274, %r3275, %r3276, %r3277, %r3278, %r3279}, {%r3311, %r3312, %r3313, %r3314, %r3315, %r3316, %r3317, %r3318}, {%r3337, %r3338, %r3339, %r3340};
	wmma.mma.sync.aligned.row.row.m8n32k16.f16.f16 {%r3345, %r3346, %r3347, %r3348}, {%r3281, %r3282, %r3283, %r3284, %r3285, %r3286, %r3287, %r3288}, {%r3320, %r3321, %r3322, %r3323, %r3324, %r3325, %r3326, %r3327}, {%r3341, %r3342, %r3343, %r3344};
	wmma.mma.sync.aligned.row.row.m8n32k16.f16.f16 {%r3349, %r3350, %r3351, %r3352}, {%r3290, %r3291, %r3292, %r3293, %r3294, %r3295, %r3296, %r3297}, {%r3329, %r3330, %r3331, %r3332, %r3333, %r3334, %r3335, %r3336}, {%r3345, %r3346, %r3347, %r3348};
	add.s32 	%r3353, %r18, %r4;
	mad.lo.s32 	%r3354, %r173, %r17, %r3353;
	cvta.to.global.u64 	%rd371, %rd377;
	mul.wide.s32 	%rd372, %r3354, 2;
	add.s64 	%rd373, %rd371, %rd372;
	wmma.store.d.sync.aligned.row.m8n32k16.global.f16 	[%rd373], {%r3349, %r3350, %r3351, %r3352}, %r173;
$L__BB4_12:
	ret;

}
	// .globl	_Z23eed_hgemm_m8n128k128_v5P6__halfS0_S0_iii
.visible .entry _Z23eed_hgemm_m8n128k128_v5P6__halfS0_S0_iii(
	.param .u64 .ptr .align 1 _Z23eed_hgemm_m8n128k128_v5P6__halfS0_S0_iii_param_0,
	.param .u64 .ptr .align 1 _Z23eed_hgemm_m8n128k128_v5P6__halfS0_S0_iii_param_1,
	.param .u64 .ptr .align 1 _Z23eed_hgemm_m8n128k128_v5P6__halfS0_S0_iii_param_2,
	.param .u32 _Z23eed_hgemm_m8n128k128_v5P6__halfS0_S0_iii_param_3,
	.param .u32 _Z23eed_hgemm_m8n128k128_v5P6__halfS0_S0_iii_param_4,
	.param .u32 _Z23eed_hgemm_m8n128k128_v5P6__halfS0_S0_iii_param_5
)
{
	.reg .pred 	%p<9>;
	.reg .b16 	%rs<2>;
	.reg .b32 	%r<6456>;
	.reg .b32 	%f<2>;
	.reg .b64 	%rd<656>;

	ld.param.u32 	%r160, [_Z23eed_hgemm_m8n128k128_v5P6__halfS0_S0_iii_param_3];
	ld.param.u32 	%r158, [_Z23eed_hgemm_m8n128k128_v5P6__halfS0_S0_iii_param_4];
	ld.param.u32 	%r159, [_Z23eed_hgemm_m8n128k128_v5P6__halfS0_S0_iii_param_5];
	mov.u32 	%r161, %ctaid.z;
	mov.u32 	%r162, %nctaid.x;
	mov.u32 	%r163, %ctaid.x;
	mad.lo.s32 	%r1, %r161, %r162, %r163;
	mov.u32 	%r2, %ctaid.y;
	mov.u32 	%r3, %tid.x;
	shr.s32 	%r164, %r158, 31;
	shr.u32 	%r165, %r164, 25;
	add.s32 	%r166, %r158, %r165;
	shr.s32 	%r167, %r166, 7;
	setp.ge.s32 	%p1, %r1, %r167;
	shr.s32 	%r168, %r160, 31;
	shr.u32 	%r169, %r168, 29;
	add.s32 	%r170, %r160, %r169;
	shr.s32 	%r171, %r170, 3;
	setp.ge.s32 	%p2, %r2, %r171;
	or.pred  	%p3, %p2, %p1;
	@%p3 bra 	$L__BB5_10;
	ld.param.u32 	%r6388, [_Z23eed_hgemm_m8n128k128_v5P6__halfS0_S0_iii_param_4];
	ld.param.u64 	%rd650, [_Z23eed_hgemm_m8n128k128_v5P6__halfS0_S0_iii_param_1];
	ld.param.u64 	%rd647, [_Z23eed_hgemm_m8n128k128_v5P6__halfS0_S0_iii_param_0];
	mov.f32 	%f1, 0f00000000;
	// begin inline asm
	{  cvt.rn.f16.f32 %rs1, %f1;}

	// end inline asm
	mov.b32 	%r6452, {%rs1, %rs1};
	shr.u32 	%r189, %r3, 4;
	shl.b32 	%r190, %r3, 3;
	and.b32  	%r5, %r190, 120;
	and.b32  	%r6, %r3, 1008;
	mad.lo.s32 	%r191, %r189, 136, %r5;
	shl.b32 	%r192, %r191, 1;
	mov.u32 	%r193, smem;
	add.s32 	%r172, %r192, %r193;
	mul.lo.s32 	%r194, %r6, 136;
	or.b32  	%r195, %r194, %r5;
	shl.b32 	%r196, %r195, 1;
	add.s32 	%r197, %r193, %r196;
	add.s32 	%r173, %r197, 4352;
	add.s32 	%r174, %r197, 4624;
	add.s32 	%r175, %r197, 4896;
	add.s32 	%r176, %r197, 5168;
	add.s32 	%r177, %r197, 5440;
	add.s32 	%r178, %r197, 5712;
	add.s32 	%r179, %r197, 5984;
	add.s32 	%r180, %r197, 6256;
	add.s32 	%r181, %r197, 6528;
	add.s32 	%r182, %r197, 6800;
	add.s32 	%r183, %r197, 7072;
	add.s32 	%r184, %r197, 7344;
	add.s32 	%r185, %r197, 7616;
	add.s32 	%r186, %r197, 7888;
	add.s32 	%r187, %r197, 8160;
	add.s32 	%r188, %r197, 8432;
	shl.b32 	%r198, %r2, 3;
	add.s32 	%r199, %r198, %r189;
	shl.b32 	%r7, %r1, 7;
	or.b32  	%r200, %r7, %r5;
	mad.lo.s32 	%r6433, %r159, %r199, %r5;
	mad.lo.s32 	%r6426, %r6388, %r6, %r200;
	mul.wide.s32 	%rd27, %r6433, 2;
	add.s64 	%rd10, %rd647, %rd27;
	// begin inline asm
	cp.async.ca.shared.global [%r172], [%rd10], 16;

	// end inline asm
	mul.wide.s32 	%rd28, %r6426, 2;
	add.s64 	%rd11, %rd650, %rd28;
	// begin inline asm
	cp.async.ca.shared.global [%r173], [%rd11], 16;

	// end inline asm
	mul.wide.s32 	%rd29, %r6388, 2;
	add.s64 	%rd12, %rd11, %rd29;
	// begin inline asm
	cp.async.ca.shared.global [%r174], [%rd12], 16;

	// end inline asm
	add.s64 	%rd13, %rd12, %rd29;
	// begin inline asm
	cp.async.ca.shared.global [%r175], [%rd13], 16;

	// end inline asm
	add.s64 	%rd14, %rd13, %rd29;
	// begin inline asm
	cp.async.ca.shared.global [%r176], [%rd14], 16;

	// end inline asm
	add.s64 	%rd15, %rd14, %rd29;
	// begin inline asm
	cp.async.ca.shared.global [%r177], [%rd15], 16;

	// end inline asm
	add.s64 	%rd16, %rd15, %rd29;
	// begin inline asm
	cp.async.ca.shared.global [%r178], [%rd16], 16;

	// end inline asm
	add.s64 	%rd17, %rd16, %rd29;
	// begin inline asm
	cp.async.ca.shared.global [%r179], [%rd17], 16;

	// end inline asm
	add.s64 	%rd18, %rd17, %rd29;
	// begin inline asm
	cp.async.ca.shared.global [%r180], [%rd18], 16;

	// end inline asm
	add.s64 	%rd19, %rd18, %rd29;
	// begin inline asm
	cp.async.ca.shared.global [%r181], [%rd19], 16;

	// end inline asm
	add.s64 	%rd20, %rd19, %rd29;
	// begin inline asm
	cp.async.ca.shared.global [%r182], [%rd20], 16;

	// end inline asm
	add.s64 	%rd21, %rd20, %rd29;
	// begin inline asm
	cp.async.ca.shared.global [%r183], [%rd21], 16;

	// end inline asm
	add.s64 	%rd22, %rd21, %rd29;
	// begin inline asm
	cp.async.ca.shared.global [%r184], [%rd22], 16;

	// end inline asm
	add.s64 	%rd23, %rd22, %rd29;
	// begin inline asm
	cp.async.ca.shared.global [%r185], [%rd23], 16;

	// end inline asm
	add.s64 	%rd24, %rd23, %rd29;
	// begin inline asm
	cp.async.ca.shared.global [%r186], [%rd24], 16;

	// end inline asm
	add.s64 	%rd25, %rd24, %rd29;
	// begin inline asm
	cp.async.ca.shared.global [%r187], [%rd25], 16;

	// end inline asm
	add.s64 	%rd26, %rd25, %rd29;
	// begin inline asm
	cp.async.ca.shared.global [%r188], [%rd26], 16;

	// end inline asm
	// begin inline asm
	cp.async.commit_group;

	// end inline asm
	// begin inline asm
	cp.async.wait_group 0;

	// end inline asm
	bar.sync 	0;
	shr.s32 	%r201, %r159, 31;
	shr.u32 	%r202, %r201, 25;
	add.s32 	%r203, %r159, %r202;
	shr.s32 	%r10, %r203, 7;
	setp.lt.s32 	%p4, %r159, 256;
	mov.u32 	%r6453, %r6452;
	mov.u32 	%r6454, %r6452;
	mov.u32 	%r6455, %r6452;
	@%p4 bra 	$L__BB5_9;
	max.s32 	%r206, %r10, 2;
	add.s32 	%r11, %r206, -1;
	and.b32  	%r12, %r11, 31;
	setp.lt.u32 	%p5, %r159, 4224;
	mov.b32 	%r6451, 1;
	mov.u32 	%r6453, %r6452;
	mov.u32 	%r6454, %r6452;
	mov.u32 	%r6455, %r6452;
	@%p5 bra 	$L__BB5_6;
	ld.param.u32 	%r6389, [_Z23eed_hgemm_m8n128k128_v5P6__halfS0_S0_iii_param_4];
	ld.param.u64 	%rd648, [_Z23eed_hgemm_m8n128k128_v5P6__halfS0_S0_iii_param_0];
	and.b32  	%r208, %r11, -32;
	neg.s32 	%r6428, %r208;
	or.b32  	%r209, %r6, 4096;
	mad.lo.s32 	%r210, %r6389, %r209, %r7;
	add.s32 	%r6425, %r210, %r5;
	add.s32 	%r211, %r6, 3968;
	mad.lo.s32 	%r212, %r6389, %r211, %r7;
	add.s32 	%r6424, %r212, %r5;
	add.s32 	%r213, %r6, 3840;
	mad.lo.s32 	%r214, %r6389, %r213, %r7;
	add.s32 	%r6423, %r214, %r5;
	add.s32 	%r215, %r6, 3712;
	mad.lo.s32 	%r216, %r6389, %r215, %r7;
	add.s32 	%r6422, %r216, %r5;
	add.s32 	%r217, %r6, 3584;
	mad.lo.s32 	%r218, %r6389, %r217, %r7;
	add.s32 	%r6421, %r218, %r5;
	add.s32 	%r219, %r6, 3456;
	mad.lo.s32 	%r220, %r6389, %r219, %r7;
	add.s32 	%r6420, %r220, %r5;
	add.s32 	%r221, %r6, 3328;
	mad.lo.s32 	%r222, %r6389, %r221, %r7;
	add.s32 	%r6419, %r222, %r5;
	add.s32 	%r223, %r6, 3200;
	mad.lo.s32 	%r224, %r6389, %r223, %r7;
	add.s32 	%r6418, %r224, %r5;
	or.b32  	%r225, %r6, 3072;
	mad.lo.s32 	%r226, %r6389, %r225, %r7;
	add.s32 	%r6417, %r226, %r5;
	add.s32 	%r227, %r6, 2944;
	mad.lo.s32 	%r228, %r6389, %r227, %r7;
	add.s32 	%r6416, %r228, %r5;
	add.s32 	%r229, %r6, 2816;
	mad.lo.s32 	%r230, %r6389, %r229, %r7;
	add.s32 	%r6415, %r230, %r5;
	add.s32 	%r231, %r6, 2688;
	mad.lo.s32 	%r232, %r6389, %r231, %r7;
	add.s32 	%r6414, %r232, %r5;
	add.s32 	%r233, %r6, 2560;
	mad.lo.s32 	%r234, %r6389, %r233, %r7;
	add.s32 	%r6413, %r234, %r5;
	add.s32 	%r235, %r6, 2432;
	mad.lo.s32 	%r236, %r6389, %r235, %r7;
	add.s32 	%r6412, %r236, %r5;
	add.s32 	%r237, %r6, 2304;
	mad.lo.s32 	%r238, %r6389, %r237, %r7;
	add.s32 	%r6411, %r238, %r5;
	add.s32 	%r239, %r6, 2176;
	mad.lo.s32 	%r240, %r6389, %r239, %r7;
	add.s32 	%r6410, %r240, %r5;
	or.b32  	%r241, %r6, 2048;
	mad.lo.s32 	%r242, %r6389, %r241, %r7;
	add.s32 	%r6409, %r242, %r5;
	add.s32 	%r243, %r6, 1920;
	mad.lo.s32 	%r244, %r6389, %r243, %r7;
	add.s32 	%r6408, %r244, %r5;
	add.s32 	%r245, %r6, 1792;
	mad.lo.s32 	%r246, %r6389, %r245, %r7;
	add.s32 	%r6407, %r246, %r5;
	add.s32 	%r247, %r6, 1664;
	mad.lo.s32 	%r248, %r6389, %r247, %r7;
	add.s32 	%r6406, %r248, %r5;
	add.s32 	%r249, %r6, 1536;
	mad.lo.s32 	%r250, %r6389, %r249, %r7;
	add.s32 	%r6405, %r250, %r5;
	add.s32 	%r251, %r6, 1408;
	mad.lo.s32 	%r252, %r6389, %r251, %r7;
	add.s32 	%r6404, %r252, %r5;
	add.s32 	%r253, %r6, 1280;
	mad.lo.s32 	%r254, %r6389, %r253, %r7;
	add.s32 	%r6403, %r254, %r5;
	add.s32 	%r255, %r6, 1152;
	mad.lo.s32 	%r256, %r6389, %r255, %r7;
	add.s32 	%r6402, %r256, %r5;
	or.b32  	%r257, %r6, 1024;
	mad.lo.s32 	%r258, %r6389, %r257, %r7;
	add.s32 	%r6401, %r258, %r5;
	add.s32 	%r259, %r6, 896;
	mad.lo.s32 	%r260, %r6389, %r259, %r7;
	add.s32 	%r6400, %r260, %r5;
	add.s32 	%r261, %r6, 768;
	mad.lo.s32 	%r262, %r6389, %r261, %r7;
	add.s32 	%r6399, %r262, %r5;
	add.s32 	%r263, %r6, 640;
	mad.lo.s32 	%r264, %r6389, %r263, %r7;
	add.s32 	%r6398, %r264, %r5;
	add.s32 	%r265, %r6, 512;
	mad.lo.s32 	%r266, %r6389, %r265, %r7;
	add.s32 	%r6397, %r266, %r5;
	add.s32 	%r267, %r6, 384;
	mad.lo.s32 	%r268, %r6389, %r267, %r7;
	add.s32 	%r6396, %r268, %r5;
	add.s32 	%r269, %r6, 256;
	mad.lo.s32 	%r270, %r6389, %r269, %r7;
	add.s32 	%r6395, %r270, %r5;
	add.s32 	%r271, %r6, 128;
	mad.lo.s32 	%r272, %r6389, %r271, %r7;
	add.s32 	%r6394, %r272, %r5;
	mul.wide.u32 	%rd30, %r6433, 2;
	add.s64 	%rd31, %rd30, %rd648;
	add.s64 	%rd654, %rd31, 4096;
	mov.b32 	%r6427, 0;
	mov.u32 	%r6453, %r6452;
	mov.u32 	%r6454, %r6452;
	mov.u32 	%r6455, %r6452;
$L__BB5_4:
	.pragma "nounroll";
	ld.param.u32 	%r6390, [_Z23eed_hgemm_m8n128k128_v5P6__halfS0_S0_iii_param_4];
	ld.param.u64 	%rd651, [_Z23eed_hgemm_m8n128k128_v5P6__halfS0_S0_iii_param_1];
	mov.u32 	%r817, smem;
	mov.b32 	%r818, 136;
	wmma.load.a.sync.aligned.row.m8n32k16.shared.f16 	{%r819, %r820, %r821, %r822, %r823, %r824, %r825, %r826}, [%r817], %r818;
	add.s32 	%r827, %r817, 32;
	wmma.load.a.sync.aligned.row.m8n32k16.shared.f16 	{%r828, %r829, %r830, %r831, %r832, %r833, %r834, %r835}, [%r827], %r818;
	add.s32 	%r836, %r817, 64;
	wmma.load.a.sync.aligned.row.m8n32k16.shared.f16 	{%r837, %r838, %r839, %r840, %r841, %r842, %r843, %r844}, [%r836], %r818;
	add.s32 	%r845, %r817, 96;
	wmma.load.a.sync.aligned.row.m8n32k16.shared.f16 	{%r846, %r847, %r848, %r849, %r850, %r851, %r852, %r853}, [%r845], %r818;
	add.s32 	%r854, %r817, 128;
	wmma.load.a.sync.aligned.row.m8n32k16.shared.f16 	{%r855, %r856, %r857, %r858, %r859, %r860, %r861, %r862}, [%r854], %r818;
	add.s32 	%r863, %r817, 160;
	wmma.load.a.sync.aligned.row.m8n32k16.shared.f16 	{%r864, %r865, %r866, %r867, %r868, %r869, %r870, %r871}, [%r863], %r818;
	add.s32 	%r872, %r817, 192;
	wmma.load.a.sync.aligned.row.m8n32k16.shared.f16 	{%r873, %r874, %r875, %r876, %r877, %r878, %r879, %r880}, [%r872], %r818;
	add.s32 	%r881, %r817, 224;
	wmma.load.a.sync.aligned.row.m8n32k16.shared.f16 	{%r882, %r883, %r884, %r885, %r886, %r887, %r888, %r889}, [%r881], %r818;
	mov.u32 	%r890, %tid.x;
	add.s32 	%r891, %r817, 4352;
	shl.b32 	%r892, %r890, 1;
	and.b32  	%r893, %r892, 1984;
	add.s32 	%r894, %r891, %r893;
	wmma.load.b.sync.aligned.row.m8n32k16.shared.f16 	{%r895, %r896, %r897, %r898, %r899, %r900, %r901, %r902}, [%r894], %r818;
	add.s32 	%r903, %r894, 4352;
	wmma.load.b.sync.aligned.row.m8n32k16.shared.f16 	{%r904, %r905, %r906, %r907, %r908, %r909, %r910, %r911}, [%r903], %r818;
	add.s32 	%r912, %r894, 8704;
	wmma.load.b.sync.aligned.row.m8n32k16.shared.f16 	{%r913, %r914, %r915, %r916, %r917, %r918, %r919, %r920}, [%r912], %r818;
	add.s32 	%r921, %r894, 13056;
	wmma.load.b.sync.aligned.row.m8n32k16.shared.f16 	{%r922, %r923, %r924, %r925, %r926, %r927, %r928, %r929}, [%r921], %r818;
	add.s32 	%r930, %r894, 17408;
	wmma.load.b.sync.aligned.row.m8n32k16.shared.f16 	{%r931, %r932, %r933, %r934, %r935, %r936, %r937, %r938}, [%r930], %r818;
	add.s32 	%r939, %r894, 21760;
	wmma.load.b.sync.aligned.row.m8n32k16.shared.f16 	{%r940, %r941, %r942, %r943, %r944, %r945, %r946, %r947}, [%r939], %r818;
	add.s32 	%r948, %r894, 26112;
	wmma.load.b.sync.aligned.row.m8n32k16.shared.f16 	{%r949, %r950, %r951, %r952, %r953, %r954, %r955, %r956}, [%r948], %r818;
	add.s32 	%r957, %r894, 30464;
	wmma.load.b.sync.aligned.row.m8n32k16.shared.f16 	{%r958, %r959, %r960, %r961, %r962, %r963, %r964, %r965}, [%r957], %r818;
	wmma.mma.sync.aligned.row.row.m8n32k16.f16.f16 {%r966, %r967, %r968, %r969}, {%r819, %r820, %r821, %r822, %r823, %r824, %r825, %r826}, {%r895, %r896, %r897, %r898, %r899, %r900, %r901, %r902}, {%r6455, %r6454, %r6453, %r6452};
	wmma.mma.sync.aligned.row.row.m8n32k16.f16.f16 {%r970, %r971, %r972, %r973}, {%r828, %r829, %r830, %r831, %r832, %r833, %r834, %r835}, {%r904, %r905, %r906, %r907, %r908, %r909, %r910, %r911}, {%r966, %r967, %r968, %r969};
	wmma.mma.sync.aligned.row.row.m8n32k16.f16.f16 {%r974, %r975, %r976, %r977}, {%r837, %r838, %r839, %r840, %r841, %r842, %r843, %r844}, {%r913, %r914, %r915, %r916, %r917, %r918, %r919, %r920}, {%r970, %r971, %r972, %r973};
	wmma.mma.sync.aligned.row.row.m8n32k16.f16.f16 {%r978, %r979, %r980, %r981}, {%r846, %r847, %r848, %r849, %r850, %r851, %r852, %r853}, {%r922, %r923, %r924, %r925, %r926, %r927, %r928, %r929}, {%r974, %r975, %r976, %r977};
	wmma.mma.sync.aligned.row.row.m8n32k16.f16.f16 {%r982, %r983, %r984, %r985}, {%r855, %r856, %r857, %r858, %r859, %r860, %r861, %r862}, {%r931, %r932, %r933, %r934, %r935, %r936, %r937, %r938}, {%r978, %r979, %r980, %r981};
	wmma.mma.sync.aligned.row.row.m8n32k16.f16.f16 {%r986, %r987, %r988, %r989}, {%r864, %r865, %r866, %r867, %r868, %r869, %r870, %r871}, {%r940, %r941, %r942, %r943, %r944, %r945, %r946, %r947}, {%r982, %r983, %r984, %r985};
	wmma.mma.sync.aligned.row.row.m8n32k16.f16.f16 {%r990, %r991, %r992, %r993}, {%r873, %r874, %r875, %r876, %r877, %r878, %r879, %r880}, {%r949, %r950, %r951, %r952, %r953, %r954, %r955, %r956}, {%r986, %r987, %r988, %r989};
	wmma.mma.sync.aligned.row.row.m8n32k16.f16.f16 {%r994, %r995, %r996, %r997}, {%r882, %r883, %r884, %r885, %r886, %r887, %r888, %r889}, {%r958, %r959, %r960, %r961, %r962, %r963, %r964, %r965}, {%r990, %r991, %r992, %r993};
	add.s64 	%rd32, %rd654, -3840;
	shr.u32 	%r998, %r890, 4;
	shl.b32 	%r999, %r890, 3;
	and.b32  	%r1000, %r999, 120;
	mad.lo.s32 	%r1001, %r998, 136, %r1000;
	shl.b32 	%r1002, %r1001, 1;
	add.s32 	%r1003, %r817, 2176;
	add.s32 	%r783, %r1002, %r1003;
	// begin inline asm
	cp.async.ca.shared.global [%r783], [%rd32], 16;

	// end inline asm
	mul.wide.s32 	%rd576, %r6394, 2;
	add.s64 	%rd33, %rd651, %rd576;
	and.b32  	%r1004, %r890, 1008;
	mul.lo.s32 	%r1005, %r1004, 136;
	or.b32  	%r1006, %r1005, %r1000;
	shl.b32 	%r1007, %r1006, 1;
	add.s32 	%r801, %r1007, %r891;
	add.s32 	%r274, %r801, 34816;
	// begin inline asm
	cp.async.ca.shared.global [%r274], [%rd33], 16;

	// end inline asm
	mul.wide.s32 	%rd577, %r6390, 2;
	add.s64 	%rd34, %rd33, %rd577;
	add.s32 	%r275, %r801, 35088;
	// begin inline asm
	cp.async.ca.shared.global [%r275], [%rd34], 16;

	// end inline asm
	add.s64 	%rd35, %rd34, %rd577;
	add.s32 	%r276, %r801, 35360;
	// begin inline asm
	cp.async.ca.shared.global [%r276], [%rd35], 16;

	// end inline asm
	add.s64 	%rd36, %rd35, %rd577;
	add.s32 	%r277, %r801, 35632;
	// begin inline asm
	cp.async.ca.shared.global [%r277], [%rd36], 16;

	// end inline asm
	add.s64 	%rd37, %rd36, %rd577;
	add.s32 	%r278, %r801, 35904;
	// begin inline asm
	cp.async.ca.shared.global [%r278], [%rd37], 16;

	// end inline asm
	add.s64 	%rd38, %rd37, %rd577;
	add.s32 	%r279, %r801, 36176;
	// begin inline asm
	cp.async.ca.shared.global [%r279], [%rd38], 16;

	// end inline asm
	add.s64 	%rd39, %rd38, %rd577;
	add.s32 	%r280, %r801, 36448;
	// begin inline asm
	cp.async.ca.shared.global [%r280], [%rd39], 16;

	// end inline asm
	add.s64 	%rd40, %rd39, %rd577;
	add.s32 	%r281, %r801, 36720;
	// begin inline asm
	cp.async.ca.shared.global [%r281], [%rd40], 16;

	// end inline asm
	add.s64 	%rd41, %rd40, %rd577;
	add.s32 	%r282, %r801, 36992;
	// begin inline asm
	cp.async.ca.shared.global [%r282], [%rd41], 16;

	// end inline asm
	add.s64 	%rd42, %rd41, %rd577;
	add.s32 	%r283, %r801, 37264;
	// begin inline asm
	cp.async.ca.shared.global [%r283], [%rd42], 16;

	// end inline asm
	add.s64 	%rd43, %rd42, %rd577;
	add.s32 	%r284, %r801, 37536;
	// begin inline asm
	cp.async.ca.shared.global [%r284], [%rd43], 16;

	// end inline asm
	add.s64 	%rd44, %rd43, %rd577;
	add.s32 	%r285, %r801, 37808;
	// begin inline asm
	cp.async.ca.shared.global [%r285], [%rd44], 16;

	// end inline asm
	add.s64 	%rd45, %rd44, %rd577;
	add.s32 	%r286, %r801, 38080;
	// begin inline asm
	cp.async.ca.shared.global [%r286], [%rd45], 16;

	// end inline asm
	add.s64 	%rd46, %rd45, %rd577;
	add.s32 	%r287, %r801, 38352;
	// begin inline asm
	cp.async.ca.shared.global [%r287], [%rd46], 16;

	// end inline asm
	add.s64 	%rd47, %rd46, %rd577;
	add.s32 	%r288, %r801, 38624;
	// begin inline asm
	cp.async.ca.shared.global [%r288], [%rd47], 16;

	// end inline asm
	add.s64 	%rd48, %rd47, %rd577;
	add.s32 	%r289, %r801, 38896;
	// begin inline asm
	cp.async.ca.shared.global [%r289], [%rd48], 16;

	// end inline asm
	// begin inline asm
	cp.async.commit_group;

	// end inline asm
	// begin inline asm
	cp.async.wait_group 0;

	// end inline asm
	bar.sync 	0;
	wmma.load.a.sync.aligned.row.m8n32k16.shared.f16 	{%r1008, %r1009, %r1010, %r1011, %r1012, %r1013, %r1014, %r1015}, [%r1003], %r818;
	add.s32 	%r1016, %r817, 2208;
	wmma.load.a.sync.aligned.row.m8n32k16.shared.f16 	{%r1017, %r1018, %r1019, %r1020, %r1021, %r1022, %r1023, %r1024}, [%r1016], %r818;
	add.s32 	%r1025, %r817, 2240;
	wmma.load.a.sync.aligned.row.m8n32k16.shared.f16 	{%r1026, %r1027, %r1028, %r1029, %r1030, %r1031, %r1032, %r1033}, [%r1025], %r818;
	add.s32 	%r1034, %r817, 2272;
	wmma.load.a.sync.aligned.row.m8n32k16.shared.f16 	{%r1035, %r1036, %r1037, %r1038, %r1039, %r1040, %r1041, %r1042}, [%r1034], %r818;
	add.s32 	%r1043, %r817, 2304;
	wmma.load.a.sync.aligned.row.m8n32k16.shared.f16 	{%r1044, %r1045, %r1046, %r1047, %r1048, %r1049, %r1050, %r1051}, [%r1043], %r818;
	add.s32 	%r1052, %r817, 2336;
	wmma.load.a.sync.aligned.row.m8n32k16.shared.f16 	{%r1053, %r1054, %r1055, %r1056, %r1057, %r1058, %r1059, %r1060}, [%r1052], %r818;
	add.s32 	%r1061, %r817, 2368;
	wmma.load.a.sync.aligned.row.m8n32k16.shared.f16 	{%r1062, %r1063, %r1064, %r1065, %r1066, %r1067, %r1068, %r1069}, [%r1061], %r818;
	add.s32 	%r1070, %r817, 2400;
	wmma.load.a.sync.aligned.row.m8n32k16.shared.f16 	{%r1071, %r1072, %r1073, %r1074, %r1075, %r1076, %r1077, %r1078}, [%r1070], %r818;
	add.s32 	%r1079, %r894, 34816;
	wmma.load.b.sync.aligned.row.m8n32k16.shared.f16 	{%r1080, %r1081, %r1082, %r1083, %r1084, %r1085, %r1086, %r1087}, [%r1079], %r818;
	add.s32 	%r1088, %r894, 39168;
	wmma.load.b.sync.aligned.row.m8n32k16.shared.f16 	{%r1089, %r1090, %r1091, %r1092, %r1093, %r1094, %r1095, %r1096}, [%r1088], %r818;
	add.s32 	%r1097, %r894, 43520;
	wmma.load.b.sync.aligned.row.m8n32k16.shared.f16 	{%r1098, %r1099, %r1100, %r1101, %r1102, %r1103, %r1104, %r1105}, [%r1097], %r818;
	add.s32 	%r1106, %r894, 47872;
	wmma.load.b.sync.aligned.row.m8n32k16.shared.f16 	{%r1107, %r1108, %r1109, %r1110, %r1111, %r1112, %r1113, %r1114}, [%r1106], %r818;
	add.s32 	%r1115, %r894, 52224;
	wmma.load.b.sync.aligned.row.m8n32k16.shared.f16 	{%r1116, %r1117, %r1118, %r1119, %r1120, %r1121, %r1122, %r1123}, [%r1115], %r818;
	add.s32 	%r1124, %r894, 56576;
	wmma.load.b.sync.aligned.row.m8n32k16.shared.f16 	{%r1125, %r1126, %r1127, %r1128, %r1129, %r1130, %r1131, %r1132}, [%r1124], %r818;
	add.s32 	%r1133, %r894, 60928;
	wmma.load.b.sync.aligned.row.m8n32k16.shared.f16 	{%r1134, %r1135, %r1136, %r1137, %r1138, %r1139, %r1140, %r1141}, [%r1133], %r818;
	add.s32 	%r1142, %r894, 65280;
	wmma.load.b.sync.aligned.row.m8n32k16.shared.f16 	{%r1143, %r1144, %r1145, %r1146, %r1147, %r1148, %r1149, %r1150}, [%r1142], %r818;
	wmma.mma.sync.aligned.row.row.m8n32k16.f16.f16 {%r1151, %r1152, %r1153, %r1154}, {%r1008, %r1009, %r1010, %r1011, %r1012, %r1013, %r1014, %r1015}, {%r1080, %r1081, %r1082, %r1083, %r1084, %r1085, %r1086, %r1087}, {%r994, %r995, %r996, %r997};
	wmma.mma.sync.aligned.row.row.m8n32k16.f16.f16 {%r1155, %r1156, %r1157, %r1158}, {%r1017, %r1018, %r1019, %r1020, %r1021, %r1022, %r1023, %r1024}, {%r1089, %r1090, %r1091, %r1092, %r1093, %r1094, %r1095, %r1096}, {%r1151, %r1152, %r1153, %r1154};
	wmma.mma.sync.aligned.row.row.m8n32k16.f16.f16 {%r1159, %r1160, %r1161, %r1162}, {%r1026, %r1027, %r1028, %r1029, %r1030, %r1031, %r1032, %r1033}, {%r1098, %r1099, %r1100, %r1101, %r1102, %r1103, %r1104, %r1105}, {%r1155, %r1156, %r1157, %r1158};
	wmma.mma.sync.aligned.row.row.m8n32k16.f16.f16 {%r1163, %r1164, %r1165, %r1166}, {%r1035, %r1036, %r1037, %r1038, %r1039, %r1040, %r1041, %r1042}, {%r1107, %r1108, %r1109, %r1110, %r1111, %r1112, %r1113, %r1114}, {%r1159, %r1160, %r1161, %r1162};
	wmma.mma.sync.aligned.row.row.m8n32k16.f16.f16 {%r1167, %r1168, %r1169, %r1170}, {%r1044, %r1045, %r1046, %r1047, %r1048, %r1049, %r1050, %r1051}, {%r1116, %r1117, %r1118, %r1119, %r1120, %r1121, %r1122, %r1123}, {%r1163, %r1164, %r1165, %r1166};
	wmma.mma.sync.aligned.row.row.m8n32k16.f16.f16 {%r1171, %r1172, %r1173, %r1174}, {%r1053, %r1054, %r1055, %r1056, %r1057, %r1058, %r1059, %r1060}, {%r1125, %r1126, %r1127, %r1128, %r1129, %r1130, %r1131, %r1132}, {%r1167, %r1168, %r1169, %r1170};
	wmma.mma.sync.aligned.row.row.m8n32k16.f16.f16 {%r1175, %r1176, %r1177, %r1178}, {%r1062, %r1063, %r1064, %r1065, %r1066, %r1067, %r1068, %r1069}, {%r1134, %r1135, %r1136, %r1137, %r1138, %r1139, %r1140, %r1141}, {%r1171, %r1172, %r1173, %r1174};
	wmma.mma.sync.aligned.row.row.m8n32k16.f16.f16 {%r1179, %r1180, %r1181, %r1182}, {%r1071, %r1072, %r1073, %r1074, %r1075, %r1076, %r1077, %r1078}, {%r1143, %r1144, %r1145, %r1146, %r1147, %r1148, %r1149, %r1150}, {%r1175, %r1176, %r1177, %r1178};
	add.s64 	%rd49, %rd654, -3584;
	add.s32 	%r800, %r1002, %r817;
	// begin inline asm
	cp.async.ca.shared.global [%r800], [%rd49], 16;

	// end inline asm
	mul.wide.s32 	%rd578, %r6395, 2;
	add.s64 	%rd50, %rd651, %rd578;
	// begin inline asm
	cp.async.ca.shared.global [%r801], [%rd50], 16;

	// end inline asm
	add.s64 	%rd51, %rd50, %rd577;
	add.s32 	%r292, %r801, 272;
	// begin inline asm
	cp.async.ca.shared.global [%r292], [%rd51], 16;

	// end inline asm
	add.s64 	%rd52, %rd51, %rd577;
	add.s32 	%r293, %r801, 544;
	// begin inline asm
	cp.async.ca.shared.global [%r293], [%rd52], 16;

	// end inline asm
	add.s64 	%rd53, %rd52, %rd577;
	add.s32 	%r294, %r801, 816;
	// begin inline asm
	cp.async.ca.shared.global [%r294], [%rd53], 16;

	// end inline asm
	add.s64 	%rd54, %rd53, %rd577;
	add.s32 	%r295, %r801, 1088;
	// begin inline asm
	cp.async.ca.shared.global [%r295], [%rd54], 16;

	// end inline asm
	add.s64 	%rd55, %rd54, %rd577;
	add.s32 	%r296, %r801, 1360;
	// begin inline asm
	cp.async.ca.shared.global [%r296], [%rd55], 16;

	// end inline asm
	add.s64 	%rd56, %rd55, %rd577;
	add.s32 	%r297, %r801, 1632;
	// begin inline asm
	cp.async.ca.shared.global [%r297], [%rd56], 16;

	// end inline asm
	add.s64 	%rd57, %rd56, %rd577;
	add.s32 	%r298, %r801, 1904;
	// begin inline asm
	cp.async.ca.shared.global [%r298], [%rd57], 16;

	// end inline asm
	add.s64 	%rd58, %rd57, %rd577;
	add.s32 	%r299, %r801, 2176;
	// begin inline asm
	cp.async.ca.shared.global [%r299], [%rd58], 16;

	// end inline asm
	add.s64 	%rd59, %rd58, %rd577;
	add.s32 	%r300, %r801, 2448;
	// begin inline asm
	cp.async.ca.shared.global [%r300], [%rd59], 16;

	// end inline asm
	add.s64 	%rd60, %rd59, %rd577;
	add.s32 	%r301, %r801, 2720;
	// begin inline asm
	cp.async.ca.shared.global [%r301], [%rd60], 16;

	// end inline asm
	add.s64 	%rd61, %rd60, %rd577;
	add.s32 	%r302, %r801, 2992;
	// begin inline asm
	cp.async.ca.shared.global [%r302], [%rd61], 16;

	// end inline asm
	add.s64 	%rd62, %rd61, %rd577;
	add.s32 	%r303, %r801, 3264;
	// begin inline asm
	cp.async.ca.shared.global [%r303], [%rd62], 16;

	// end inline asm
	add.s64 	%rd63, %rd62, %rd577;
	add.s32 	%r304, %r801, 3536;
	// begin inline asm
	cp.async.ca.shared.global [%r304], [%rd63], 16;

	// end inline asm
	add.s64 	%rd64, %rd63, %rd577;
	add.s32 	%r305, %r801, 3808;
	// begin inline asm
	cp.async.ca.shared.global [%r305], [%rd64], 16;

	// end inline asm
	add.s64 	%rd65, %rd64, %rd577;
	add.s32 	%r306, %r801, 4080;
	// begin inline asm
	cp.async.ca.shared.global [%r306], [%rd65], 16;

	// end inline asm
	// begin inline asm
	cp.async.commit_group;

	// end inline asm
	// begin inline asm
	cp.async.wait_group 0;

	// end inline asm
	bar.sync 	0;
	wmma.load.a.sync.aligned.row.m8n32k16.shared.f16 	{%r1183, %r1184, %r1185, %r1186, %r1187, %r1188, %r1189, %r1190}, [%r817], %r818;
	wmma.load.a.sync.aligned.row.m8n32k16.shared.f16 	{%r1191, %r1192, %r1193, %r1194, %r1195, %r1196, %r1197, %r1198}, [%r827], %r818;
	wmma.load.a.sync.aligned.row.m8n32k16.shared.f16 	{%r1199, %r1200, %r1201, %r1202, %r1203, %r1204, %r1205, %r1206}, [%r836], %r818;
	wmma.load.a.sync.aligned.row.m8n32k16.shared.f16 	{%r1207, %r1208, %r1209, %r1210, %r1211, %r1212, %r1213, %r1214}, [%r845], %r818;
	wmma.load.a.sync.aligned.row.m8n32k16.shared.f16 	{%r1215, %r1216, %r1217, %r1218, %r1219, %r1220, %r1221, %r1222}, [%r854], %r818;
	wmma.load.a.sync.aligned.row.m8n32k16.shared.f16 	{%r1223, %r1224, %r1225, %r1226, %r1227, %r1228, %r1229, %r1230}, [%r863], %r818;
	wmma.load.a.sync.aligned.row.m8n32k16.shared.f16 	{%r1231, %r1232, %r1233, %r1234, %r1235, %r1236, %r1237, %r1238}, [%r872], %r818;
	wmma.load.a.sync.aligned.row.m8n32k16.shared.f16 	{%r1239, %r1240, %r1241, %r1242, %r1243, %r1244, %r1245, %r1246}, [%r881], %r818;
	wmma.load.b.sync.aligned.row.m8n32k16.shared.f16 	{%r1247, %r1248, %r1249, %r1250, %r1251, %r1252, %r1253, %r1254}, [%r894], %r818;
	wmma.load.b.sync.aligned.row.m8n32k16.shared.f16 	{%r1255, %r1256, %r1257, %r1258, %r1259, %r1260, %r1261, %r1262}, [%r903], %r818;
	wmma.load.b.sync.aligned.row.m8n32k16.shared.f16 	{%r1263, %r1264, %r1265, %r1266, %r1267, %r1268, %r1269, %r1270}, [%r912], %r818;
	wmma.load.b.sync.aligned.row.m8n32k16.shared.f16 	{%r1271, %r1272, %r1273, %r1274, %r1275, %r1276, %r1277, %r1278}, [%r921], %r818;
	wmma.load.b.sync.aligned.row.m8n32k16.shared.f16 	{%r1279, %r1280, %r1281, %r1282, %r1283, %r1284, %r1285, %r1286}, [%r930], %r818;
	wmma.load.b.sync.aligned.row.m8n32k16.shared.f16 	{%r1287, %r1288, %r1289, %r1290, %r1291, %r1292, %r1293, %r1294}, [%r939], %r818;
	wmma.load.b.sync.aligned.row.m8n32k16.shared.f16 	{%r1295, %r1296, %r1297, %r1298, %r1299, %r1300, %r1301, %r1302}, [%r948], %r818;
	wmma.load.b.sync.aligned.row.m8n32k16.shared.f16 	{%r1303, %r1304, %r1305, %r1306, %r1307, %r1308, %r1309, %r1310}, [%r957], %r818;
	wmma.mma.sync.aligned.row.row.m8n32k16.f16.f16 {%r1311, %r1312, %r1313, %r1314}, {%r1183, %r1184, %r1185, %r1186, %r1187, %r1188, %r1189, %r1190}, {%r1247, %r1248, %r1249, %r1250, %r1251, %r1252, %r1253, %r1254}, {%r1179, %r1180, %r1181, %r1182};
	wmma.mma.sync.aligned.row.row.m8n32k16.f16.f16 {%r1315, %r1316, %r1317, %r1318}, {%r1191, %r1192, %r1193, %r1194, %r1195, %r1196, %r1197, %r1198}, {%r1255, %r1256, %r1257, %r1258, %r1259, %r1260, %r1261, %r1262}, {%r1311, %r1312, %r1313, %r1314};
	wmma.mma.sync.aligned.row.row.m8n32k16.f16.f16 {%r1319, %r1320, %r1321, %r1322}, {%r1199, %r1200, %r1201, %r1202, %r1203, %r1204, %r1205, %r1206}, {%r1263, %r1264, %r1265, %r1266, %r1267, %r1268, %r1269, %r1270}, {%r1315, %r1316, %r1317, %r1318};
	wmma.mma.sync.aligned.row.row.m8n32k16.f16.f16 {%r1323, %r1324, %r1325, %r1326}, {%r1207, %r1208, %r1209, %r1210, %r1211, %r1212, %r1213, %r1214}, {%r1271, %r1272, %r1273, %r1274, %r1275, %r1276, %r1277, %r1278}, {%r1319, %r1320, %r1321, %r1322};
	wmma.mma.sync.aligned.row.row.m8n32k16.f16.f16 {%r1327, %r1328, %r1329, %r1330}, {%r1215, %r1216, %r1217, %r1218, %r1219, %r1220, %r1221, %r1222}, {%r1279, %r1280, %r1281, %r1282, %r1283, %r1284, %r1285, %r1286}, {%r1323, %r1324, %r1325, %r1326};
	wmma.mma.sync.aligned.row.row.m8n32k16.f16.f16 {%r1331, %r1332, %r1333, %r1334}, {%r1223, %r1224, %r1225, %r1226, %r1227, %r1228, %r1229, %r1230}, {%r1287, %r1288, %r1289, %r1290, %r1291, %r1292, %r1293, %r1294}, {%r1327, %r1328, %r1329, %r1330};
	wmma.mma.sync.aligned.row.row.m8n32k16.f16.f16 {%r1335, %r1336, %r1337, %r1338}, {%r1231, %r1232, %r1233, %r1234, %r1235, %r1236, %r1237, %r1238}, {%r1295, %r1296, %r1297, %r1298, %r1299, %r1300, %r1301, %r1302}, {%r1331, %r1332, %r1333, %r1334};
	wmma.mma.sync.aligned.row.row.m8n32k16.f16.f16 {%r1339, %r1340, %r1341, %r1342}, {%r1239, %r1240, %r1241, %r1242, %r1243, %r1244, %r1245, %r1246}, {%r1303, %r1304, %r1305, %r1306, %r1307, %r1308, %r1309, %r1310}, {%r1335, %r1336, %r1337, %r1338};
	add.s64 	%rd66, %rd654, -3328;
	// begin inline asm
	cp.async.ca.shared.global [%r783], [%rd66], 16;

	// end inline asm
	mul.wide.s32 	%rd579, %r6396, 2;
	add.s64 	%rd67, %rd651, %rd579;
	// begin inline asm
	cp.async.ca.shared.global [%r274], [%rd67], 16;

	// end inline asm
	add.s64 	%rd68, %rd67, %rd577;
	// begin inline asm
	cp.async.ca.shared.global [%r275], [%rd68], 16;

	// end inline asm
	add.s64 	%rd69, %rd68, %rd577;
	// begin inline asm
	cp.async.ca.shared.global [%r276], [%rd69], 16;

	// end inline asm
	add.s64 	%rd70, %rd69, %rd577;
	// begin inline asm
	cp.async.ca.shared.global [%r277], [%rd70], 16;

	// end inline asm
	add.s64 	%rd71, %rd70, %rd577;
	// begin inline asm
	cp.async.ca.shared.global [%r278], [%rd71], 16;

	// end inline asm
	add.s64 	%rd72, %rd71, %rd577;
	// begin inline asm
	cp.async.ca.shared.global [%r279], [%rd72], 16;

	// end inline asm
	add.s64 	%rd73, %rd72, %rd577;
	// begin inline asm
	cp.async.ca.shared.global [%r280], [%rd73], 16;

	// end inline asm
	add.s64 	%rd74, %rd73, %rd577;
	// begin inline asm
	cp.async.ca.shared.global [%r281], [%rd74], 16;

	// end inline asm
	add.s64 	%rd75, %rd74, %rd577;
	// begin inline asm
	cp.async.ca.shared.global [%r282], [%rd75], 16;

	// end inline asm
	add.s64 	%rd76, %rd75, %rd577;
	// begin inline asm
	cp.async.ca.shared.global [%r283], [%rd76], 16;

	// end inline asm
	add.s64 	%rd77, %rd76, %rd577;
	// begin inline asm
	cp.async.ca.shared.global [%r284], [%rd77], 16;

	// end inline asm
	add.s64 	%rd78, %rd77, %rd577;
	// begin inline asm
	cp.async.ca.shared.global [%r285], [%rd78], 16;

	// end inline asm
	add.s64 	%rd79, %rd78, %rd577;
	// begin inline asm
	cp.async.ca.shared.global [%r286], [%rd79], 16;

	// end inline asm
	add.s64 	%rd80, %rd79, %rd577;
	// begin inline asm
	cp.async.ca.shared.global [%r287], [%rd80], 16;

	// end inline asm
	add.s64 	%rd81, %rd80, %rd577;
	// begin inline asm
	cp.async.ca.shared.global [%r288], [%rd81], 16;

	// end inline asm
	add.s64 	%rd82, %rd81, %rd577;
	// begin inline asm
	cp.async.ca.shared.global [%r289], [%rd82], 16;

	// end inline asm
	// begin inline asm
	cp.async.commit_group;

	// end inline asm
	// begin inline asm
	cp.async.wait_group 0;

	// end inline asm
	bar.sync 	0;
	wmma.load.a.sync.aligned.row.m8n32k16.shared.f16 	{%r1343, %r1344, %r1345, %r1346, %r1347, %r1348, %r1349, %r1350}, [%r1003], %r818;
	wmma.load.a.sync.aligned.row.m8n32k16.shared.f16 	{%r1351, %r1352, %r1353, %r1354, %r1355, %r1356, %r1357, %r1358}, [%r1016], %r818;
	wmma.load.a.sync.aligned.row.m8n32k16.shared.f16 	{%r1359, %r1360, %r1361, %r1362, %r1363, %r1364, %r1365, %r1366}, [%r1025], %r818;
	wmma.load.a.sync.aligned.row.m8n32k16.shared.f16 	{%r1367, %r1368, %r1369, %r1370, %r1371, %r1372, %r1373, %r1374}, [%r1034], %r818;
	wmma.load.a.sync.aligned.row.m8n32k16.shared.f16 	{%r1375, %r1376, %r1377, %r1378, %r1379, %r1380, %r1381, %r1382}, [%r1043], %r818;
	wmma.load.a.sync.aligned.row.m8n32k16.shared.f16 	{%r1383, %r1384, %r1385, %r1386, %r1387, %r1388, %r1389, %r1390}, [%r1052], %r818;
	wmma.load.a.sync.aligned.row.m8n32k16.shared.f16 	{%r1391, %r1392, %r1393, %r1394, %r1395, %r1396, %r1397, %r1398}, [%r1061], %r818;
	wmma.load.a.sync.aligned.row.m8n32k16.shared.f16 	{%r1399, %r1400, %r1401, %r1402, %r1403, %r1404, %r1405, %r1406}, [%r1070], %r818;
	wmma.load.b.sync.aligned.row.m8n32k16.shared.f16 	{%r1407, %r1408, %r1409, %r1410, %r1411, %r1412, %r1413, %r1414}, [%r1079], %r818;
	wmma.load.b.sync.aligned.row.m8n32k16.shared.f16 	{%r1415, %r1416, %r1417, %r1418, %r1419, %r1420, %r1421, %r1422}, [%r1088], %r818;
	wmma.load.b.sync.aligned.row.m8n32k16.shared.f16 	{%r1423, %r1424, %r1425, %r1426, %r1427, %r1428, %r1429, %r1430}, [%r1097], %r818;
	wmma.load.b.sync.aligned.row.m8n32k16.shared.f16 	{%r1431, %r1432, %r1433, %r1434, %r1435, %r1436, %r1437, %r1438}, [%r1106], %r818;
	wmma.load.b.sync.aligned.row.m8n32k16.shared.f16 	{%r1439, %r1440, %r1441, %r1442, %r1443, %r1444, %r1445, %r1446}, [%r1115], %r818;
	wmma.load.b.sync.aligned.row.m8n32k16.shared.f16 	{%r1447, %r1448, %r1449, %r1450, %r1451, %r1452, %r1453, %r1454}, [%r1124], %r818;
	wmma.load.b.sync.aligned.row.m8n32k16.shared.f16 	{%r1455, %r1456, %r1457, %r1458, %r1459, %r1460, %r1461, %r1462}, [%r1133], %r818;
	wmma.load.b.sync.aligned.row.m8n32k16.shared.f16 	{%r1463, %r1464, %r1465, %r1466, %r1467, %r1468, %r1469, %r1470}, [%r1142], %r818;
	wmma.mma.sync.aligned.row.row.m8n32k16.f16.f16 {%r1471, %r1472, %r1473, %r1474}, {%r1343, %r1344, %r1345, %r1346, %r1347, %r1348, %r1349, %r1350}, {%r1407, %r1408, %r1409, %r1410, %r1411, %r1412, %r1413, %r1414}, {%r1339, %r1340, %r1341, %r1342};
	wmma.mma.sync.aligned.row.row.m8n32k16.f16.f16 {%r1475, %r1476, %r1477, %r1478}, {%r1351, %r1352, %r1353, %r1354, %r1355, %r1356, %r1357, %r1358}, {%r1415, %r1416, %r1417, %r1418, %r1419, %r1420, %r1421, %r1422}, {%r1471, %r1472, %r1473, %r1474};
	wmma.mma.sync.aligned.row.row.m8n32k16.f16.f16 {%r1479, %r1480, %r1481, %r1482}, {%r1359, %r1360, %r1361, %r1362, %r1363, %r1364, %r1365, %r1366}, {%r1423, %r1424, %r1425, %r1426, %r1427, %r1428, %r1429, %r1430}, {%r1475, %r1476, %r1477, %r1478};
	wmma.mma.sync.aligned.row.row.m8n32k16.f16.f16 {%r1483, %r1484, %r1485, %r1486}, {%r1367, %r1368, %r1369, %r1370, %r1371, %r1372, %r1373, %r1374}, {%r1431, %r1432, %r1433, %r1434, %r1435, %r1436, %r1437, %r1438}, {%r1479, %r1480, %r1481, %r1482};
	wmma.mma.sync.aligned.row.row.m8n32k16.f16.f16 {%r1487, %r1488, %r1489, %r1490}, {%r1375, %r1376, %r1377, %r1378, %r1379, %r1380, %r1381, %r1382}, {%r1439, %r1440, %r1441, %r1442, %r1443, %r1444, %r1445, %r1446}, {%r1483, %r1484, %r1485, %r1486};
	wmma.mma.sync.aligned.row.row.m8n32k16.f16.f16 {%r1491, %r1492, %r1493, %r1494}, {%r1383, %r1384, %r1385, %r1386, %r1387, %r1388, %r1389, %r1390}, {%r1447, %r1448, %r1449, %r1450, %r1451, %r1452, %r1453, %r1454}, {%r1487, %r1488, %r1489, %r1490};
	wmma.mma.sync.aligned.row.row.m8n32k16.f16.f16 {%r1495, %r1496, %r1497, %r1498}, {%r1391, %r1392, %r1393, %r1394, %r1395, %r1396, %r1397, %r1398}, {%r1455, %r1456, %r1457, %r1458, %r1459, %r1460, %r1461, %r1462}, {%r1491, %r1492, %r1493, %r1494};
	wmma.mma.sync.aligned.row.row.m8n32k16.f16.f16 {%r1499, %r1500, %r1501, %r1502}, {%r1399, %r1400, %r1401, %r1402, %r1403, %r1404, %r1405, %r1406}, {%r1463, %r1464, %r1465, %r1466, %r1467, %r1468, %r1469, %r1470}, {%r1495, %r1496, %r1497, %r1498};
	add.s64 	%rd83, %rd654, -3072;
	// begin inline asm
	cp.async.ca.shared.global [%r800], [%rd83], 16;

	// end inline asm
	mul.wide.s32 	%rd580, %r6397, 2;
	add.s64 	%rd84, %rd651, %rd580;
	// begin inline asm
	cp.async.ca.shared.global [%r801], [%rd84], 16;

	// end inline asm
	add.s64 	%rd85, %rd84, %rd577;
	// begin inline asm
	cp.async.ca.shared.global [%r292], [%rd85], 16;

	// end inline asm
	add.s64 	%rd86, %rd85, %rd577;
	// begin inline asm
	cp.async.ca.shared.global [%r293], [%rd86], 16;

	// end inline asm
	add.s64 	%rd87, %rd86, %rd577;
	// begin inline asm
	cp.async.ca.shared.global [%r294], [%rd87], 16;

	// end inline asm
	add.s64 	%rd88, %rd87, %rd577;
	// begin inline asm
	cp.async.ca.shared.global [%r295], [%rd88], 16;

	// end inline asm
	add.s64 	%rd89, %rd88, %rd577;
	// begin inline asm
	cp.async.ca.shared.global [%r296], [%rd89], 16;

	// end inline asm
	add.s64 	%rd90, %rd89, %rd577;
	// begin inline asm
	cp.async.ca.shared.global [%r297], [%rd90], 16;

	// end inline asm
	add.s64 	%rd91, %rd90, %rd577;
	// begin inline asm
	cp.async.ca.shared.global [%r298], [%rd91], 16;

	// end inline asm
	add.s64 	%rd92, %rd91, %rd577;
	// begin inline asm
	cp.async.ca.shared.global [%r299], [%rd92], 16;

	// end inline asm
	add.s64 	%rd93, %rd92, %rd577;
	// begin inline asm
	cp.async.ca.shared.global [%r300], [%rd93], 16;

	// end inline asm
	add.s64 	%rd94, %rd93, %rd577;
	// begin inline asm
	cp.async.ca.shared.global [%r301], [%rd94], 16;

	// end inline asm
	add.s64 	%rd95, %rd94, %rd577;
	// begin inline asm
	cp.async.ca.shared.global [%r302], [%rd95], 16;

	// end inline asm
	add.s64 	%rd96, %rd95, %rd577;
	// begin inline asm
	cp.async.ca.shared.global [%r303], [%rd96], 16;

	// end inline asm
	add.s64 	%rd97, %rd96, %rd577;
	// begin inline asm
	cp.async.ca.shared.global [%r304], [%rd97], 16;

	// end inline asm
	add.s64 	%rd98, %rd97, %rd577;
	// begin inline asm
	cp.async.ca.shared.global [%r305], [%rd98], 16;

	// end inline asm
	add.s64 	%rd99, %rd98, %rd577;
	// begin inline asm
	cp.async.ca.shared.global [%r306], [%rd99], 16;

	// end inline asm
	// begin inline asm
	cp.async.commit_group;

	// end inline asm
	// begin inline asm
	cp.async.wait_group 0;

	// end inline asm
	bar.sync 	0;
	wmma.load.a.sync.aligned.row.m8n32k16.shared.f16 	{%r1503, %r1504, %r1505, %r1506, %r1507, %r1508, %r1509, %r1510}, [%r817], %r818;
	wmma.load.a.sync.aligned.row.m8n32k16.shared.f16 	{%r1511, %r1512, %r1513, %r1514, %r1515, %r1516, %r1517, %r1518}, [%r827], %r818;
	wmma.load.a.sync.aligned.row.m8n32k16.shared.f16 	{%r1519, %r1520, %r1521, %r1522, %r1523, %r1524, %r1525, %r1526}, [%r836], %r818;
	wmma.load.a.sync.aligned.row.m8n32k16.shared.f16 	{%r1527, %r1528, %r1529, %r1530, %r1531, %r1532, %r1533, %r1534}, [%r845], %r818;
	wmma.load.a.sync.aligned.row.m8n32k16.shared.f16 	{%r1535, %r1536, %r1537, %r1538, %r1539, %r1540, %r1541, %r1542}, [%r854], %r818;
	wmma.load.a.sync.aligned.row.m8n32k16.shared.f16 	{%r1543, %r1544, %r1545, %r1546, %r1547, %r1548, %r1549, %r1550}, [%r863], %r818;
	wmma.load.a.sync.aligned.row.m8n32k16.shared.f16 	{%r1551, %r1552, %r1553, %r1554, %r1555, %r1556, %r1557, %r1558}, [%r872], %r818;
	wmma.load.a.sync.aligned.row.m8n32k16.shared.f16 	{%r1559, %r1560, %r1561, %r1562, %r1563, %r1564, %r1565, %r1566}, [%r881], %r818;
	wmma.load.b.sync.aligned.row.m8n32k16.shared.f16 	{%r1567, %r1568, %r1569, %r1570, %r1571, %r1572, %r1573, %r1574}, [%r894], %r818;
	wmma.load.b.sync.aligned.row.m8n32k16.shared.f16 	{%r1575, %r1576, %r1577, %r1578, %r1579, %r1580, %r1581, %r1582}, [%r903], %r818;
	wmma.load.b.sync.aligned.row.m8n32k16.shared.f16 	{%r1583, %r1584, %r1585, %r1586, %r1587, %r1588, %r1589, %r1590}, [%r912], %r818;
	wmma.load.b.sync.aligned.row.m8n32k16.shared.f16 	{%r1591, %r1592, %r1593, %r1594, %r1595, %r1596, %r1597, %r1598}, [%r921], %r818;
	wmma.load.b.sync.aligned.row.m8n32k16.shared.f16 	{%r1599, %r1600, %r1601, %r1602, %r1603, %r1604, %r1605, %r1606}, [%r930], %r818;
	wmma.load.b.sync.aligned.row.m8n32k16.shared.f16 	{%r1607, %r1608, %r1609, %r1610, %r1611, %r1612, %r1613, %r1614}, [%r939], %r818;
	wmma.load.b.sync.aligned.row.m8n32k16.shared.f16 	{%r1615, %r1616, %r1617, %r1618, %r1619, %r1620, %r1621, %r1622}, [%r948], %r818;
	wmma.load.b.sync.aligned.row.m8n32k16.shared.f16 	{%r1623, %r1624, %r1625, %r1626, %r1627, %r1628, %r1629, %r1630}, [%r957], %r818;
	wmma.mma.sync.aligned.row.row.m8n32k16.f16.f16 {%r1631, %r1632, %r1633, %r1634}, {%r1503, %r1504, %r1505, %r1506, %r1507, %r1508, %r1509, %r1510}, {%r1567, %r1568, %r1569, %r1570, %r1571, %r1572, %r1573, %r1574}, {%r1499, %r1500, %r1501, %r1502};
	wmma.mma.sync.aligned.row.row.m8n32k16.f16.f16 {%r1635, %r1636, %r1637, %r1638}, {%r1511, %r1512, %r1513, %r1514, %r1515, %r1516, %r1517, %r1518}, {%r1575, %r1576, %r1577, %r1578, %r1579, %r1580, %r1581, %r1582}, {%r1631, %r1632, %r1633, %r1634};
	wmma.mma.sync.aligned.row.row.m8n32k16.f16.f16 {%r1639, %r1640, %r1641, %r1642}, {%r1519, %r1520, %r1521, %r1522, %r1523, %r1524, %r1525, %r1526}, {%r1583, %r1584, %r1585, %r1586, %r1587, %r1588, %r1589, %r1590}, {%r1635, %r1636, %r1637, %r1638};
	wmma.mma.sync.aligned.row.row.m8n32k16.f16.f16 {%r1643, %r1644, %r1645, %r1646}, {%r1527, %r1528, %r1529, %r1530, %r1531, %r1532, %r1533, %r1534}, {%r1591, %r1592, %r1593, %r1594, %r1595, %r1596, %r1597, %r1598}, {%r1639, %r1640, %r1641, %r1642};
	wmma.mma.sync.aligned.row.row.m8n32k16.f16.f16 {%r1647, %r1648, %r1649, %r1650}, {%r1535, %r1536, %r1537, %r1538, %r1539, %r1540, %r1541, %r1542}, {%r1599, %r1600, %r1601, %r1602, %r1603, %r1604, %r1605, %r1606}, {%r1643, %r1644, %r1645, %r1646};
	wmma.mma.sync.aligned.row.row.m8n32k16.f16.f16 {%r1651, %r1652, %r1653, %r1654}, {%r1543, %r1544, %r1545, %r1546, %r1547, %r1548, %r1549, %r1550}, {%r1607, %r1608, %r1609, %r1610, %r1611, %r1612, %r1613, %r1614}, {%r1647, %r1648, %r1649, %r1650};
	wmma.mma.sync.aligned.row.row.m8n32k16.f16.f16 {%r1655, %r1656, %r1657, %r1658}, {%r1551, %r1552, %r1553, %r1554, %r1555, %r1556, %r1557, %r1558}, {%r1615, %r1616, %r1617, %r1618, %r1619, %r1620, %r1621, %r1622}, {%r1651, %r1652, %r1653, %r1654};
	wmma.mma.sync.aligned.row.row.m8n32k16.f16.f16 {%r1659, %r1660, %r1661, %r1662}, {%r1559, %r1560, %r1561, %r1562, %r1563, %r1564, %r1565, %r1566}, {%r1623, %r1624, %r1625, %r1626, %r1627, %r1628, %r1629, %r1630}, {%r1655, %r1656, %r1657, %r1658};
	add.s64 	%rd100, %rd654, -2816;
	// begin inline asm
	cp.async.ca.shared.global [%r783], [%rd100], 16;

	// end inline asm
	mul.wide.s32 	%rd581, %r6398, 2;
	add.s64 	%rd101, %rd651, %rd581;
	// begin inline asm
	cp.async.ca.shared.global [%r274], [%rd101], 16;

	// end inline asm
	add.s64 	%rd102, %rd101, %rd577;
	// begin inline asm
	cp.async.ca.shared.global [%r275], [%rd102], 16;

	// end inline asm
	add.s64 	%rd103, %rd102, %rd577;
	// begin inline asm
	cp.async.ca.shared.global [%r276], [%rd103], 16;

	// end inline asm
	add.s64 	%rd104, %rd103, %rd577;
	// begin inline asm
	cp.async.ca.shared.global [%r277], [%rd104], 16;

	// end inline asm
	add.s64 	%rd105, %rd104, %rd577;
	// begin inline asm
	cp.async.ca.shared.global [%r278], [%rd105], 16;

	// end inline asm
	add.s64 	%rd106, %rd105, %rd577;
	// begin inline asm
	cp.async.ca.shared.global [%r279], [%rd106], 16;

	// end inline asm
	add.s64 	%rd107, %rd106, %rd577;
	// begin inline asm
	cp.async.ca.shared.global [%r280], [%rd107], 16;

	// end inline asm
	add.s64 	%rd108, %rd107, %rd577;
	// begin inline asm
	cp.async.ca.shared.global [%r281], [%rd108], 16;

	// end inline asm
	add.s64 	%rd109, %rd108, %rd577;
	// begin inline asm
	cp.async.ca.shared.global [%r282], [%rd109], 16;

	// end inline asm
	add.s64 	%rd110, %rd109, %rd577;
	// begin inline asm
	cp.async.ca.shared.global [%r283], [%rd110], 16;

	// end inline asm
	add.s64 	%rd111, %rd110, %rd577;
	// begin inline asm
	cp.async.ca.shared.global [%r284], [%rd111], 16;

	// end inline asm
	add.s64 	%rd112, %rd111, %rd577;
	// begin inline asm
	cp.async.ca.shared.global [%r285], [%rd112], 16;

	// end inline asm
	add.s64 	%rd113, %rd112, %rd577;
	// begin inline asm
	cp.async.ca.shared.global [%r286], [%rd113], 16;

	// end inline asm
	add.s64 	%rd114, %rd113, %rd577;
	// begin inline asm
	cp.async.ca.shared.global [%r287], [%rd114], 16;

	// end inline asm
	add.s64 	%rd115, %rd114, %rd577;
	// begin inline asm
	cp.async.ca.shared.global [%r288], [%rd115], 16;

	// end inline asm
	add.s64 	%rd116, %rd115, %rd577;
	// begin inline asm
	cp.async.ca.shared.global [%r289], [%rd116], 16;

	// end inline asm
	// begin inline asm
	cp.async.commit_group;

	// end inline asm
	// begin inline asm
	cp.async.wait_group 0;

	// end inline asm
	bar.sync 	0;
	wmma.load.a.sync.aligned.row.m8n32k16.shared.f16 	{%r1663, %r1664, %r1665, %r1666, %r1667, %r1668, %r1669, %r1670}, [%r1003], %r818;
	wmma.load.a.sync.aligned.row.m8n32k16.shared.f16 	{%r1671, %r1672, %r1673, %r1674, %r1675, %r1676, %r1677, %r1678}, [%r1016], %r818;
	wmma.load.a.sync.aligned.row.m8n32k16.shared.f16 	{%r1679, %r1680, %r1681, %r1682, %r1683, %r1684, %r1685, %r1686}, [%r1025], %r818;
	wmma.load.a.sync.aligned.row.m8n32k16.shared.f16 	{%r1687, %r1688, %r1689, %r1690, %r1691, %r1692, %r1693, %r1694}, [%r1034], %r818;
	wmma.load.a.sync.aligned.row.m8n32k16.shared.f16 	{%r1695, %r1696, %r1697, %r1698, %r1699, %r1700, %r1701, %r1702}, [%r1043], %r818;
	wmma.load.a.sync.aligned.row.m8n32k16.shared.f16 	{%r1703, %r1704, %r1705, %r1706, %r1707, %r1708, %r1709, %r1710}, [%r1052], %r818;
	wmma.load.a.sync.aligned.row.m8n32k16.shared.f16 	{%r1711, %r1712, %r1713, %r1714, %r1715, %r1716, %r1717, %r1718}, [%r1061], %r818;
	wmma.load.a.sync.aligned.row.m8n32k16.shared.f16 	{%r1719, %r1720, %r1721, %r1722, %r1723, %r1724, %r1725, %r1726}, [%r1070], %r818;
	wmma.load.b.sync.aligned.row.m8n32k16.shared.f16 	{%r1727, %r1728, %r1729, %r1730, %r1731, %r1732, %r1733, %r1734}, [%r1079], %r818;
	wmma.load.b.sync.aligned.row.m8n32k16.shared.f16 	{%r1735, %r1736, %r1737, %r1738, %r1739, %r1740, %r1741, %r1742}, [%r1088], %r818;
	wmma.load.b.sync.aligned.row.m8n32k16.shared.f16 	{%r1743, %r1744, %r1745, %r1746, %r1747, %r1748, %r1749, %r1750}, [%r1097], %r818;
	wmma.load.b.sync.aligned.row.m8n32k16.shared.f16 	{%r1751, %r1752, %r1753, %r1754, %r1755, %r1756, %r1757, %r1758}, [%r1106], %r818;
	wmma.load.b.sync.aligned.row.m8n32k16.shared.f16 	{%r1759, %r1760, %r1761, %r1762, %r1763, %r1764, %r1765, %r1766}, [%r1115], %r818;
	wmma.load.b.sync.aligned.row.m8n32k16.shared.f16 	{%r1767, %r1768, %r1769, %r1770, %r1771, %r1772, %r1773, %r1774}, [%r1124], %r818;
	wmma.load.b.sync.aligned.row.m8n32k16.shared.f16 	{%r1775, %r1776, %r1777, %r1778, %r1779, %r1780, %r1781, %r1782}, [%r1133], %r818;
	wmma.load.b.sync.aligned.row.m8n32k16.shared.f16 	{%r1783, %r1784, %r1785, %r1786, %r1787, %r1788, %r1789, %r1790}, [%r1142], %r818;
	wmma.mma.sync.aligned.row.row.m8n32k16.f16.f16 {%r1791, %r1792, %r1793, %r1794}, {%r1663, %r1664, %r1665, %r1666, %r1667, %r1668, %r1669, %r1670}, {%r1727, %r1728, %r1729, %r1730, %r1731, %r1732, %r1733, %r1734}, {%r1659, %r1660, %r1661, %r1662};
	wmma.mma.sync.aligned.row.row.m8n32k16.f16.f16 {%r1795, %r1796, %r1797, %r1798}, {%r1671, %r1672, %r1673, %r1674, %r1675, %r1676, %r1677, %r1678}, {%r1735, %r1736, %r1737, %r1738, %r1739, %r1740, %r1741, %r1742}, {%r1791, %r1792, %r1793, %r1794};
	wmma.mma.sync.aligned.row.row.m8n32k16.f16.f16 {%r1799, %r1800, %r1801, %r1802}, {%r1679, %r1680, %r1681, %r1682, %r1683, %r1684, %r1685, %r1686}, {%r1743, %r1744, %r1745, %r1746, %r1747, %r1748, %r1749, %r1750}, {%r1795, %r1796, %r1797, %r1798};
	wmma.mma.sync.aligned.row.row.m8n32k16.f16.f16 {%r1803, %r1804, %r1805, %r1806}, {%r1687, %r1688, %r1689, %r1690, %r1691, %r1692, %r1693, %r1694}, {%r1751, %r1752, %r1753, %r1754, %r1755, %r1756, %r1757, %r1758}, {%r1799, %r1800, %r1801, %r1802};
	wmma.mma.sync.aligned.row.row.m8n32k16.f16.f16 {%r1807, %r1808, %r1809, %r1810}, {%r1695, %r1696, %r1697, %r1698, %r1699, %r1700, %r1701, %r1702}, {%r1759, %r1760, %r1761, %r1762, %r1763, %r1764, %r1765, %r1766}, {%r1803, %r1804, %r1805, %r1806};
	wmma.mma.sync.aligned.row.row.m8n32k16.f16.f16 {%r1811, %r1812, %r1813, %r1814}, {%r1703, %r1704, %r1705, %r1706, %r1707, %r1708, %r1709, %r1710}, {%r1767, %r1768, %r1769, %r1770, %r1771, %r1772, %r1773, %r1774}, {%r1807, %r1808, %r1809, %r1810};
	wmma.mma.sync.aligned.row.row.m8n32k16.f16.f16 {%r1815, %r1816, %r1817, %r1818}, {%r1711, %r1712, %r1713, %r1714, %r1715, %r1716, %r1717, %r1718}, {%r1775, %r1776, %r1777, %r1778, %r1779, %r1780, %r1781, %r1782}, {%r1811, %r1812, %r1813, %r1814};
	wmma.mma.sync.aligned.row.row.m8n32k16.f16.f16 {%r1819, %r1820, %r1821, %r1822}, {%r1719, %r1720, %r1721, %r1722, %r1723, %r1724, %r1725, %r1726}, {%r1783, %r1784, %r1785, %r1786, %r1787, %r1788, %r1789, %r1790}, {%r1815, %r1816, %r1817, %r1818};
	add.s64 	%rd117, %rd654, -2560;
	// begin inline asm
	cp.async.ca.shared.global [%r800], [%rd117], 16;

	// end inline asm
	mul.wide.s32 	%rd582, %r6399, 2;
	add.s64 	%rd118, %rd651, %rd582;
	// begin inline asm
	cp.async.ca.shared.global [%r801], [%rd118], 16;

	// end inline asm
	add.s64 	%rd119, %rd118, %rd577;
	// begin inline asm
	cp.async.ca.shared.global [%r292], [%rd119], 16;

	// end inline asm
	add.s64 	%rd120, %rd119, %rd577;
	// begin inline asm
	cp.async.ca.shared.global [%r293], [%rd120], 16;

	// end inline asm
	add.s64 	%rd121, %rd120, %rd577;
	// begin inline asm
	cp.async.ca.shared.global [%r294], [%rd121], 16;

	// end inline asm
	add.s64 	%rd122, %rd121, %rd577;
	// begin inline asm
	cp.async.ca.shared.global [%r295], [%rd122], 16;

	// end inline asm
	add.s64 	%rd123, %rd122, %rd577;
	// begin inline asm
	cp.async.ca.shared.global [%r296], [%rd123], 16;

	// end inline asm
	add.s64 	%rd124, %rd123, %rd577;
	// begin inline asm
	cp.async.ca.shared.global [%r297], [%rd124], 16;

	// end inline asm
	add.s64 	%rd125, %rd124, %rd577;
	// begin inline asm
	cp.async.ca.shared.global [%r298], [%rd125], 16;

	// end inline asm
	add.s64 	%rd126, %rd125, %rd577;
	// begin inline asm
	cp.async.ca.shared.global [%r299], [%rd126], 16;

	// end inline asm
	add.s64 	%rd127, %rd126, %rd577;
	// begin inline asm
	cp.async.ca.shared.global [%r300], [%rd127], 16;

	// end inline asm
	add.s64 	%rd128, %rd127, %rd577;
	// begin inline asm
	cp.async.ca.shared.global [%r301], [%rd128], 16;

	// end inline asm
	add.s64 	%rd129, %rd128, %rd577;
	// begin inline asm
	cp.async.ca.shared.global [%r302], [%rd129], 16;

	// end inline asm
	add.s64 	%rd130, %rd129, %rd577;
	// begin inline asm
	cp.async.ca.shared.global [%r303], [%rd130], 16;

	// end inline asm
	add.s64 	%rd131, %rd130, %rd577;
	// begin inline asm
	cp.async.ca.shared.global [%r304], [%rd131], 16;

	// end inline asm
	add.s64 	%rd132, %rd131, %rd577;
	// begin inline asm
	cp.async.ca.shared.global [%r305], [%rd132], 16;

	// end inline asm
	add.s64 	%rd133, %rd132, %rd577;
	// begin inline asm
	cp.async.ca.shared.global [%r306], [%rd133], 16;

	// end inline asm
	// begin inline asm
	cp.async.commit_group;

	// end inline asm
	// begin inline asm
	cp.async.wait_group 0;

	// end inline asm
	bar.sync 	0;
	wmma.load.a.sync.aligned.row.m8n32k16.shared.f16 	{%r1823, %r1824, %r1825, %r1826, %r1827, %r1828, %r1829, %r1830}, [%r817], %r818;
	wmma.load.a.sync.aligned.row.m8n32k16.shared.f16 	{%r1831, %r1832, %r1833, %r1834, %r1835, %r1836, %r1837, %r1838}, [%r827], %r818;
	wmma.load.a.sync.aligned.row.m8n32k16.shared.f16 	{%r1839, %r1840, %r1841, %r1842, %r1843, %r1844, %r1845, %r1846}, [%r836], %r818;
	wmma.load.a.sync.aligned.row.m8n32k16.shared.f16 	{%r1847, %r1848, %r1849, %r1850, %r1851, %r1852, %r1853, %r1854}, [%r845], %r818;
	wmma.load.a.sync.aligned.row.m8n32k16.shared.f16 	{%r1855, %r1856, %r1857, %r1858, %r1859, %r1860, %r1861, %r1862}, [%r854], %r818;
	wmma.load.a.sync.aligned.row.m8n32k16.shared.f16 	{%r1863, %r1864, %r1865, %r1866, %r1867, %r1868, %r1869, %r1870}, [%r863], %r818;
	wmma.load.a.sync.aligned.row.m8n32k16.shared.f16 	{%r1871, %r1872, %r1873, %r1874, %r1875, %r1876, %r1877, %r1878}, [%r872], %r818;
	wmma.load.a.sync.aligned.row.m8n32k16.shared.f16 	{%r1879, %r1880, %r1881, %r1882, %r1883, %r1884, %r1885, %r1886}, [%r881], %r818;
	wmma.load.b.sync.aligned.row.m8n32k16.shared.f16 	{%r1887, %r1888, %r1889, %r1890, %r1891, %r1892, %r1893, %r1894}, [%r894], %r818;
	wmma.load.b.sync.aligned.row.m8n32k16.shared.f16 	{%r1895, %r1896, %r1897, %r1898, %r1899, %r1900, %r1901, %r1902}, [%r903], %r818;
	wmma.load.b.sync.aligned.row.m8n32k16.shared.f16 	{%r1903, %r1904, %r1905, %r1906, %r1907, %r1908, %r1909, %r1910}, [%r912], %r818;
	wmma.load.b.sync.aligned.row.m8n32k16.shared.f16 	{%r1911, %r1912, %r1913, %r1914, %r1915, %r1916, %r1917, %r1918}, [%r921], %r818;
	wmma.load.b.sync.aligned.row.m8n32k16.shared.f16 	{%r1919, %r1920, %r1921, %r1922, %r1923, %r1924, %r1925, %r1926}, [%r930], %r818;
	wmma.load.b.sync.aligned.row.m8n32k16.shared.f16 	{%r1927, %r1928, %r1929, %r1930, %r1931, %r1932, %r1933, %r1934}, [%r939], %r818;
	wmma.load.b.sync.aligned.row.m8n32k16.shared.f16 	{%r1935, %r1936, %r1937, %r1938, %r1939, %r1940, %r1941, %r1942}, [%r948], %r818;
	wmma.load.b.sync.aligned.row.m8n32k16.shared.f16 	{%r1943, %r1944, %r1945, %r1946, %r1947, %r1948, %r1949, %r1950}, [%r957], %r818;
	wmma.mma.sync.aligned.row.row.m8n32k16.f16.f16 {%r1951, %r1952, %r1953, %r1954}, {%r1823, %r1824, %r1825, %r1826, %r1827, %r1828, %r1829, %r1830}, {%r1887, %r1888, %r1889, %r1890, %r1891, %r1892, %r1893, %r1894}, {%r1819, %r1820, %r1821, %r1822};
	wmma.mma.sync.aligned.row.row.m8n32k16.f16.f16 {%r1955, %r1956, %r1957, %r1958}, {%r1831, %r1832, %r1833, %r1834, %r1835, %r1836, %r1837, %r1838}, {%r1895, %r1896, %r1897, %r1898, %r1899, %r1900, %r1901, %r1902}, {%r1951, %r1952, %r1953, %r1954};
	wmma.mma.sync.aligned.row.row.m8n32k16.f16.f16 {%r1959, %r1960, %r1961, %r1962}, {%r1839, %r1840, %r1841, %r1842, %r1843, %r1844, %r1845, %r1846}, {%r1903, %r1904, %r1905, %r1906, %r1907, %r1908, %r1909, %r1910}, {%r1955, %r1956, %r1957, %r1958};
	wmma.mma.sync.aligned.row.row.m8n32k16.f16.f16 {%r1963, %r1964, %r1965, %r1966}, {%r1847, %r1848, %r1849, %r1850, %r1851, %r1852, %r1853, %r1854}, {%r1911, %r1912, %r1913, %r1914, %r1915, %r1916, %r1917, %r1918}, {%r1959, %r1960, %r1961, %r1962};
	wmma.mma.sync.aligned.row.row.m8n32k16.f16.f16 {%r1967, %r1968, %r1969, %r1970}, {%r1855, %r1856, %r1857, %r1858, %r1859, %r1860, %r1861, %r1862}, {%r1919, %r1920, %r1921, %r1922, %r1923, %r1924, %r1925, %r1926}, {%r1963, %r1964, %r1965, %r1966};
	wmma.mma.sync.aligned.row.row.m8n32k16.f16.f16 {%r1971, %r1972, %r1973, %r1974}, {%r1863, %r1864, %r1865, %r1866, %r1867, %r1868, %r1869, %r1870}, {%r1927, %r1928, %r1929, %r1930, %r1931, %r1932, %r1933, %r1934}, {%r1967, %r1968, %r1969, %r1970};
	wmma.mma.sync.aligned.row.row.m8n32k16.f16.f16 {%r1975, %r1976, %r1977, %r1978}, {%r1871, %r1872, %r1873, %r1874, %r1875, %r1876, %r1877, %r1878}, {%r1935, %r1936, %r1937, %r1938, %r1939, %r1940, %r1941, %r1942}, {%r1971, %r1972, %r1973, %r1974};
	wmma.mma.sync.aligned.row.row.m8n32k16.f16.f16 {%r1979, %r1980, %r1981, %r1982}, {%r1879, %r1880, %r1881, %r1882, %r1883, %r1884, %r1885, %r1886}, {%r1943, %r1944, %r1945, %r1946, %r1947, %r1948, %r1949, %r1950}, {%r1975, %r1976, %r1977, %r1978};
	add.s64 	%rd134, %rd654, -2304;
	// begin inline asm
	cp.async.ca.shared.global [%r783], [%rd134], 16;

	// end inline asm
	mul.wide.s32 	%rd583, %r6400, 2;
	add.s64 	%rd135, %rd651, %rd583;
	// begin inline asm
	cp.async.ca.shared.global [%r274], [%rd135], 16;

	// end inline asm
	add.s64 	%rd136, %rd135, %rd577;
	// begin inline asm
	cp.async.ca.shared.global [%r275], [%rd136], 16;

	// end inline asm
	add.s64 	%rd137, %rd136, %rd577;
	// begin inline asm
	cp.async.ca.shared.global [%r276], [%rd137], 16;

	// end inline asm
	add.s64 	%rd138, %rd137, %rd577;
	// begin inline asm
	cp.async.ca.shared.global [%r277], [%rd138], 16;

	// end inline asm
	add.s64 	%rd139, %rd138, %rd577;
	// begin inline asm
	cp.async.ca.shared.global [%r278], [%rd139], 16;

	// end inline asm
	add.s64 	%rd140, %rd139, %rd577;
	// begin inline asm
	cp.async.ca.shared.global [%r279], [%rd140], 16;

	// end inline asm
	add.s64 	%rd141, %rd140, %rd577;
	// begin inline asm
	cp.async.ca.shared.global [%r280], [%rd141], 16;

	// end inline asm
	add.s64 	%rd142, %rd141, %rd577;
	// begin inline asm
	cp.async.ca.shared.global [%r281], [%rd142], 16;

	// end inline asm
	add.s64 	%rd143, %rd142, %rd577;
	// begin inline asm
	cp.async.ca.shared.global [%r282], [%rd143], 16;

	// end inline asm
	add.s64 	%rd144, %rd143, %rd577;
	// begin inline asm
	cp.async.ca.shared.global [%r283], [%rd144], 16;

	// end inline asm
	add.s64 	%rd145, %rd144, %rd577;
	// begin inline asm
	cp.async.ca.shared.global [%r284], [%rd145], 16;

	// end inline asm
	add.s64 	%rd146, %rd145, %rd577;
	// begin inline asm
	cp.async.ca.shared.global [%r285], [%rd146], 16;

	// end inline asm
	add.s64 	%rd147, %rd146, %rd577;
	// begin inline asm
	cp.async.ca.shared.global [%r286], [%rd147], 16;

	// end inline asm
	add.s64 	%rd148, %rd147, %rd577;
	// begin inline asm
	cp.async.ca.shared.global [%r287], [%rd148], 16;

	// end inline asm
	add.s64 	%rd149, %rd148, %rd577;
	// begin inline asm
	cp.async.ca.shared.global [%r288], [%rd149], 16;

	// end inline asm
	add.s64 	%rd150, %rd149, %rd577;
	// begin inline asm
	cp.async.ca.shared.global [%r289], [%rd150], 16;

	// end inline asm
	// begin inline asm
	cp.async.commit_group;

	// end inline asm
	// begin inline asm
	cp.async.wait_group 0;

	// end inline asm
	bar.sync 	0;
	wmma.load.a.sync.aligned.row.m8n32k16.shared.f16 	{%r1983, %r1984, %r1985, %r1986, %r1987, %r1988, %r1989, %r1990}, [%r1003], %r818;
	wmma.load.a.sync.aligned.row.m8n32k16.shared.f16 	{%r1991, %r1992, %r1993, %r1994, %r1995, %r1996, %r1997, %r1998}, [%r1016], %r818;
	wmma.load.a.sync.aligned.row.m8n32k16.shared.f16 	{%r1999, %r2000, %r2001, %r2002, %r2003, %r2004, %r2005, %r2006}, [%r1025], %r818;
	wmma.load.a.sync.aligned.row.m8n32k16.shared.f16 	{%r2007, %r2008, %r2009, %r2010, %r2011, %r2012, %r2013, %r2014}, [%r1034], %r818;
	wmma.load.a.sync.aligned.row.m8n32k16.shared.f16 	{%r2015, %r2016, %r2017, %r2018, %r2019, %r2020, %r2021, %r2022}, [%r1043], %r818;
	wmma.load.a.sync.aligned.row.m8n32k16.shared.f16 	{%r2023, %r2024, %r2025, %r2026, %r2027, %r2028, %r2029, %r2030}, [%r1052], %r818;
	wmma.load.a.sync.aligned.row.m8n32k16.shared.f16 	{%r2031, %r2032, %r2033, %r2034, %r2035, %r2036, %r2037, %r2038}, [%r1061], %r818;
	wmma.load.a.sync.aligned.row.m8n32k16.shared.f16 	{%r2039, %r2040, %r2041, %r2042, %r2043, %r2044, %r2045, %r2046}, [%r1070], %r818;
	wmma.load.b.sync.aligned.row.m8n32k16.shared.f16 	{%r2047, %r2048, %r2049, %r2050, %r2051, %r2052, %r2053, %r2054}, [%r1079], %r818;
	wmma.load.b.sync.aligned.row.m8n32k16.shared.f16 	{%r2055, %r2056, %r2057, %r2058, %r2059, %r2060, %r2061, %r2062}, [%r1088], %r818;
	wmma.load.b.sync.aligned.row.m8n32k16.shared.f16 	{%r2063, %r2064, %r2065, %r2066, %r2067, %r2068, %r2069, %r2070}, [%r1097], %r818;
	wmma.load.b.sync.aligned.row.m8n32k16.shared.f16 	{%r2071, %r2072, %r2073, %r2074, %r2075, %r2076, %r2077, %r2078}, [%r1106], %r818;
	wmma.load.b.sync.aligned.row.m8n32k16.shared.f16 	{%r2079, %r2080, %r2081, %r2082, %r2083, %r2084, %r2085, %r2086}, [%r1115], %r818;
	wmma.load.b.sync.aligned.row.m8n32k16.shared.f16 	{%r2087, %r2088, %r2089, %r2090, %r2091, %r2092, %r2093, %r2094}, [%r1124], %r818;
	wmma.load.b.sync.aligned.row.m8n32k16.shared.f16 	{%r2095, %r2096, %r2097, %r2098, %r2099, %r2100, %r2101, %r2102}, [%r1133], %r818;
	wmma.load.b.sync.aligned.row.m8n32k16.shared.f16 	{%r2103, %r2104, %r2105, %r2106, %r2107, %r2108, %r2109, %r2110}, [%r1142], %r818;
	wmma.mma.sync.aligned.row.row.m8n32k16.f16.f16 {%r2111, %r2112, %r2113, %r2114}, {%r1983, %r1984, %r1985, %r1986, %r1987, %r1988, %r1989, %r1990}, {%r2047, %r2048, %r2049, %r2050, %r2051, %r2052, %r2053, %r2054}, {%r1979, %r1980, %r1981, %r1982};
	wmma.mma.sync.aligned.row.row.m8n32k16.f16.f16 {%r2115, %r2116, %r2117, %r2118}, {%r1991, %r1992, %r1993, %r1994, %r1995, %r1996, %r1997, %r1998}, {%r2055, %r2056, %r2057, %r2058, %r2059, %r2060, %r2061, %r2062}, {%r2111, %r2112, %r2113, %r2114};
	wmma.mma.sync.aligned.row.row.m8n32k16.f16.f16 {%r2119, %r2120, %r2121, %r2122}, {%r1999, %r2000, %r2001, %r2002, %r2003, %r2004, %r2005, %r2006}, {%r2063, %r2064, %r2065, %r2066, %r2067, %r2068, %r2069, %r2070}, {%r2115, %r2116, %r2117, %r2118};
	wmma.mma.sync.aligned.row.row.m8n32k16.f16.f16 {%r2123, %r2124, %r2125, %r2126}, {%r2007, %r2008, %r2009, %r2010, %r2011, %r2012, %r2013, %r2014}, {%r2071, %r2072, %r2073, %r2074, %r2075, %r2076, %r2077, %r2078}, {%r2119, %r2120, %r2121, %r2122};
	wmma.mma.sync.aligned.row.row.m8n32k16.f16.f16 {%r2127, %r2128, %r2129, %r2130}, {%r2015, %r2016, %r2017, %r2018, %r2019, %r2020, %r2021, %r2022}, {%r2079, %r2080, %r2081, %r2082, %r2083, %r2084, %r2085, %r2086}, {%r2123, %r2124, %r2125, %r2126};
	wmma.mma.sync.aligned.row.row.m8n32k16.f16.f16 {%r2131, %r2132, %r2133, %r2134}, {%r2023, %r2024, %r2025, %r2026, %r2027, %r2028, %r2029, %r2030}, {%r2087, %r2088, %r2089, %r2090, %r2091, %r2092, %r2093, %r2094}, {%r2127, %r2128, %r2129, %r2130};
	wmma.mma.sync.aligned.row.row.m8n32k16.f16.f16 {%r2135, %r2136, %r2137, %r2138}, {%r2031, %r2032, %r2033, %r2034, %r2035, %r2036, %r2037, %r2038}, {%r2095, %r2096, %r2097, %r2098, %r2099, %r2100, %r2101, %r2102}, {%r2131, %r2132, %r2133, %r2134};
	wmma.mma.sync.aligned.row.row.m8n32k16.f16.f16 {%r2139, %r2140, %r2141, %r2142}, {%r2039, %r2040, %r2041, %r2042, %r2043, %r2044, %r2045, %r2046}, {%r2103, %r2104, %r2105, %r2106, %r2107, %r2108, %r2109, %r2110}, {%r2135, %r2136, %r2137, %r2138};
	add.s64 	%rd151, %rd654, -2048;
	// begin inline asm
	cp.async.ca.shared.global [%r800], [%rd151], 16;

	// end inline asm
	mul.wide.s32 	%rd584, %r6401, 2;
	add.s64 	%rd152, %rd651, %rd584;
	// begin inline asm
	cp.async.ca.shared.global [%r801], [%rd152], 16;

	// end inline asm
	add.s64 	%rd153, %rd152, %rd577;
	// begin inline asm
	cp.async.ca.shared.global [%r292], [%rd153], 16;

	// end inline asm
	add.s64 	%rd154, %rd153, %rd577;
	// begin inline asm
	cp.async.ca.shared.global [%r293], [%rd154], 16;

	// end inline asm
	add.s64 	%rd155, %rd154, %rd577;
	// begin inline asm
	cp.async.ca.shared.global [%r294], [%rd155], 16;

	// end inline asm
	add.s64 	%rd156, %rd155, %rd577;
	// begin inline asm
	cp.async.ca.shared.global [%r295], [%rd156], 16;

	// end inline asm
	add.s64 	%rd157, %rd156, %rd577;
	// begin inline asm
	cp.async.ca.shared.global [%r296], [%rd157], 16;

	// end inline asm
	add.s64 	%rd158, %rd157, %rd577;
	// begin inline asm
	cp.async.ca.shared.global [%r297], [%rd158], 16;

	// end inline asm
	add.s64 	%rd159, %rd158, %rd577;
	// begin inline asm
	cp.async.ca.shared.global [%r298], [%rd159], 16;

	// end inline asm
	add.s64 	%rd160, %rd159, %rd577;
	// begin inline asm
	cp.async.ca.shared.global [%r299], [%rd160], 16;

	// end inline asm
	add.s64 	%rd161, %rd160, %rd577;
	// begin inline asm
	cp.async.ca.shared.global [%r300], [%rd161], 16;

	// end inline asm
	add.s64 	%rd162, %rd161, %rd577;
	// begin inline asm
	cp.async.ca.shared.global [%r301], [%rd162], 16;

	// end inline asm
	add.s64 	%rd163, %rd162, %rd577;
	// begin inline asm
	cp.async.ca.shared.global [%r302], [%rd163], 16;

	// end inline asm
	add.s64 	%rd164, %rd163, %rd577;
	// begin inline asm
	cp.async.ca.shared.global [%r303], [%rd164], 16;

	// end inline asm
	add.s64 	%rd165, %rd164, %rd577;
	// begin inline asm
	cp.async.ca.shared.global [%r304], [%rd165], 16;

	// end inline asm
	add.s64 	%rd166, %rd165, %rd577;
	// begin inline asm
	cp.async.ca.shared.global [%r305], [%rd166], 16;

	// end inline asm
	add.s64 	%rd167, %rd166, %rd577;
	// begin inline asm
	cp.async.ca.shared.global [%r306], [%rd167], 16;

	// end inline asm
	// begin inline asm
	cp.async.commit_group;

	// end inline asm
	// begin inline asm
	cp.async.wait_group 0;

	// end inline asm
	bar.sync 	0;
	wmma.load.a.sync.aligned.row.m8n32k16.shared.f16 	{%r2143, %r2144, %r2145, %r2146, %r2147, %r2148, %r2149, %r2150}, [%r817], %r818;
	wmma.load.a.sync.aligned.row.m8n32k16.shared.f16 	{%r2151, %r2152, %r2153, %r2154, %r2155, %r2156, %r2157, %r2158}, [%r827], %r818;
	wmma.load.a.sync.aligned.row.m8n32k16.shared.f16 	{%r2159, %r2160, %r2161, %r2162, %r2163, %r2164, %r2165, %r2166}, [%r836], %r818;
	wmma.load.a.sync.aligned.row.m8n32k16.shared.f16 	{%r2167, %r2168, %r2169, %r2170, %r2171, %r2172, %r2173, %r2174}, [%r845], %r818;
	wmma.load.a.sync.aligned.row.m8n32k16.shared.f16 	{%r2175, %r2176, %r2177, %r2178, %r2179, %r2180, %r2181, %r2182}, [%r854], %r818;
	wmma.load.a.sync.aligned.row.m8n32k16.shared.f16 	{%r2183, %r2184, %r2185, %r2186, %r2187, %r2188, %r2189, %r2190}, [%r863], %r818;
	wmma.load.a.sync.aligned.row.m8n32k16.shared.f16 	{%r2191, %r2192, %r2193, %r2194, %r2195, %r2196, %r2197, %r2198}, [%r872], %r818;
	wmma.load.a.sync.aligned.row.m8n32k16.shared.f16 	{%r2199, %r2200, %r2201, %r2202, %r2203, %r2204, %r2205, %r2206}, [%r881], %r818;
	wmma.load.b.sync.aligned.row.m8n32k16.shared.f16 	{%r2207, %r2208, %r2209, %r2210, %r2211, %r2212, %r2213, %r2214}, [%r894], %r818;
	wmma.load.b.sync.aligned.row.m8n32k16.shared.f16 	{%r2215, %r2216, %r2217, %r2218, %r2219, %r2220, %r2221, %r2222}, [%r903], %r818;
	wmma.load.b.sync.aligned.row.m8n32k16.shared.f16 	{%r2223, %r2224, %r2225, %r2226, %r2227, %r2228, %r2229, %r2230}, [%r912], %r818;
	wmma.load.b.sync.aligned.row.m8n32k16.shared.f16 	{%r2231, %r2232, %r2233, %r2234, %r2235, %r2236, %r2237, %r2238}, [%r921], %r818;
	wmma.load.b.sync.aligned.row.m8n32k16.shared.f16 	{%r2239, %r2240, %r2241, %r2242, %r2243, %r2244, %r2245, %r2246}, [%r930], %r818;
	wmma.load.b.sync.aligned.row.m8n32k16.shared.f16 	{%r2247, %r2248, %r2249, %r2250, %r2251, %r2252, %r2253, %r2254}, [%r939], %r818;
	wmma.load.b.sync.aligned.row.m8n32k16.shared.f16 	{%r2255, %r2256, %r2257, %r2258, %r2259, %r2260, %r2261, %r2262}, [%r948], %r818;
	wmma.load.b.sync.aligned.row.m8n32k16.shared.f16 	{%r2263, %r2264, %r2265, %r2266, %r2267, %r2268, %r2269, %r2270}, [%r957], %r818;
	wmma.mma.sync.aligned.row.row.m8n32k16.f16.f16 {%r2271, %r2272, %r2273, %r2274}, {%r2143, %r2144, %r2145, %r2146, %r2147, %r2148, %r2149, %r2150}, {%r2207, %r2208, %r2209, %r2210, %r2211, %r2212, %r2213, %r2214}, {%r2139, %r2140, %r2141, %r2142};
	wmma.mma.sync.aligned.row.row.m8n32k16.f16.f16 {%r2275, %r2276, %r2277, %r2278}, {%r2151, %r2152, %r2153, %r2154, %r2155, %r2156, %r2157, %r2158}, {%r2215, %r2216, %r2217, %r2218, %r2219, %r2220, %r2221, %r2222}, {%r2271, %r2272, %r2273, %r2274};
	wmma.mma.sync.aligned.row.row.m8n32k16.f16.f16 {%r2279, %r2280, %r2281, %r2282}, {%r2159, %r2160, %r2161, %r2162, %r2163, %r2164, %r2165, %r2166}, {%r2223, %r2224, %r2225, %r2226, %r2227, %r2228, %r2229, %r2230}, {%r2275, %r2276, %r2277, %r2278};
	wmma.mma.sync.aligned.row.row.m8n32k16.f16.f16 {%r2283, %r2284, %r2285, %r2286}, {%r2167, %r2168, %r2169, %r2170, %r2171, %r2172, %r2173, %r2174}, {%r2231, %r2232, %r2233, %r2234, %r2235, %r2236, %r2237, %r2238}, {%r2279, %r2280, %r2281, %r2282};
	wmma.mma.sync.aligned.row.row.m8n32k16.f16.f16 {%r2287, %r2288, %r2289, %r2290}, {%r2175, %r2176, %r2177, %r2178, %r2179, %r2180, %r2181, %r2182}, {%r2239, %r2240, %r2241, %r2242, %r2243, %r2244, %r2245, %r2246}, {%r2283, %r2284, %r2285, %r2286};
	wmma.mma.sync.aligned.row.row.m8n32k16.f16.f16 {%r2291, %r2292, %r2293, %r2294}, {%r2183, %r2184, %r2185, %r2186, %r2187, %r2188, %r2189, %r2190}, {%r2247, %r2248, %r2249, %r2250, %r2251, %r2252, %r2253, %r2254}, {%r2287, %r2288, %r2289, %r2290};
	wmma.mma.sync.aligned.row.row.m8n32k16.f16.f16 {%r2295, %r2296, %r2297, %r2298}, {%r2191, %r2192, %r2193, %r2194, %r2195, %r2196, %r2197, %r2198}, {%r2255, %r2256, %r2257, %r2258, %r2259, %r2260, %r2261, %r2262}, {%r2291, %r2292, %r2293, %r2294};
	wmma.mma.sync.aligned.row.row.m8n32k16.f16.f16 {%r2299, %r2300, %r2301, %r2302}, {%r2199, %r2200, %r2201, %r2202, %r2203, %r2204, %r2205, %r2206}, {%r2263, %r2264, %r2265, %r2266, %r2267, %r2268, %r2269, %r2270}, {%r2295, %r2296, %r2297, %r2298};
	add.s64 	%rd168, %rd654, -1792;
	// begin inline asm
	cp.async.ca.shared.global [%r783], [%rd168], 16;

	// end inline asm
	mul.wide.s32 	%rd585, %r6402, 2;
	add.s64 	%rd169, %rd651, %rd585;
	// begin inline asm
	cp.async.ca.shared.global [%r274], [%rd169], 16;

	// end inline asm
	add.s64 	%rd170, %rd169, %rd577;
	// begin inline asm
	cp.async.ca.shared.global [%r275], [%rd170], 16;

	// end inline asm
	add.s64 	%rd171, %rd170, %rd577;
	// begin inline asm
	cp.async.ca.shared.global [%r276], [%rd171], 16;

	// end inline asm
	add.s64 	%rd172, %rd171, %rd577;
	// begin inline asm
	cp.async.ca.shared.global [%r277], [%rd172], 16;

	// end inline asm
	add.s64 	%rd173, %rd172, %rd577;
	// begin inline asm
	cp.async.ca.shared.global [%r278], [%rd173], 16;

	// end inline asm
	add.s64 	%rd174, %rd173, %rd577;
	// begin inline asm
	cp.async.ca.shared.global [%r279], [%rd174], 16;

	// end inline asm
	add.s64 	%rd175, %rd174, %rd577;
	// begin inline asm
	cp.async.ca.shared.global [%r280], [%rd175], 16;

	// end inline asm
	add.s64 	%rd176, %rd175, %rd577;
	// begin inline asm
	cp.async.ca.shared.global [%r281], [%rd176], 16;

	// end inline asm
	add.s64 	%rd177, %rd176, %rd577;
	// begin inline asm
	cp.async.ca.shared.global [%r282], [%rd177], 16;

	// end inline asm
	add.s64 	%rd178, %rd177, %rd577;
	// begin inline asm
	cp.async.ca.shared.global [%r283], [%rd178], 16;

	// end inline asm
	add.s64 	%rd179, %rd178, %rd577;
	// begin inline asm
	cp.async.ca.shared.global [%r284], [%rd179], 16;

	// end inline asm
	add.s64 	%rd180, %rd179, %rd577;
	// begin inline asm
	cp.async.ca.shared.global [%r285], [%rd180], 16;

	// end inline asm
	add.s64 	%rd181, %rd180, %rd577;
	// begin inline asm
	cp.async.ca.shared.global [%r286], [%rd181], 16;

	// end inline asm
	add.s64 	%rd182, %rd181, %rd577;
	// begin inline asm
	cp.async.ca.shared.global [%r287], [%rd182], 16;

	// end inline asm
	add.s64 	%rd183, %rd182, %rd577;
	// begin inline asm
	cp.async.ca.shared.global [%r288], [%rd183], 16;

	// end inline asm
	add.s64 	%rd184, %rd183, %rd577;
	// begin inline asm
	cp.async.ca.shared.global [%r289], [%rd184], 16;

	// end inline asm
	// begin inline asm
	cp.async.commit_group;

	// end inline asm
	// begin inline asm
	cp.async.wait_group 0;

	// end inline asm
	bar.sync 	0;
	wmma.load.a.sync.aligned.row.m8n32k16.shared.f16 	{%r2303, %r2304, %r2305, %r2306, %r2307, %r2308, %r2309, %r2310}, [%r1003], %r818;
	wmma.load.a.sync.aligned.row.m8n32k16.shared.f16 	{%r2311, %r2312, %r2313, %r2314, %r2315, %r2316, %r2317, %r2318}, [%r1016], %r818;
	wmma.load.a.sync.aligned.row.m8n32k16.shared.f16 	{%r2319, %r2320, %r2321, %r2322, %r2323, %r2324, %r2325, %r2326}, [%r1025], %r818;
	wmma.load.a.sync.aligned.row.m8n32k16.shared.f16 	{%r2327, %r2328, %r2329, %r2330, %r2331, %r2332, %r2333, %r2334}, [%r1034], %r818;
	wmma.load.a.sync.aligned.row.m8n32k16.shared.f16 	{%r2335, %r2336, %r2337, %r2338, %r2339, %r2340, %r2341, %r2342}, [%r1043], %r818;
	wmma.load.a.sync.aligned.row.m8n32k16.shared.f16 	{%r2343, %r2344, %r2345, %r2346, %r2347, %r2348, %r2349, %r2350}, [%r1052], %r818;
	wmma.load.a.sync.aligned.row.m8n32k16.shared.f16 	{%r2351, %r2352, %r2353, %r2354, %r2355, %r2356, %r2357, %r2358}, [%r1061], %r818;
	wmma.load.a.sync.aligned.row.m8n32k16.shared.f16 	{%r2359, %r2360, %r2361, %r2362, %r2363, %r2364, %r2365, %r2366}, [%r1070], %r818;
	wmma.load.b.sync.aligned.row.m8n32k16.shared.f16 	{%r2367, %r2368, %r2369, %r2370, %r2371, %r2372, %r2373, %r2374}, [%r1079], %r818;
	wmma.load.b.sync.aligned.row.m8n32k16.shared.f16 	{%r2375, %r2376, %r2377, %r2378, %r2379, %r2380, %r2381, %r2382}, [%r1088], %r818;
	wmma.load.b.sync.aligned.row.m8n32k16.shared.f16 	{%r2383, %r2384, %r2385, %r2386, %r2387, %r2388, %r2389, %r2390}, [%r1097], %r818;
	wmma.load.b.sync.aligned.row.m8n32k16.shared.f16 	{%r2391, %r2392, %r2393, %r2394, %r2395, %r2396, %r2397, %r2398}, [%r1106], %r818;
	wmma.load.b.sync.aligned.row.m8n32k16.shared.f16 	{%r2399, %r2400, %r2401, %r2402, %r2403, %r2404, %r2405, %r2406}, [%r1115], %r818;
	wmma.load.b.sync.aligned.row.m8n32k16.shared.f16 	{%r2407, %r2408, %r2409, %r2410, %r2411, %r2412, %r2413, %r2414}, [%r1124], %r818;
	wmma.load.b.sync.aligned.row.m8n32k16.shared.f16 	{%r2415, %r2416, %r2417, %r2418, %r2419, %r2420, %r2421, %r2422}, [%r1133], %r818;
	wmma.load.b.sync.aligned.row.m8n32k16.shared.f16 	{%r2423, %r2424, %r2425, %r2426, %r2427, %r2428, %r2429, %r2430}, [%r1142], %r818;
	wmma.mma.sync.aligned.row.row.m8n32k16.f16.f16 {%r2431, %r2432, %r2433, %r2434}, {%r2303, %r2304, %r2305, %r2306, %r2307, %r2308, %r2309, %r2310}, {%r2367, %r2368, %r2369, %r2370, %r2371, %r2372, %r2373, %r2374}, {%r2299, %r2300, %r2301, %r2302};
	wmma.mma.sync.aligned.row.row.m8n32k16.f16.f16 {%r2435, %r2436, %r2437, %r2438}, {%r2311, %r2312, %r2313, %r2314, %r2315, %r2316, %r2317, %r2318}, {%r2375, %r2376, %r2377, %r2378, %r2379, %r2380, %r2381, %r2382}, {%r2431, %r2432, %r2433, %r2434};
	wmma.mma.sync.aligned.row.row.m8n32k16.f16.f16 {%r2439, %r2440, %r2441, %r2442}, {%r2319, %r2320, %r2321, %r2322, %r2323, %r2324, %r2325, %r2326}, {%r2383, %r2384, %r2385, %r2386, %r2387, %r2388, %r2389, %r2390}, {%r2435, %r2436, %r2437, %r2438};
	wmma.mma.sync.aligned.row.row.m8n32k16.f16.f16 {%r2443, %r2444, %r2445, %r2446}, {%r2327, %r2328, %r2329, %r2330, %r2331, %r2332, %r2333, %r2334}, {%r2391, %r2392, %r2393, %r2394, %r2395, %r2396, %r2397, %r2398}, {%r2439, %r2440, %r2441, %r2442};
	wmma.mma.sync.aligned.row.row.m8n32k16.f16.f16 {%r2447, %r2448, %r2449, %r2450}, {%r2335, %r2336, %r2337, %r2338, %r2339, %r2340, %r2341, %r2342}, {%r2399, %r2400, %r2401, %r2402, %r2403, %r2404, %r2405, %r2406}, {%r2443, %r2444, %r2445, %r2446};
	wmma.mma.sync.aligned.row.row.m8n32k16.f16.f16 {%r2451, %r2452, %r2453, %r2454}, {%r2343, %r2344, %r2345, %r2346, %r2347, %r2348, %r2349, %r2350}, {%r2407, %r2408, %r2409, %r2410, %r2411, %r2412, %r2413, %r2414}, {%r2447, %r2448, %r2449, %r2450};
	wmma.mma.sync.aligned.row.row.m8n32k16.f16.f16 {%r2455, %r2456, %r2457, %r2458}, {%r2351, %r2352, %r2353, %r2354, %r2355, %r2356, %r2357, %r2358}, {%r2415, %r2416, %r2417, %r2418, %r2419, %r2420, %r2421, %r2422}, {%r2451, %r2452, %r2453, %r2454};
	wmma.mma.sync.aligned.row.row.m8n32k16.f16.f16 {%r2459, %r2460, %r2461, %r2462}, {%r2359, %r2360, %r2361, %r2362, %r2363, %r2364, %r2365, %r2366}, {%r2423, %r2424, %r2425, %r2426, %r2427, %r2428, %r2429, %r2430}, {%r2455, %r2456, %r2457, %r2458};
	add.s64 	%rd185, %rd654, -1536;
	// begin inline asm
	cp.async.ca.shared.global [%r800], [%rd185], 16;

	// end inline asm
	mul.wide.s32 	%rd586, %r6403, 2;
	add.s64 	%rd186, %rd651, %rd586;
	// begin inline asm
	cp.async.ca.shared.global [%r801], [%rd186], 16;

	// end inline asm
	add.s64 	%rd187, %rd186, %rd577;
	// begin inline asm
	cp.async.ca.shared.global [%r292], [%rd187], 16;

	// end inline asm
	add.s64 	%rd188, %rd187, %rd577;
	// begin inline asm
	cp.async.ca.shared.global [%r293], [%rd188], 16;

	// end inline asm
	add.s64 	%rd189, %rd188, %rd577;
	// begin inline asm
	cp.async.ca.shared.global [%r294], [%rd189], 16;

	// end inline asm
	add.s64 	%rd190, %rd189, %rd577;
	// begin inline asm
	cp.async.ca.shared.global [%r295], [%rd190], 16;

	// end inline asm
	add.s64 	%rd191, %rd190, %rd577;
	// begin inline asm
	cp.async.ca.shared.global [%r296], [%rd191], 16;

	// end inline asm
	add.s64 	%rd192, %rd191, %rd577;
	// begin inline asm
	cp.async.ca.shared.global [%r297], [%rd192], 16;

	// end inline asm
	add.s64 	%rd193, %rd192, %rd577;
	// begin inline asm
	cp.async.ca.shared.global [%r298], [%rd193], 16;

	// end inline asm
	add.s64 	%rd194, %rd193, %rd577;
	// begin inline asm
	cp.async.ca.shared.global [%r299], [%rd194], 16;

	// end inline asm
	add.s64 	%rd195, %rd194, %rd577;
	// begin inline asm
	cp.async.ca.shared.global [%r300], [%rd195], 16;

	// end inline asm
	add.s64 	%rd196, %rd195, %rd577;
	// begin inline asm
	cp.async.ca.shared.global [%r301], [%rd196], 16;

	// end inline asm
	add.s64 	%rd197, %rd196, %rd577;
	// begin inline asm
	cp.async.ca.shared.global [%r302], [%rd197], 16;

	// end inline asm
	add.s64 	%rd198, %rd197, %rd577;
	// begin inline asm
	cp.async.ca.shared.global [%r303], [%rd198], 16;

	// end inline asm
	add.s64 	%rd199, %rd198, %rd577;
	// begin inline asm
	cp.async.ca.shared.global [%r304], [%rd199], 16;

	// end inline asm
	add.s64 	%rd200, %rd199, %rd577;
	// begin inline asm
	cp.async.ca.shared.global [%r305], [%rd200], 16;

	// end inline asm
	add.s64 	%rd201, %rd200, %rd577;
	// begin inline asm
	cp.async.ca.shared.global [%r306], [%rd201], 16;

	// end inline asm
	// begin inline asm
	cp.async.commit_group;

	// end inline asm
	// begin inline asm
	cp.async.wait_group 0;

	// end inline asm
	bar.sync 	0;
	wmma.load.a.sync.aligned.row.m8n32k16.shared.f16 	{%r2463, %r2464, %r2465, %r2466, %r2467, %r2468, %r2469, %r2470}, [%r817], %r818;
	wmma.load.a.sync.aligned.row.m8n32k16.shared.f16 	{%r2471, %r2472, %r2473, %r2474, %r2475, %r2476, %r2477, %r2478}, [%r827], %r818;
	wmma.load.a.sync.aligned.row.m8n32k16.shared.f16 	{%r2479, %r2480, %r2481, %r2482, %r2483, %r2484, %r2485, %r2486}, [%r836], %r818;
	wmma.load.a.sync.aligned.row.m8n32k16.shared.f16 	{%r2487, %r2488, %r2489, %r2490, %r2491, %r2492, %r2493, %r2494}, [%r845], %r818;
	wmma.load.a.sync.aligned.row.m8n32k16.shared.f16 	{%r2495, %r2496, %r2497, %r2498, %r2499, %r2500, %r2501, %r2502}, [%r854], %r818;
	wmma.load.a.sync.aligned.row.m8n32k16.shared.f16 	{%r2503, %r2504, %r2505, %r2506, %r2507, %r2508, %r2509, %r2510}, [%r863], %r818;
	wmma.load.a.sync.aligned.row.m8n32k16.shared.f16 	{%r2511, %r2512, %r2513, %r2514, %r2515, %r2516, %r2517, %r2518}, [%r872], %r818;
	wmma.load.a.sync.aligned.row.m8n32k16.shared.f16 	{%r2519, %r2520, %r2521, %r2522, %r2523, %r2524, %r2525, %r2526}, [%r881], %r818;
	wmma.load.b.sync.aligned.row.m8n32k16.shared.f16 	{%r2527, %r2528, %r2529, %r2530, %r2531, %r2532, %r2533, %r2534}, [%r894], %r818;
	wmma.load.b.sync.aligned.row.m8n32k16.shared.f16 	{%r2535, %r2536, %r2537, %r2538, %r2539, %r2540, %r2541, %r2542}, [%r903], %r818;
	wmma.load.b.sync.aligned.row.m8n32k16.shared.f16 	{%r2543, %r2544, %r2545, %r2546, %r2547, %r2548, %r2549, %r2550}, [%r912], %r818;
	wmma.load.b.sync.aligned.row.m8n32k16.shared.f16 	{%r2551, %r2552, %r2553, %r2554, %r2555, %r2556, %r2557, %r2558}, [%r921], %r818;
	wmma.load.b.sync.aligned.row.m8n32k16.shared.f16 	{%r2559, %r2560, %r2561, %r2562, %r2563, %r2564, %r2565, %r2566}, [%r930], %r818;
	wmma.load.b.sync.aligned.row.m8n32k16.shared.f16 	{%r2567, %r2568, %r2569, %r2570, %r2571, %r2572, %r2573, %r2574}, [%r939], %r818;
	wmma.load.b.sync.aligned.row.m8n32k16.shared.f16 	{%r2575, %r2576, %r2577, %r2578, %r2579, %r2580, %r2581, %r2582}, [%r948], %r818;
	wmma.load.b.sync.aligned.row.m8n32k16.shared.f16 	{%r2583, %r2584, %r2585, %r2586, %r2587, %r2588, %r2589, %r2590}, [%r957], %r818;
	wmma.mma.sync.aligned.row.row.m8n32k16.f16.f16 {%r2591, %r2592, %r2593, %r2594}, {%r2463, %r2464, %r2465, %r2466, %r2467, %r2468, %r2469, %r2470}, {%r2527, %r2528, %r2529, %r2530, %r2531, %r2532, %r2533, %r2534}, {%r2459, %r2460, %r2461, %r2462};
	wmma.mma.sync.aligned.row.row.m8n32k16.f16.f16 {%r2595, %r2596, %r2597, %r2598}, {%r2471, %r2472, %r2473, %r2474, %r2475, %r2476, %r2477, %r2478}, {%r2535, %r2536, %r2537, %r2538, %r2539, %r2540, %r2541, %r2542}, {%r2591, %r2592, %r2593, %r2594};
	wmma.mma.sync.aligned.row.row.m8n32k16.f16.f16 {%r2599, %r2600, %r2601, %r2602}, {%r2479, %r2480, %r2481, %r2482, %r2483, %r2484, %r2485, %r2486}, {%r2543, %r2544, %r2545, %r2546, %r2547, %r2548, %r2549, %r2550}, {%r2595, %r2596, %r2597, %r2598};
	wmma.mma.sync.aligned.row.row.m8n32k16.f16.f16 {%r2603, %r2604, %r2605, %r2606}, {%r2487, %r2488, %r2489, %r2490, %r2491, %r2492, %r2493, %r2494}, {%r2551, %r2552, %r2553, %r2554, %r2555, %r2556, %r2557, %r2558}, {%r2599, %r2600, %r2601, %r2602};
	wmma.mma.sync.aligned.row.row.m8n32k16.f16.f16 {%r2607, %r2608, %r2609, %r2610}, {%r2495, %r2496, %r2497, %r2498, %r2499, %r2500, %r2501, %r2502}, {%r2559, %r2560, %r2561, %r2562, %r2563, %r2564, %r2565, %r2566}, {%r2603, %r2604, %r2605, %r2606};
	wmma.mma.sync.aligned.row.row.m8n32k16.f16.f16 {%r2611, %r2612, %r2613, %r2614}, {%r2503, %r2504, %r2505, %r2506, %r2507, %r2508, %r2509, %r2510}, {%r2567, %r2568, %r2569, %r2570, %r2571, %r2572, %r2573, %r2574}, {%r2607, %r2608, %r2609, %r2610};
	wmma.mma.sync.aligned.row.row.m8n32k16.f16.f16 {%r2615, %r2616, %r2617, %r2618}, {%r2511, %r2512, %r2513, %r2514, %r2515, %r2516, %r2517, %r2518}, {%r2575, %r2576, %r2577, %r2578, %r2579, %r2580, %r2581, %r2582}, {%r2611, %r2612, %r2613, %r2614};
	wmma.mma.sync.aligned.row.row.m8n32k16.f16.f16 {%r2619, %r2620, %r2621, %r2622}, {%r2519, %r2520, %r2521, %r2522, %r2523, %r2524, %r2525, %r2526}, {%r2583, %r2584, %r2585, %r2586, %r2587, %r2588, %r2589, %r2590}, {%r2615, %r2616, %r2617, %r2618};
	add.s64 	%rd202, %rd654, -1280;
	// begin inline asm
	cp.async.ca.shared.global [%r783], [%rd202], 16;

	// end inline asm
	mul.wide.s32 	%rd587, %r6404, 2;
	add.s64 	%rd203, %rd651, %rd587;
	// begin inline asm
	cp.async.ca.shared.global [%r274], [%rd203], 16;

	// end inline asm
	add.s64 	%rd204, %rd203, %rd577;
	// begin inline asm
	cp.async.ca.shared.global [%r275], [%rd204], 16;

	// end inline asm
	add.s64 	%rd205, %rd204, %rd577;
	// begin inline asm
	cp.async.ca.shared.global [%r276], [%rd205], 16;

	// end inline asm
	add.s64 	%rd206, %rd205, %rd577;
	// begin inline asm
	cp.async.ca.shared.global [%r277], [%rd206], 16;

	// end inline asm
	add.s64 	%rd207, %rd206, %rd577;
	// begin inline asm
	cp.async.ca.shared.global [%r278], [%rd207], 16;

	// end inline asm
	add.s64 	%rd208, %rd207, %rd577;
	// begin inline asm
	cp.async.ca.shared.global [%r279], [%rd208], 16;

	// end inline asm
	add.s64 	%rd209, %rd208, %rd577;
	// begin inline asm
	cp.async.ca.shared.global [%r280], [%rd209], 16;

	// end inline asm
	add.s64 	%rd210, %rd209, %rd577;
	// begin inline asm
	cp.async.ca.shared.global [%r281], [%rd210], 16;

	// end inline asm
	add.s64 	%rd211, %rd210, %rd577;
	// begin inline asm
	cp.async.ca.shared.global [%r282], [%rd211], 16;

	// end inline asm
	add.s64 	%rd212, %rd211, %rd577;
	// begin inline asm
	cp.async.ca.shared.global [%r283], [%rd212], 16;

	// end inline asm
	add.s64 	%rd213, %rd212, %rd577;
	// begin inline asm
	cp.async.ca.shared.global [%r284], [%rd213], 16;

	// end inline asm
	add.s64 	%rd214, %rd213, %rd577;
	// begin inline asm
	cp.async.ca.shared.global [%r285], [%rd214], 16;

	// end inline asm
	add.s64 	%rd215, %rd214, %rd577;
	// begin inline asm
	cp.async.ca.shared.global [%r286], [%rd215], 16;

	// end inline asm
	add.s64 	%rd216, %rd215, %rd577;
	// begin inline asm
	cp.async.ca.shared.global [%r287], [%rd216], 16;

	// end inline asm
	add.s64 	%rd217, %rd216, %rd577;
	// begin inline asm
	cp.async.ca.shared.global [%r288], [%rd217], 16;

	// end inline asm
	add.s64 	%rd218, %rd217, %rd577;
	// begin inline asm
	cp.async.ca.shared.global [%r289], [%rd218], 16;

	// end inline asm
	// begin inline asm
	cp.async.commit_group;

	// end inline asm
	// begin inline asm
	cp.async.wait_group 0;

	// end inline asm
	bar.sync 	0;
	wmma.load.a.sync.aligned.row.m8n32k16.shared.f16 	{%r2623, %r2624, %r2625, %r2626, %r2627, %r2628, %r2629, %r2630}, [%r1003], %r818;
	wmma.load.a.sync.aligned.row.m8n32k16.shared.f16 	{%r2631, %r2632, %r2633, %r2634, %r2635, %r2636, %r2637, %r2638}, [%r1016], %r818;
	wmma.load.a.sync.aligned.row.m8n32k16.shared.f16 	{%r2639, %r2640, %r2641, %r2642, %r2643, %r2644, %r2645, %r2646}, [%r1025], %r818;
	wmma.load.a.sync.aligned.row.m8n32k16.shared.f16 	{%r2647, %r2648, %r2649, %r2650, %r2651, %r2652, %r2653, %r2654}, [%r1034], %r818;
	wmma.load.a.sync.aligned.row.m8n32k16.shared.f16 	{%r2655, %r2656, %r2657, %r2658, %r2659, %r2660, %r2661, %r2662}, [%r1043], %r818;
	wmma.load.a.sync.aligned.row.m8n32k16.shared.f16 	{%r2663, %r2664, %r2665, %r2666, %r2667, %r2668, %r2669, %r2670}, [%r1052], %r818;
	wmma.load.a.sync.aligned.row.m8n32k16.shared.f16 	{%r2671, %r2672, %r2673, %r2674, %r2675, %r2676, %r2677, %r2678}, [%r1061], %r818;
	wmma.load.a.sync.aligned.row.m8n32k16.shared.f16 	{%r2679, %r2680, %r2681, %r2682, %r2683, %r2684, %r2685, %r2686}, [%r1070], %r818;
	wmma.load.b.sync.aligned.row.m8n32k16.shared.f16 	{%r2687, %r2688, %r2689, %r2690, %r2691, %r2692, %r2693, %r2694}, [%r1079], %r818;
	wmma.load.b.sync.aligned.row.m8n32k16.shared.f16 	{%r2695, %r2696, %r2697, %r2698, %r2699, %r2700, %r2701, %r2702}, [%r1088], %r818;
	wmma.load.b.sync.aligned.row.m8n32k16.shared.f16 	{%r2703, %r2704, %r2705, %r2706, %r2707, %r2708, %r2709, %r2710}, [%r1097], %r818;
	wmma.load.b.sync.aligned.row.m8n32k16.shared.f16 	{%r2711, %r2712, %r2713, %r2714, %r2715, %r2716, %r2717, %r2718}, [%r1106], %r818;
	wmma.load.b.sync.aligned.row.m8n32k16.shared.f16 	{%r2719, %r2720, %r2721, %r2722, %r2723, %r2724, %r2725, %r2726}, [%r1115], %r818;
	wmma.load.b.sync.aligned.row.m8n32k16.shared.f16 	{%r2727, %r2728, %r2729, %r2730, %r2731, %r2732, %r2733, %r2734}, [%r1124], %r818;
	wmma.load.b.sync.aligned.row.m8n32k16.shared.f16 	{%r2735, %r2736, %r2737, %r2738, %r2739, %r2740, %r2741, %r2742}, [%r1133], %r818;
	wmma.load.b.sync.aligned.row.m8n32k16.shared.f16 	{%r2743, %r2744, %r2745, %r2746, %r2747, %r2748, %r2749, %r2750}, [%r1142], %r818;
	wmma.mma.sync.aligned.row.row.m8n32k16.f16.f16 {%r2751, %r2752, %r2753, %r2754}, {%r2623, %r2624, %r2625, %r2626, %r2627, %r2628, %r2629, %r2630}, {%r2687, %r2688, %r2689, %r2690, %r2691, %r2692, %r2693, %r2694}, {%r2619, %r2620, %r2621, %r2622};
	wmma.mma.sync.aligned.row.row.m8n32k16.f16.f16 {%r2755, %r2756, %r2757, %r2758}, {%r2631, %r2632, %r2633, %r2634, %r2635, %r2636, %r2637, %r2638}, {%r2695, %r2696, %r2697, %r2698, %r2699, %r2700, %r2701, %r2702}, {%r2751, %r2752, %r2753, %r2754};
	wmma.mma.sync.aligned.row.row.m8n32k16.f16.f16 {%r2759, %r2760, %r2761, %r2762}, {%r2639, %r2640, %r2641, %r2642, %r2643, %r2644, %r2645, %r2646}, {%r2703, %r2704, %r2705, %r2706, %r2707, %r2708, %r2709, %r2710}, {%r2755, %r2756, %r2757, %r2758};
	wmma.mma.sync.aligned.row.row.m8n32k16.f16.f16 {%r2763, %r2764, %r2765, %r2766}, {%r2647, %r2648, %r2649, %r2650, %r2651, %r2652, %r2653, %r2654}, {%r2711, %r2712, %r2713, %r2714, %r2715, %r2716, %r2717, %r2718}, {%r2759, %r2760, %r2761, %r2762};
	wmma.mma.sync.aligned.row.row.m8n32k16.f16.f16 {%r2767, %r2768, %r2769, %r2770}, {%r2655, %r2656, %r2657, %r2658, %r2659, %r2660, %r2661, %r2662}, {%r2719, %r2720, %r2721, %r2722, %r2723, %r2724, %r2725, %r2726}, {%r2763, %r2764, %r2765, %r2766};
	wmma.mma.sync.aligned.row.row.m8n32k16.f16.f16 {%r2771, %r2772, %r2773, %r2774}, {%r2663, %r2664, %r2665, %r2666, %r2667, %r2668, %r2669, %r2670}, {%r2727, %r2728, %r2729, %r2730, %r2731, %r2732, %r2733, %r2734}, {%r2767, %r2768, %r2769, %r2770};
	wmma.mma.sync.aligned.row.row.m8n32k16.f16.f16 {%r2775, %r2776, %r2777, %r2778}, {%r2671, %r2672, %r2673, %r2674, %r2675, %r2676, %r2677, %r2678}, {%r2735, %r2736, %r2737, %r2738, %r2739, %r2740, %r2741, %r2742}, {%r2771, %r2772, %r2773, %r2774};
	wmma.mma.sync.aligned.row.row.m8n32k16.f16.f16 {%r2779, %r2780, %r2781, %r2782}, {%r2679, %r2680, %r2681, %r2682, %r2683, %r2684, %r2685, %r2686}, {%r2743, %r2744, %r2745, %r2746, %r2747, %r2748, %r2749, %r2750}, {%r2775, %r2776, %r2777, %r2778};
	add.s64 	%rd219, %rd654, -1024;
	// begin inline asm
	cp.async.ca.shared.global [%r800], [%rd219], 16;

	// end inline asm
	mul.wide.s32 	%rd588, %r6405, 2;
	add.s64 	%rd220, %rd651, %rd588;
	// begin inline asm
	cp.async.ca.shared.global [%r801], [%rd220], 16;

	// end inline asm
	add.s64 	%rd221, %rd220, %rd577;
	// begin inline asm
	cp.async.ca.shared.global [%r292], [%rd221], 16;

	// end inline asm
	add.s64 	%rd222, %rd221, %rd577;
	// begin inline asm
	cp.async.ca.shared.global [%r293], [%rd222], 16;

	// end inline asm
	add.s64 	%rd223, %rd222, %rd577;
	// begin inline asm
	cp.async.ca.shared.global [%r294], [%rd223], 16;

	// end inline asm
	add.s64 	%rd224, %rd223, %rd577;
	// begin inline asm
	cp.async.ca.shared.global [%r295], [%rd224], 16;

	// end inline asm
	add.s64 	%rd225, %rd224, %rd577;
	// begin inline asm
	cp.async.ca.shared.global [%r296], [%rd225], 16;

	// end inline asm
	add.s64 	%rd226, %rd225, %rd577;
	// begin inline asm
	cp.async.ca.shared.global [%r297], [%rd226], 16;

	// end inline asm
	add.s64 	%rd227, %rd226, %rd577;
	// begin inline asm
	cp.async.ca.shared.global [%r298], [%rd227], 16;

	// end inline asm
	add.s64 	%rd228, %rd227, %rd577;
	// begin inline asm
	cp.async.ca.shared.global [%r299], [%rd228], 16;

	// end inline asm
	add.s64 	%rd229, %rd228, %rd577;
	// begin inline asm
	cp.async.ca.shared.global [%r300], [%rd229], 16;

	// end inline asm
	add.s64 	%rd230, %rd229, %rd577;
	// begin inline asm
	cp.async.ca.shared.global [%r301], [%rd230], 16;

	// end inline asm
	add.s64 	%rd231, %rd230, %rd577;
	// begin inline asm
	cp.async.ca.shared.global [%r302], [%rd231], 16;

	// end inline asm
	add.s64 	%rd232, %rd231, %rd577;
	// begin inline asm
	cp.async.ca.shared.global [%r303], [%rd232], 16;

	// end inline asm
	add.s64 	%rd233, %rd232, %rd577;
	// begin inline asm
	cp.async.ca.shared.global [%r304], [%rd233], 16;

	// end inline asm
	add.s64 	%rd234, %rd233, %rd577;
	// begin inline asm
	cp.async.ca.shared.global [%r305], [%rd234], 16;

	// end inline asm
	add.s64 	%rd235, %rd234, %rd577;
	// begin inline asm
	cp.async.ca.shared.global [%r306], [%rd235], 16;

	// end inline asm
	// begin inline asm
	cp.async.commit_group;

	// end inline asm
	// begin inline asm
	cp.async.wait_group 0;

	// end inline asm
	bar.sync 	0;
	wmma.load.a.sync.aligned.row.m8n32k16.shared.f16 	{%r2783, %r2784, %r2785, %r2786, %r2787, %r2788, %r2789, %r2790}, [%r817], %r818;
	wmma.load.a.sync.aligned.row.m8n32k16.shared.f16 	{%r2791, %r2792, %r2793, %r2794, %r2795, %r2796, %r2797, %r2798}, [%r827], %r818;
	wmma.load.a.sync.aligned.row.m8n32k16.shared.f16 	{%r2799, %r2800, %r2801, %r2802, %r2803, %r2804, %r2805, %r2806}, [%r836], %r818;
	wmma.load.a.sync.aligned.row.m8n32k16.shared.f16 	{%r2807, %r2808, %r2809, %r2810, %r2811, %r2812, %r2813, %r2814}, [%r845], %r818;
	wmma.load.a.sync.aligned.row.m8n32k16.shared.f16 	{%r2815, %r2816, %r2817, %r2818, %r2819, %r2820, %r2821, %r2822}, [%r854], %r818;
	wmma.load.a.sync.aligned.row.m8n32k16.shared.f16 	{%r2823, %r2824, %r2825, %r2826, %r2827, %r2828, %r2829, %r2830}, [%r863], %r818;
	wmma.load.a.sync.aligned.row.m8n32k16.shared.f16 	{%r2831, %r2832, %r2833, %r2834, %r2835, %r2836, %r2837, %r2838}, [%r872], %r818;
	wmma.load.a.sync.aligned.row.m8n32k16.shared.f16 	{%r2839, %r2840, %r2841, %r2842, %r2843, %r2844, %r2845, %r2846}, [%r881], %r818;
	wmma.load.b.sync.aligned.row.m8n32k16.shared.f16 	{%r2847, %r2848, %r2849, %r2850, %r2851, %r2852, %r2853, %r2854}, [%r894], %r818;
	wmma.load.b.sync.aligned.row.m8n32k16.shared.f16 	{%r2855, %r2856, %r2857, %r2858, %r2859, %r2860, %r2861, %r2862}, [%r903], %r818;
	wmma.load.b.sync.aligned.row.m8n32k16.shared.f16 	{%r2863, %r2864, %r2865, %r2866, %r2867, %r2868, %r2869, %r2870}, [%r912], %r818;
	wmma.load.b.sync.aligned.row.m8n32k16.shared.f16 	{%r2871, %r2872, %r2873, %r2874, %r2875, %r2876, %r2877, %r2878}, [%r921], %r818;
	wmma.load.b.sync.aligned.row.m8n32k16.shared.f16 	{%r2879, %r2880, %r2881, %r2882, %r2883, %r2884, %r2885, %r2886}, [%r930], %r818;
	wmma.load.b.sync.aligned.row.m8n32k16.shared.f16 	{%r2887, %r2888, %r2889, %r2890, %r2891, %r2892, %r2893, %r2894}, [%r939], %r818;
	wmma.load.b.sync.aligned.row.m8n32k16.shared.f16 	{%r2895, %r2896, %r2897, %r2898, %r2899, %r2900, %r2901, %r2902}, [%r948], %r818;
	wmma.load.b.sync.aligned.row.m8n32k16.shared.f16 	{%r2903, %r2904, %r2905, %r2906, %r2907, %r2908, %r2909, %r2910}, [%r957], %r818;
	wmma.mma.sync.aligned.row.row.m8n32k16.f16.f16 {%r2911, %r2912, %r2913, %r2914}, {%r2783, %r2784, %r2785, %r2786, %r2787, %r2788, %r2789, %r2790}, {%r2847, %r2848, %r2849, %r2850, %r2851, %r2852, %r2853, %r2854}, {%r2779, %r2780, %r2781, %r2782};
	wmma.mma.sync.aligned.row.row.m8n32k16.f16.f16 {%r2915, %r2916, %r2917, %r2918}, {%r2791, %r2792, %r2793, %r2794, %r2795, %r2796, %r2797, %r2798}, {%r2855, %r2856, %r2857, %r2858, %r2859, %r2860, %r2861, %r2862}, {%r2911, %r2912, %r2913, %r2914};
	wmma.mma.sync.aligned.row.row.m8n32k16.f16.f16 {%r2919, %r2920, %r2921, %r2922}, {%r2799, %r2800, %r2801, %r2802, %r2803, %r2804, %r2805, %r2806}, {%r2863, %r2864, %r2865, %r2866, %r2867, %r2868, %r2869, %r2870}, {%r2915, %r2916, %r2917, %r2918};
	wmma.mma.sync.aligned.row.row.m8n32k16.f16.f16 {%r2923, %r2924, %r2925, %r2926}, {%r2807, %r2808, %r2809, %r2810, %r2811, %r2812, %r2813, %r2814}, {%r2871, %r2872, %r2873, %r2874, %r2875, %r2876, %r2877, %r2878}, {%r2919, %r2920, %r2921, %r2922};
	wmma.mma.sync.aligned.row.row.m8n32k16.f16.f16 {%r2927, %r2928, %r2929, %r2930}, {%r2815, %r2816, %r2817, %r2818, %r2819, %r2820, %r2821, %r2822}, {%r2879, %r2880, %r2881, %r2882, %r2883, %r2884, %r2885, %r2886}, {%r2923, %r2924, %r2925, %r2926};
	wmma.mma.sync.aligned.row.row.m8n32k16.f16.f16 {%r2931, %r2932, %r2933, %r2934}, {%r2823, %r2824, %r2825, %r2826, %r2827, %r2828, %r2829, %r2830}, {%r2887, %r2888, %r2889, %r2890, %r2891, %r2892, %r2893, %r2894}, {%r2927, %r2928, %r2929, %r2930};
	wmma.mma.sync.aligned.row.row.m8n32k16.f16.f16 {%r2935, %r2936, %r2937, %r2938}, {%r2831, %r2832, %r2833, %r2834, %r2835, %r2836, %r2837, %r2838}, {%r2895, %r2896, %r2897, %r2898, %r2899, %r2900, %r2901, %r2902}, {%r2931, %r2932, %r2933, %r2934};
	wmma.mma.sync.aligned.row.row.m8n32k16.f16.f16 {%r2939, %r2940, %r2941, %r2942}, {%r2839, %r2840, %r2841, %r2842, %r2843, %r2844, %r2845, %r2846}, {%r2903, %r2904, %r2905, %r2906, %r2907, %r2908, %r2909, %r2910}, {%r2935, %r2936, %r2937, %r2938};
	add.s64 	%rd236, %rd654, -768;
	// begin inline asm
	cp.async.ca.shared.global [%r783], [%rd236], 16;

	// end inline asm
	mul.wide.s32 	%rd589, %r6406, 2;
	add.s64 	%rd237, %rd651, %rd589;
	// begin inline asm
	cp.async.ca.shared.global [%r274], [%rd237], 16;

	// end inline asm
	add.s64 	%rd238, %rd237, %rd577;
	// begin inline asm
	cp.async.ca.shared.global [%r275], [%rd238], 16;

	// end inline asm
	add.s64 	%rd239, %rd238, %rd577;
	// begin inline asm
	cp.async.ca.shared.global [%r276], [%rd239], 16;

	// end inline asm
	add.s64 	%rd240, %rd239, %rd577;
	// begin inline asm
	cp.async.ca.shared.global [%r277], [%rd240], 16;

	// end inline asm
	add.s64 	%rd241, %rd240, %rd577;
	// begin inline asm
	cp.async.ca.shared.global [%r278], [%rd241], 16;

	// end inline asm
	add.s64 	%rd242, %rd241, %rd577;
	// begin inline asm
	cp.async.ca.shared.global [%r279], [%rd242], 16;

	// end inline asm
	add.s64 	%rd243, %rd242, %rd577;
	// begin inline asm
	cp.async.ca.shared.global [%r280], [%rd243], 16;

	// end inline asm
	add.s64 	%rd244, %rd243, %rd577;
	// begin inline asm
	cp.async.ca.shared.global [%r281], [%rd244], 16;

	// end inline asm
	add.s64 	%rd245, %rd244, %rd577;
	// begin inline asm
	cp.async.ca.shared.global [%r282], [%rd245], 16;

	// end inline asm
	add.s64 	%rd246, %rd245, %rd577;
	// begin inline asm
	cp.async.ca.shared.global [%r283], [%rd246], 16;

	// end inline asm
	add.s64 	%rd247, %rd246, %rd577;
	// begin inline asm
	cp.async.ca.shared.global [%r284], [%rd247], 16;

	// end inline asm
	add.s64 	%rd248, %rd247, %rd577;
	// begin inline asm
	cp.async.ca.shared.global [%r285], [%rd248], 16;

	// end inline asm
	add.s64 	%rd249, %rd248, %rd577;
	// begin inline asm
	cp.async.ca.shared.global [%r286], [%rd249], 16;

	// end inline asm
	add.s64 	%rd250, %rd249, %rd577;
	// begin inline asm
	cp.async.ca.shared.global [%r287], [%rd250], 16;

	// end inline asm
	add.s64 	%rd251, %rd250, %rd577;
	// begin inline asm
	cp.async.ca.shared.global [%r288], [%rd251], 16;

	// end inline asm
	add.s64 	%rd252, %rd251, %rd577;
	// begin inline asm
	cp.async.ca.shared.global [%r289], [%rd252], 16;

	// end inline asm
	// begin inline asm
	cp.async.commit_group;

	// end inline asm
	// begin inline asm
	cp.async.wait_group 0;

	// end inline asm
	bar.sync 	0;
	wmma.load.a.sync.aligned.row.m8n32k16.shared.f16 	{%r2943, %r2944, %r2945, %r2946, %r2947, %r2948, %r2949, %r2950}, [%r1003], %r818;
	wmma.load.a.sync.aligned.row.m8n32k16.shared.f16 	{%r2951, %r2952, %r2953, %r2954, %r2955, %r2956, %r2957, %r2958}, [%r1016], %r818;
	wmma.load.a.sync.aligned.row.m8n32k16.shared.f16 	{%r2959, %r2960, %r2961, %r2962, %r2963, %r2964, %r2965, %r2966}, [%r1025], %r818;
	wmma.load.a.sync.aligned.row.m8n32k16.shared.f16 	{%r2967, %r2968, %r2969, %r2970, %r2971, %r2972, %r2973, %r2974}, [%r1034], %r818;
	wmma.load.a.sync.aligned.row.m8n32k16.shared.f16 	{%r2975, %r2976, %r2977, %r2978, %r2979, %r2980, %r2981, %r2982}, [%r1043], %r818;
	wmma.load.a.sync.aligned.row.m8n32k16.shared.f16 	{%r2983, %r2984, %r2985, %r2986, %r2987, %r2988, %r2989, %r2990}, [%r1052], %r818;
	wmma.load.a.sync.aligned.row.m8n32k16.shared.f16 	{%r2991, %r2992, %r2993, %r2994, %r2995, %r2996, %r2997, %r2998}, [%r1061], %r818;
	wmma.load.a.sync.aligned.row.m8n32k16.shared.f16 	{%r2999, %r3000, %r3001, %r3002, %r3003, %r3004, %r3005, %r3006}, [%r1070], %r818;
	wmma.load.b.sync.aligned.row.m8n32k16.shared.f16 	{%r3007, %r3008, %r3009, %r3010, %r3011, %r3012, %r3013, %r3014}, [%r1079], %r818;
	wmma.load.b.sync.aligned.row.m8n32k16.shared.f16 	{%r3015, %r3016, %r3017, %r3018, %r3019, %r3020, %r3021, %r3022}, [%r1088], %r818;
	wmma.load.b.sync.aligned.row.m8n32k16.shared.f16 	{%r3023, %r3024, %r3025, %r3026, %r3027, %r3028, %r3029, %r3030}, [%r1097], %r818;
	wmma.load.b.sync.aligned.row.m8n32k16.shared.f16 	{%r3031, %r3032, %r3033, %r3034, %r3035, %r3036, %r3037, %r3038}, [%r1106], %r818;
	wmma.load.b.sync.aligned.row.m8n32k16.shared.f16 	{%r3039, %r3040, %r3041, %r3042, %r3043, %r3044, %r3045, %r3046}, [%r1115], %r818;
	wmma.load.b.sync.aligned.row.m8n32k16.shared.f16 	{%r3047, %r3048, %r3049, %r3050, %r3051, %r3052, %r3053, %r3054}, [%r1124], %r818;
	wmma.load.b.sync.aligned.row.m8n32k16.shared.f16 	{%r3055, %r3056, %r3057, %r3058, %r3059, %r3060, %r3061, %r3062}, [%r1133], %r818;
	wmma.load.b.sync.aligned.row.m8n32k16.shared.f16 	{%r3063, %r3064, %r3065, %r3066, %r3067, %r3068, %r3069, %r3070}, [%r1142], %r818;
	wmma.mma.sync.aligned.row.row.m8n32k16.f16.f16 {%r3071, %r3072, %r3073, %r3074}, {%r2943, %r2944, %r2945, %r2946, %r2947, %r2948, %r2949, %r2950}, {%r3007, %r3008, %r3009, %r3010, %r3011, %r3012, %r3013, %r3014}, {%r2939, %r2940, %r2941, %r2942};
	wmma.mma.sync.aligned.row.row.m8n32k16.f16.f16 {%r3075, %r3076, %r3077, %r3078}, {%r2951, %r2952, %r2953, %r2954, %r2955, %r2956, %r2957, %r2958}, {%r3015, %r3016, %r3017, %r3018, %r3019, %r3020, %r3021, %r3022}, {%r3071, %r3072, %r3073, %r3074};
	wmma.mma.sync.aligned.row.row.m8n32k16.f16.f16 {%r3079, %r3080, %r3081, %r3082}, {%r2959, %r2960, %r2961, %r2962, %r2963, %r2964, %r2965, %r2966}, {%r3023, %r3024, %r3025, %r3026, %r3027, %r3028, %r3029, %r3030}, {%r3075, %r3076, %r3077, %r3078};
	wmma.mma.sync.aligned.row.row.m8n32k16.f16.f16 {%r3083, %r3084, %r3085, %r3086}, {%r2967, %r2968, %r2969, %r2970, %r2971, %r2972, %r2973, %r2974}, {%r3031, %r3032, %r3033, %r3034, %r3035, %r3036, %r3037, %r3038}, {%r3079, %r3080, %r3081, %r3082};
	wmma.mma.sync.aligned.row.row.m8n32k16.f16.f16 {%r3087, %r3088, %r3089, %r3090}, {%r2975, %r2976, %r2977, %r2978, %r2979, %r2980, %r2981, %r2982}, {%r3039, %r3040, %r3041, %r3042, %r3043, %r3044, %r3045, %r3046}, {%r3083, %r3084, %r3085, %r3086};
	wmma.mma.sync.aligned.row.row.m8n32k16.f16.f16 {%r3091, %r3092, %r3093, %r3094}, {%r2983, %r2984, %r2985, %r2986, %r2987, %r2988, %r2989, %r2990}, {%r3047, %r3048, %r3049, %r3050, %r3051, %r3052, %r3053, %r3054}, {%r3087, %r3088, %r3089, %r3090};
	wmma.mma.sync.aligned.row.row.m8n32k16.f16.f16 {%r3095, %r3096, %r3097, %r3098}, {%r2991, %r2992, %r2993, %r2994, %r2995, %r2996, %r2997, %r2998}, {%r3055, %r3056, %r3057, %r3058, %r3059, %r3060, %r3061, %r3062}, {%r3091, %r3092, %r3093, %r3094};
	wmma.mma.sync.aligned.row.row.m8n32k16.f16.f16 {%r3099, %r3100, %r3101, %r3102}, {%r2999, %r3000, %r3001, %r3002, %r3003, %r3004, %r3005, %r3006}, {%r3063, %r3064, %r3065, %r3066, %r3067, %r3068, %r3069, %r3070}, {%r3095, %r3096, %r3097, %r3098};
	add.s64 	%rd253, %rd654, -512;
	// begin inline asm
	cp.async.ca.shared.global [%r800], [%rd253], 16;

	// end inline asm
	mul.wide.s32 	%rd590, %r6407, 2;
	add.s64 	%rd254, %rd651, %rd590;
	// begin inline asm
	cp.async.ca.shared.global [%r801], [%rd254], 16;

	// end inline asm
	add.s64 	%rd255, %rd254, %rd577;
	// begin inline asm
	cp.async.ca.shared.global [%r292], [%rd255], 16;

	// end inline asm
	add.s64 	%rd256, %rd255, %rd577;
	// begin inline asm
	cp.async.ca.shared.global [%r293], [%rd256], 16;

	// end inline asm
	add.s64 	%rd257, %rd256, %rd577;
	// begin inline asm
	cp.async.ca.shared.global [%r294], [%rd257], 16;

	// end inline asm
	add.s64 	%rd258, %rd257, %rd577;
	// begin inline asm
	cp.async.ca.shared.global [%r295], [%rd258], 16;

	// end inline asm
	add.s64 	%rd259, %rd258, %rd577;
	// begin inline asm
	cp.async.ca.shared.global [%r296], [%rd259], 16;

	// end inline asm
	add.s64 	%rd260, %rd259, %rd577;
	// begin inline asm
	cp.async.ca.shared.global [%r297], [%rd260], 16;

	// end inline asm
	add.s64 	%rd261, %rd260, %rd577;
	// begin inline asm
	cp.async.ca.shared.global [%r298], [%rd261], 16;

	// end inline asm
	add.s64 	%rd262, %rd261, %rd577;
	// begin inline asm
	cp.async.ca.shared.global [%r299], [%rd262], 16;

	// end inline asm
	add.s64 	%rd263, %rd262, %rd577;
	// begin inline asm
	cp.async.ca.shared.global [%r300], [%rd263], 16;

	// end inline asm
	add.s64 	%rd264, %rd263, %rd577;
	// begin inline asm
	cp.async.ca.shared.global [%r301], [%rd264], 16;

	// end inline asm
	add.s64 	%rd265, %rd264, %rd577;
	// begin inline asm
	cp.async.ca.shared.global [%r302], [%rd265], 16;

	// end inline asm
	add.s64 	%rd266, %rd265, %rd577;
	// begin inline asm
	cp.async.ca.shared.global [%r303], [%rd266], 16;

	// end inline asm
	add.s64 	%rd267, %rd266, %rd577;
	// begin inline asm
	cp.async.ca.shared.global [%r304], [%rd267], 16;

	// end inline asm
	add.s64 	%rd268, %rd267, %rd577;
	// begin inline asm
	cp.async.ca.shared.global [%r305], [%rd268], 16;

	// end inline asm
	add.s64 	%rd269, %rd268, %rd577;
	// begin inline asm
	cp.async.ca.shared.global [%r306], [%rd269], 16;

	// end inline asm
	// begin inline asm
	cp.async.commit_group;

	// end inline asm
	// begin inline asm
	cp.async.wait_group 0;

	// end inline asm
	bar.sync 	0;
	wmma.load.a.sync.aligned.row.m8n32k16.shared.f16 	{%r3103, %r3104, %r3105, %r3106, %r3107, %r3108, %r3109, %r3110}, [%r817], %r818;
	wmma.load.a.sync.aligned.row.m8n32k16.shared.f16 	{%r3111, %r3112, %r3113, %r3114, %r3115, %r3116, %r3117, %r3118}, [%r827], %r818;
	wmma.load.a.sync.aligned.row.m8n32k16.shared.f16 	{%r3119, %r3120, %r3121, %r3122, %r3123, %r3124, %r3125, %r3126}, [%r836], %r818;
	wmma.load.a.sync.aligned.row.m8n32k16.shared.f16 	{%r3127, %r3128, %r3129, %r3130, %r3131, %r3132, %r3133, %r3134}, [%r845], %r818;
	wmma.load.a.sync.aligned.row.m8n32k16.shared.f16 	{%r3135, %r3136, %r3137, %r3138, %r3139, %r3140, %r3141, %r3142}, [%r854], %r818;
	wmma.load.a.sync.aligned.row.m8n32k16.shared.f16 	{%r3143, %r3144, %r3145, %r3146, %r3147, %r3148, %r3149, %r3150}, [%r863], %r818;
	wmma.load.a.sync.aligned.row.m8n32k16.shared.f16 	{%r3151, %r3152, %r3153, %r3154, %r3155, %r3156, %r3157, %r3158}, [%r872], %r818;
	wmma.load.a.sync.aligned.row.m8n32k16.shared.f16 	{%r3159, %r3160, %r3161, %r3162, %r3163, %r3164, %r3165, %r3166}, [%r881], %r818;
	wmma.load.b.sync.aligned.row.m8n32k16.shared.f16 	{%r3167, %r3168, %r3169, %r3170, %r3171, %r3172, %r3173, %r3174}, [%r894], %r818;
	wmma.load.b.sync.aligned.row.m8n32k16.shared.f16 	{%r3175, %r3176, %r3177, %r3178, %r3179, %r3180, %r3181, %r3182}, [%r903], %r818;
	wmma.load.b.sync.aligned.row.m8n32k16.shared.f16 	{%r3183, %r3184, %r3185, %r3186, %r3187, %r3188, %r3189, %r3190}, [%r912], %r818;
	wmma.load.b.sync.aligned.row.m8n32k16.shared.f16 	{%r3191, %r3192, %r3193, %r3194, %r3195, %r3196, %r3197, %r3198}, [%r921], %r818;
	wmma.load.b.sync.aligned.row.m8n32k16.shared.f16 	{%r3199, %r3200, %r3201, %r3202, %r3203, %r3204, %r3205, %r3206}, [%r930], %r818;
	wmma.load.b.sync.aligned.row.m8n32k16.shared.f16 	{%r3207, %r3208, %r3209, %r3210, %r3211, %r3212, %r3213, %r3214}, [%r939], %r818;
	wmma.load.b.sync.aligned.row.m8n32k16.shared.f16 	{%r3215, %r3216, %r3217, %r3218, %r3219, %r3220, %r3221, %r3222}, [%r948], %r818;
	wmma.load.b.sync.aligned.row.m8n32k16.shared.f16 	{%r3223, %r3224, %r3225, %r3226, %r3227, %r3228, %r3229, %r3230}, [%r957], %r818;
	wmma.mma.sync.aligned.row.row.m8n32k16.f16.f16 {%r3231, %r3232, %r3233, %r3234}, {%r3103, %r3104, %r3105, %r3106, %r3107, %r3108, %r3109, %r3110}, {%r3167, %r3168, %r3169, %r3170, %r3171, %r3172, %r3173, %r3174}, {%r3099, %r3100, %r3101, %r3102};
	wmma.mma.sync.aligned.row.row.m8n32k16.f16.f16 {%r3235, %r3236, %r3237, %r3238}, {%r3111, %r3112, %r3113, %r3114, %r3115, %r3116, %r3117, %r3118}, {%r3175, %r3176, %r3177, %r3178, %r3179, %r3180, %r3181, %r3182}, {%r3231, %r3232, %r3233, %r3234};
	wmma.mma.sync.aligned.row.row.m8n32k16.f16.f16 {%r3239, %r3240, %r3241, %r3242}, {%r3119, %r3120, %r3121, %r3122, %r3123, %r3124, %r3125, %r3126}, {%r3183, %r3184, %r3185, %r3186, %r3187, %r3188, %r3189, %r3190}, {%r3235, %r3236, %r3237, %r3238};
	wmma.mma.sync.aligned.row.row.m8n32k16.f16.f16 {%r3243, %r3244, %r3245, %r3246}, {%r3127, %r3128, %r3129, %r3130, %r3131, %r3132, %r3133, %r3134}, {%r3191, %r3192, %r3193, %r3194, %r3195, %r3196, %r3197, %r3198}, {%r3239, %r3240, %r3241, %r3242};
	wmma.mma.sync.aligned.row.row.m8n32k16.f16.f16 {%r3247, %r3248, %r3249, %r3250}, {%r3135, %r3136, %r3137, %r3138, %r3139, %r3140, %r3141, %r3142}, {%r3199, %r3200, %r3201, %r3202, %r3203, %r3204, %r3205, %r3206}, {%r3243, %r3244, %r3245, %r3246};
	wmma.mma.sync.aligned.row.row.m8n32k16.f16.f16 {%r3251, %r3252, %r3253, %r3254}, {%r3143, %r3144, %r3145, %r3146, %r3147, %r3148, %r3149, %r3150}, {%r3207, %r3208, %r3209, %r3210, %r3211, %r3212, %r3213, %r3214}, {%r3247, %r3248, %r3249, %r3250};
	wmma.mma.sync.aligned.row.row.m8n32k16.f16.f16 {%r3255, %r3256, %r3257, %r3258}, {%r3151, %r3152, %r3153, %r3154, %r3155, %r3156, %r3157, %r3158}, {%r3215, %r3216, %r3217, %r3218, %r3219, %r3220, %r3221, %r3222}, {%r3251, %r3252, %r3253, %r3254};
	wmma.mma.sync.aligned.row.row.m8n32k16.f16.f16 {%r3259, %r3260, %r3261, %r3262}, {%r3159, %r3160, %r3161, %r3162, %r3163, %r3164, %r3165, %r3166}, {%r3223, %r3224, %r3225, %r3226, %r3227, %r3228, %r3229, %r3230}, {%r3255, %r3256, %r3257, %r3258};
	add.s64 	%rd270, %rd654, -256;
	// begin inline asm
	cp.async.ca.shared.global [%r783], [%rd270], 16;

	// end inline asm
	mul.wide.s32 	%rd591, %r6408, 2;
	add.s64 	%rd271, %rd651, %rd591;
	// begin inline asm
	cp.async.ca.shared.global [%r274], [%rd271], 16;

	// end inline asm
	add.s64 	%rd272, %rd271, %rd577;
	// begin inline asm
	cp.async.ca.shared.global [%r275], [%rd272], 16;

	// end inline asm
	add.s64 	%rd273, %rd272, %rd577;
	// begin inline asm
	cp.async.ca.shared.global [%r276], [%rd273], 16;

	// end inline asm
	add.s64 	%rd274, %rd273, %rd577;
	// begin inline asm
	cp.async.ca.shared.global [%r277], [%rd274], 16;

	// end inline asm
	add.s64 	%rd275, %rd274, %rd577;
	// begin inline asm
	cp.async.ca.shared.global [%r278], [%rd275], 16;

	// end inline asm
	add.s64 	%rd276, %rd275, %rd577;
	// begin inline asm
	cp.async.ca.shared.global [%r279], [%rd276], 16;

	// end inline asm
	add.s64 	%rd277, %rd276, %rd577;
	// begin inline asm
	cp.async.ca.shared.global [%r280], [%rd277], 16;

	// end inline asm
	add.s64 	%rd278, %rd277, %rd577;
	// begin inline asm
	cp.async.ca.shared.global [%r281], [%rd278], 16;

	// end inline asm
	add.s64 	%rd279, %rd278, %rd577;
	// begin inline asm
	cp.async.ca.shared.global [%r282], [%rd279], 16;

	// end inline asm
	add.s64 	%rd280, %rd279, %rd577;
	// begin inline asm
	cp.async.ca.shared.global [%r283], [%rd280], 16;

	// end inline asm
	add.s64 	%rd281, %rd280, %rd577;
	// begin inline asm
	cp.async.ca.shared.global [%r284], [%rd281], 16;

	// end inline asm
	add.s64 	%rd282, %rd281, %rd577;
	// begin inline asm
	cp.async.ca.shared.global [%r285], [%rd282], 16;

	// end inline asm
	add.s64 	%rd283, %rd282, %rd577;
	// begin inline asm
	cp.async.ca.shared.global [%r286], [%rd283], 16;

	// end inline asm
	add.s64 	%rd284, %rd283, %rd577;
	// begin inline asm
	cp.async.ca.shared.global [%r287], [%rd284], 16;

	// end inline asm
	add.s64 	%rd285, %rd284, %rd577;
	// begin inline asm
	cp.async.ca.shared.global [%r288], [%rd285], 16;

	// end inline asm
	add.s64 	%rd286, %rd285, %rd577;
	// begin inline asm
	cp.async.ca.shared.global [%r289], [%rd286], 16;

	// end inline asm
	// begin inline asm
	cp.async.commit_group;

	// end inline asm
	// begin inline asm
	cp.async.wait_group 0;

	// end inline asm
	bar.sync 	0;
	wmma.load.a.sync.aligned.row.m8n32k16.shared.f16 	{%r3263, %r3264, %r3265, %r3266, %r3267, %r3268, %r3269, %r3270}, [%r1003], %r818;
	wmma.load.a.sync.aligned.row.m8n32k16.shared.f16 	{%r3271, %r3272, %r3273, %r3274, %r3275, %r3276, %r3277, %r3278}, [%r1016], %r818;
	wmma.load.a.sync.aligned.row.m8n32k16.shared.f16 	{%r3279, %r3280, %r3281, %r3282, %r3283, %r3284, %r3285, %r3286}, [%r1025], %r818;
	wmma.load.a.sync.aligned.row.m8n32k16.shared.f16 	{%r3287, %r3288, %r3289, %r3290, %r3291, %r3292, %r3293, %r3294}, [%r1034], %r818;
	wmma.load.a.sync.aligned.row.m8n32k16.shared.f16 	{%r3295, %r3296, %r3297, %r3298, %r3299, %r3300, %r3301, %r3302}, [%r1043], %r818;
	wmma.load.a.sync.aligned.row.m8n32k16.shared.f16 	{%r3303, %r3304, %r3305, %r3306, %r3307, %r3308, %r3309, %r3310}, [%r1052], %r818;
	wmma.load.a.sync.aligned.row.m8n32k16.shared.f16 	{%r3311, %r3312, %r3313, %r3314, %r3315, %r3316, %r3317, %r3318}, [%r1061], %r818;
	wmma.load.a.sync.aligned.row.m8n32k16.shared.f16 	{%r3319, %r3320, %r3321, %r3322, %r3323, %r3324, %r3325, %r3326}, [%r1070], %r818;
	wmma.load.b.sync.aligned.row.m8n32k16.shared.f16 	{%r3327, %r3328, %r3329, %r3330, %r3331, %r3332, %r3333, %r3334}, [%r1079], %r818;
	wmma.load.b.sync.aligned.row.m8n32k16.shared.f16 	{%r3335, %r3336, %r3337, %r3338, %r3339, %r3340, %r3341, %r3342}, [%r1088], %r818;
	wmma.load.b.sync.aligned.row.m8n32k16.shared.f16 	{%r3343, %r3344, %r3345, %r3346, %r3347, %r3348, %r3349, %r3350}, [%r1097], %r818;
	wmma.load.b.sync.aligned.row.m8n32k16.shared.f16 	{%r3351, %r3352, %r3353, %r3354, %r3355, %r3356, %r3357, %r3358}, [%r1106], %r818;
	wmma.load.b.sync.aligned.row.m8n32k16.shared.f16 	{%r3359, %r3360, %r3361, %r3362, %r3363, %r3364, %r3365, %r3366}, [%r1115], %r818;
	wmma.load.b.sync.aligned.row.m8n32k16.shared.f16 	{%r3367, %r3368, %r3369, %r3370, %r3371, %r3372, %r3373, %r3374}, [%r1124], %r818;
	wmma.load.b.sync.aligned.row.m8n32k16.shared.f16 	{%r3375, %r3376, %r3377, %r3378, %r3379, %r3380, %r3381, %r3382}, [%r1133], %r818;
	wmma.load.b.sync.aligned.row.m8n32k16.shared.f16 	{%r3383, %r3384, %r3385, %r3386, %r3387, %r3388, %r3389, %r3390}, [%r1142], %r818;
	wmma.mma.sync.aligned.row.row.m8n32k16.f16.f16 {%r3391, %r3392, %r3393, %r3394}, {%r3263, %r3264, %r3265, %r3266, %r3267, %r3268, %r3269, %r3270}, {%r3327, %r3328, %r3329, %r3330, %r3331, %r3332, %r3333, %r3334}, {%r3259, %r3260, %r3261, %r3262};
	wmma.mma.sync.aligned.row.row.m8n32k16.f16.f16 {%r3395, %r3396, %r3397, %r3398}, {%r3271, %r3272, %r3273, %r3274, %r3275, %r3276, %r3277, %r3278}, {%r3335, %r3336, %r3337, %r3338, %r3339, %r3340, %r3341, %r3342}, {%r3391, %r3392, %r3393, %r3394};
	wmma.mma.sync.aligned.row.row.m8n32k16.f16.f16 {%r3399, %r3400, %r3401, %r3402}, {%r3279, %r3280, %r3281, %r3282, %r3283, %r3284, %r3285, %r3286}, {%r3343, %r3344, %r3345, %r3346, %r3347, %r3348, %r3349, %r3350}, {%r3395, %r3396, %r3397, %r3398};
	wmma.mma.sync.aligned.row.row.m8n32k16.f16.f16 {%r3403, %r3404, %r3405, %r3406}, {%r3287, %r3288, %r3289, %r3290, %r3291, %r3292, %r3293, %r3294}, {%r3351, %r3352, %r3353, %r3354, %r3355, %r3356, %r3357, %r3358}, {%r3399, %r3400, %r3401, %r3402};
	wmma.mma.sync.aligned.row.row.m8n32k16.f16.f16 {%r3407, %r3408, %r3409, %r3410}, {%r3295, %r3296, %r3297, %r3298, %r3299, %r3300, %r3301, %r3302}, {%r3359, %r3360, %r3361, %r3362, %r3363, %r3364, %r3365, %r3366}, {%r3403, %r3404, %r3405, %r3406};
	wmma.mma.sync.aligned.row.row.m8n32k16.f16.f16 {%r3411, %r3412, %r3413, %r3414}, {%r3303, %r3304, %r3305, %r3306, %r3307, %r3308, %r3309, %r3310}, {%r3367, %r3368, %r3369, %r3370, %r3371, %r3372, %r3373, %r3374}, {%r3407, %r3408, %r3409, %r3410};
	wmma.mma.sync.aligned.row.row.m8n32k16.f16.f16 {%r3415, %r3416, %r3417, %r3418}, {%r3311, %r3312, %r3313, %r3314, %r3315, %r3316, %r3317, %r3318}, {%r3375, %r3376, %r3377, %r3378, %r3379, %r3380, %r3381, %r3382}, {%r3411, %r3412, %r3413, %r3414};
	wmma.mma.sync.aligned.row.row.m8n32k16.f16.f16 {%r3419, %r3420, %r3421, %r3422}, {%r3319, %r3320, %r3321, %r3322, %r3323, %r3324, %r3325, %r3326}, {%r3383, %r3384, %r3385, %r3386, %r3387, %r3388, %r3389, %r3390}, {%r3415, %r3416, %r3417, %r3418};
	// begin inline asm
	cp.async.ca.shared.global [%r800], [%rd654], 16;

	// end inline asm
	mul.wide.s32 	%rd592, %r6409, 2;
	add.s64 	%rd288, %rd651, %rd592;
	// begin inline asm
	cp.async.ca.shared.global [%r801], [%rd288], 16;

	// end inline asm
	add.s64 	%rd289, %rd288, %rd577;
	// begin inline asm
	cp.async.ca.shared.global [%r292], [%rd289], 16;

	// end inline asm
	add.s64 	%rd290, %rd289, %rd577;
	// begin inline asm
	cp.async.ca.shared.global [%r293], [%rd290], 16;

	// end inline asm
	add.s64 	%rd291, %rd290, %rd577;
	// begin inline asm
	cp.async.ca.shared.global [%r294], [%rd291], 16;

	// end inline asm
	add.s64 	%rd292, %rd291, %rd577;
	// begin inline asm
	cp.async.ca.shared.global [%r295], [%rd292], 16;

	// end inline asm
	add.s64 	%rd293, %rd292, %rd577;
	// begin inline asm
	cp.async.ca.shared.global [%r296], [%rd293], 16;

	// end inline asm
	add.s64 	%rd294, %rd293, %rd577;
	// begin inline asm
	cp.async.ca.shared.global [%r297], [%rd294], 16;

	// end inline asm
	add.s64 	%rd295, %rd294, %rd577;
	// begin inline asm
	cp.async.ca.shared.global [%r298], [%rd295], 16;

	// end inline asm
	add.s64 	%rd296, %rd295, %rd577;
	// begin inline asm
	cp.async.ca.shared.global [%r299], [%rd296], 16;

	// end inline asm
	add.s64 	%rd297, %rd296, %rd577;
	// begin inline asm
	cp.async.ca.shared.global [%r300], [%rd297], 16;

	// end inline asm
	add.s64 	%rd298, %rd297, %rd577;
	// begin inline asm
	cp.async.ca.shared.global [%r301], [%rd298], 16;

	// end inline asm
	add.s64 	%rd299, %rd298, %rd577;
	// begin inline asm
	cp.async.ca.shared.global [%r302], [%rd299], 16;

	// end inline asm
	add.s64 	%rd300, %rd299, %rd577;
	// begin inline asm
	cp.async.ca.shared.global [%r303], [%rd300], 16;

	// end inline asm
	add.s64 	%rd301, %rd300, %rd577;
	// begin inline asm
	cp.async.ca.shared.global [%r304], [%rd301], 16;

	// end inline asm
	add.s64 	%rd302, %rd301, %rd577;
	// begin inline asm
	cp.async.ca.shared.global [%r305], [%rd302], 16;

	// end inline asm
	add.s64 	%rd303, %rd302, %rd577;
	// begin inline asm
	cp.async.ca.shared.global [%r306], [%rd303], 16;

	// end inline asm
	// begin inline asm
	cp.async.commit_group;

	// end inline asm
	// begin inline asm
	cp.async.wait_group 0;

	// end inline asm
	bar.sync 	0;
	wmma.load.a.sync.aligned.row.m8n32k16.shared.f16 	{%r3423, %r3424, %r3425, %r3426, %r3427, %r3428, %r3429, %r3430}, [%r817], %r818;
	wmma.load.a.sync.aligned.row.m8n32k16.shared.f16 	{%r3431, %r3432, %r3433, %r3434, %r3435, %r3436, %r3437, %r3438}, [%r827], %r818;
	wmma.load.a.sync.aligned.row.m8n32k16.shared.f16 	{%r3439, %r3440, %r3441, %r3442, %r3443, %r3444, %r3445, %r3446}, [%r836], %r818;
	wmma.load.a.sync.aligned.row.m8n32k16.shared.f16 	{%r3447, %r3448, %r3449, %r3450, %r3451, %r3452, %r3453, %r3454}, [%r845], %r818;
	wmma.load.a.sync.aligned.row.m8n32k16.shared.f16 	{%r3455, %r3456, %r3457, %r3458, %r3459, %r3460, %r3461, %r3462}, [%r854], %r818;
	wmma.load.a.sync.aligned.row.m8n32k16.shared.f16 	{%r3463, %r3464, %r3465, %r3466, %r3467, %r3468, %r3469, %r3470}, [%r863], %r818;
	wmma.load.a.sync.aligned.row.m8n32k16.shared.f16 	{%r3471, %r3472, %r3473, %r3474, %r3475, %r3476, %r3477, %r3478}, [%r872], %r818;
	wmma.load.a.sync.aligned.row.m8n32k16.shared.f16 	{%r3479, %r3480, %r3481, %r3482, %r3483, %r3484, %r3485, %r3486}, [%r881], %r818;
	wmma.load.b.sync.aligned.row.m8n32k16.shared.f16 	{%r3487, %r3488, %r3489, %r3490, %r3491, %r3492, %r3493, %r3494}, [%r894], %r818;
	wmma.load.b.sync.aligned.row.m8n32k16.shared.f16 	{%r3495, %r3496, %r3497, %r3498, %r3499, %r3500, %r3501, %r3502}, [%r903], %r818;
	wmma.load.b.sync.aligned.row.m8n32k16.shared.f16 	{%r3503, %r3504, %r3505, %r3506, %r3507, %r3508, %r3509, %r3510}, [%r912], %r818;
	wmma.load.b.sync.aligned.row.m8n32k16.shared.f16 	{%r3511, %r3512, %r3513, %r3514, %r3515, %r3516, %r3517, %r3518}, [%r921], %r818;
	wmma.load.b.sync.aligned.row.m8n32k16.shared.f16 	{%r3519, %r3520, %r3521, %r3522, %r3523, %r3524, %r3525, %r3526}, [%r930], %r818;
	wmma.load.b.sync.aligned.row.m8n32k16.shared.f16 	{%r3527, %r3528, %r3529, %r3530, %r3531, %r3532, %r3533, %r3534}, [%r939], %r818;
	wmma.load.b.sync.aligned.row.m8n32k16.shared.f16 	{%r3535, %r3536, %r3537, %r3538, %r3539, %r3540, %r3541, %r3542}, [%r948], %r818;
	wmma.load.b.sync.aligned.row.m8n32k16.shared.f16 	{%r3543, %r3544, %r3545, %r3546, %r3547, %r3548, %r3549, %r3550}, [%r957], %r818;
	wmma.mma.sync.aligned.row.row.m8n32k16.f16.f16 {%r3551, %r3552, %r3553, %r3554}, {%r3423, %r3424, %r3425, %r3426, %r3427, %r3428, %r3429, %r3430}, {%r3487, %r3488, %r3489, %r3490, %r3491, %r3492, %r3493, %r3494}, {%r3419, %r3420, %r3421, %r3422};
	wmma.mma.sync.aligned.row.row.m8n32k16.f16.f16 {%r3555, %r3556, %r3557, %r3558}, {%r3431, %r3432, %r3433, %r3434, %r3435, %r3436, %r3437, %r3438}, {%r3495, %r3496, %r3497, %r3498, %r3499, %r3500, %r3501, %r3502}, {%r3551, %r3552, %r3553, %r3554};
	wmma.mma.sync.aligned.row.row.m8n32k16.f16.f16 {%r3559, %r3560, %r3561, %r3562}, {%r3439, %r3440, %r3441, %r3442, %r3443, %r3444, %r3445, %r3446}, {%r3503, %r3504, %r3505, %r3506, %r3507, %r3508, %r3509, %r3510}, {%r3555, %r3556, %r3557, %r3558};
	wmma.mma.sync.aligned.row.row.m8n32k16.f16.f16 {%r3563, %r3564, %r3565, %r3566}, {%r3447, %r3448, %r3449, %r3450, %r3451, %r3452, %r3453, %r3454}, {%r3511, %r3512, %r3513, %r3514, %r3515, %r3516, %r3517, %r3518}, {%r3559, %r3560, %r3561, %r3562};
	wmma.mma.sync.aligned.row.row.m8n32k16.f16.f16 {%r3567, %r3568, %r3569, %r3570}, {%r3455, %r3456, %r3457, %r3458, %r3459, %r3460, %r3461, %r3462}, {%r3519, %r3520, %r3521, %r3522, %r3523, %r3524, %r3525, %r3526}, {%r3563, %r3564, %r3565, %r3566};
	wmma.mma.sync.aligned.row.row.m8n32k16.f16.f16 {%r3571, %r3572, %r3573, %r3574}, {%r3463, %r3464, %r3465, %r3466, %r3467, %r3468, %r3469, %r3470}, {%r3527, %r3528, %r3529, %r3530, %r3531, %r3532, %r3533, %r3534}, {%r3567, %r3568, %r3569, %r3570};
	wmma.mma.sync.aligned.row.row.m8n32k16.f16.f16 {%r3575, %r3576, %r3577, %r3578}, {%r3471, %r3472, %r3473, %r3474, %r3475, %r3476, %r3477, %r3478}, {%r3535, %r3536, %r3537, %r3538, %r3539, %r3540, %r3541, %r3542}, {%r3571, %r3572, %r3573, %r3574};
	wmma.mma.sync.aligned.row.row.m8n32k16.f16.f16 {%r3579, %r3580, %r3581, %r3582}, {%r3479, %r3480, %r3481, %r3482, %r3483, %r3484, %r3485, %r3486}, {%r3543, %r3544, %r3545, %r3546, %r3547, %r3548, %r3549, %r3550}, {%r3575, %r3576, %r3577, %r3578};
	add.s64 	%rd304, %rd654, 256;
	// begin inline asm
	cp.async.ca.shared.global [%r783], [%rd304], 16;

	// end inline asm
	mul.wide.s32 	%rd593, %r6410, 2;
	add.s64 	%rd305, %rd651, %rd593;
	// begin inline asm
	cp.async.ca.shared.global [%r274], [%rd305], 16;

	// end inline asm
	add.s64 	%rd306, %rd305, %rd577;
	// begin inline asm
	cp.async.ca.shared.global [%r275], [%rd306], 16;

	// end inline asm
	add.s64 	%rd307, %rd306, %rd577;
	// begin inline asm
	cp.async.ca.shared.global [%r276], [%rd307], 16;

	// end inline asm
	add.s64 	%rd308, %rd307, %rd577;
	// begin inline asm
	cp.async.ca.shared.global [%r277], [%rd308], 16;

	// end inline asm
	add.s64 	%rd309, %rd308, %rd577;
	// begin inline asm
	cp.async.ca.shared.global [%r278], [%rd309], 16;

	// end inline asm
	add.s64 	%rd310, %rd309, %rd577;
	// begin inline asm
	cp.async.ca.shared.global [%r279], [%rd310], 16;

	// end inline asm
	add.s64 	%rd311, %rd310, %rd577;
	// begin inline asm
	cp.async.ca.shared.global [%r280], [%rd311], 16;

	// end inline asm
	add.s64 	%rd312, %rd311, %rd577;
	// begin inline asm
	cp.async.ca.shared.global [%r281], [%rd312], 16;

	// end inline asm
	add.s64 	%rd313, %rd312, %rd577;
	// begin inline asm
	cp.async.ca.shared.global [%r282], [%rd313], 16;

	// end inline asm
	add.s64 	%rd314, %rd313, %rd577;
	// begin inline asm
	cp.async.ca.shared.global [%r283], [%rd314], 16;

	// end inline asm
	add.s64 	%rd315, %rd314, %rd577;
	// begin inline asm
	cp.async.ca.shared.global [%r284], [%rd315], 16;

	// end inline asm
	add.s64 	%rd316, %rd315, %rd577;
	// begin inline asm
	cp.async.ca.shared.global [%r285], [%rd316], 16;

	// end inline asm
	add.s64 	%rd317, %rd316, %rd577;
	// begin inline asm
	cp.async.ca.shared.global [%r286], [%rd317], 16;

	// end inline asm
	add.s64 	%rd318, %rd317, %rd577;
	// begin inline asm
	cp.async.ca.shared.global [%r287], [%rd318], 16;

	// end inline asm
	add.s64 	%rd319, %rd318, %rd577;
	// begin inline asm
	cp.async.ca.shared.global [%r288], [%rd319], 16;

	// end inline asm
	add.s64 	%rd320, %rd319, %rd577;
	// begin inline asm
	cp.async.ca.shared.global [%r289], [%rd320], 16;

	// end inline asm
	// begin inline asm
	cp.async.commit_group;

	// end inline asm
	// begin inline asm
	cp.async.wait_group 0;

	// end inline asm
	bar.sync 	0;
	wmma.load.a.sync.aligned.row.m8n32k16.shared.f16 	{%r3583, %r3584, %r3585, %r3586, %r3587, %r3588, %r3589, %r3590}, [%r1003], %r818;
	wmma.load.a.sync.aligned.row.m8n32k16.shared.f16 	{%r3591, %r3592, %r3593, %r3594, %r3595, %r3596, %r3597, %r3598}, [%r1016], %r818;
	wmma.load.a.sync.aligned.row.m8n32k16.shared.f16 	{%r3599, %r3600, %r3601, %r3602, %r3603, %r3604, %r3605, %r3606}, [%r1025], %r818;
	wmma.load.a.sync.aligned.row.m8n32k16.shared.f16 	{%r3607, %r3608, %r3609, %r3610, %r3611, %r3612, %r3613, %r3614}, [%r1034], %r818;
	wmma.load.a.sync.aligned.row.m8n32k16.shared.f16 	{%r3615, %r3616, %r3617, %r3618, %r3619, %r3620, %r3621, %r3622}, [%r1043], %r818;
	wmma.load.a.sync.aligned.row.m8n32k16.shared.f16 	{%r3623, %r3624, %r3625, %r3626, %r3627, %r3628, %r3629, %r3630}, [%r1052], %r818;
	wmma.load.a.sync.aligned.row.m8n32k16.shared.f16 	{%r3631, %r3632, %r3633, %r3634, %r3635, %r3636, %r3637, %r3638}, [%r1061], %r818;
	wmma.load.a.sync.aligned.row.m8n32k16.shared.f16 	{%r3639, %r3640, %r3641, %r3642, %r3643, %r3644, %r3645, %r3646}, [%r1070], %r818;
	wmma.load.b.sync.aligned.row.m8n32k16.shared.f16 	{%r3647, %r3648, %r3649, %r3650, %r3651, %r3652, %r3653, %r3654}, [%r1079], %r818;
	wmma.load.b.sync.aligned.row.m8n32k16.shared.f16 	{%r3655, %r3656, %r3657, %r3658, %r3659, %r3660, %r3661, %r3662}, [%r1088], %r818;
	wmma.load.b.sync.aligned.row.m8n32k16.shared.f16 	{%r3663, %r3664, %r3665, %r3666, %r3667, %r3668, %r3669, %r3670}, [%r1097], %r818;
	wmma.load.b.sync.aligned.row.m8n32k16.shared.f16 	{%r3671, %r3672, %r3673, %r3674, %r3675, %r3676, %r3677, %r3678}, [%r1106], %r818;
	wmma.load.b.sync.aligned.row.m8n32k16.shared.f16 	{%r3679, %r3680, %r3681, %r3682, %r3683, %r3684, %r3685, %r3686}, [%r1115], %r818;
	wmma.load.b.sync.aligned.row.m8n32k16.shared.f16 	{%r3687, %r3688, %r3689, %r3690, %r3691, %r3692, %r3693, %r3694}, [%r1124], %r818;
	wmma.load.b.sync.aligned.row.m8n32k16.shared.f16 	{%r3695, %r3696, %r3697, %r3698, %r3699, %r3700, %r3701, %r3702}, [%r1133], %r818;
	wmma.load.b.sync.aligned.row.m8n32k16.shared.f16 	{%r3703, %r3704, %r3705, %r3706, %r3707, %r3708, %r3709, %r3710}, [%r1142], %r818;
	wmma.mma.sync.aligned.row.row.m8n32k16.f16.f16 {%r3711, %r3712, %r3713, %r3714}, {%r3583, %r3584, %r3585, %r3586, %r3587, %r3588, %r3589, %r3590}, {%r3647, %r3648, %r3649, %r3650, %r3651, %r3652, %r3653, %r3654}, {%r3579, %r3580, %r3581, %r3582};
	wmma.mma.sync.aligned.row.row.m8n32k16.f16.f16 {%r3715, %r3716, %r3717, %r3718}, {%r3591, %r3592, %r3593, %r3594, %r3595, %r3596, %r3597, %r3598}, {%r3655, %r3656, %r3657, %r3658, %r3659, %r3660, %r3661, %r3662}, {%r3711, %r3712, %r3713, %r3714};
	wmma.mma.sync.aligned.row.row.m8n32k16.f16.f16 {%r3719, %r3720, %r3721, %r3722}, {%r3599, %r3600, %r3601, %r3602, %r3603, %r3604, %r3605, %r3606}, {%r3663, %r3664, %r3665, %r3666, %r3667, %r3668, %r3669, %r3670}, {%r3715, %r3716, %r3717, %r3718};
	wmma.mma.sync.aligned.row.row.m8n32k16.f16.f16 {%r3723, %r3724, %r3725, %r3726}, {%r3607, %r3608, %r3609, %r3610, %r3611, %r3612, %r3613, %r3614}, {%r3671, %r3672, %r3673, %r3674, %r3675, %r3676, %r3677, %r3678}, {%r3719, %r3720, %r3721, %r3722};
	wmma.mma.sync.aligned.row.row.m8n32k16.f16.f16 {%r3727, %r3728, %r3729, %r3730}, {%r3615, %r3616, %r3617, %r3618, %r3619, %r3620, %r3621, %r3622}, {%r3679, %r3680, %r3681, %r3682, %r3683, %r3684, %r3685, %r3686}, {%r3723, %r3724, %r3725, %r3726};
	wmma.mma.sync.aligned.row.row.m8n32k16.f16.f16 {%r3731, %r3732, %r3733, %r3734}, {%r3623, %r3624, %r3625, %r3626, %r3627, %r3628, %r3629, %r3630}, {%r3687, %r3688, %r3689, %r3690, %r3691, %r3692, %r3693, %r3694}, {%r3727, %r3728, %r3729, %r3730};
	wmma.mma.sync.aligned.row.row.m8n32k16.f16.f16 {%r3735, %r3736, %r3737, %r3738}, {%r3631, %r3632, %r3633, %r3634, %r3635, %r3636, %r3637, %r3638}, {%r3695, %r3696, %r3697, %r3698, %r3699, %r3700, %r3701, %r3702}, {%r3731, %r3732, %r3733, %r3734};
	wmma.mma.sync.aligned.row.row.m8n32k16.f16.f16 {%r3739, %r3740, %r3741, %r3742}, {%r3639, %r3640, %r3641, %r3642, %r3643, %r3644, %r3645, %r3646}, {%r3703, %r3704, %r3705, %r3706, %r3707, %r3708, %r3709, %r3710}, {%r3735, %r3736, %r3737, %r3738};
	add.s64 	%rd321, %rd654, 512;
	// begin inline asm
	cp.async.ca.shared.global [%r800], [%rd321], 16;

	// end inline asm
	mul.wide.s32 	%rd594, %r6411, 2;
	add.s64 	%rd322, %rd651, %rd594;
	// begin inline asm
	cp.async.ca.shared.global [%r801], [%rd322], 16;

	// end inline asm
	add.s64 	%rd323, %rd322, %rd577;
	// begin inline asm
	cp.async.ca.shared.global [%r292], [%rd323], 16;

	// end inline asm
	add.s64 	%rd324, %rd323, %rd577;
	// begin inline asm
	cp.async.ca.shared.global [%r293], [%rd324], 16;

	// end inline asm
	add.s64 	%rd325, %rd324, %rd577;
	// begin inline asm
	cp.async.ca.shared.global [%r294], [%rd325], 16;

	// end inline asm
	add.s64 	%rd326, %rd325, %rd577;
	// begin inline asm
	cp.async.ca.shared.global [%r295], [%rd326], 16;

	// end inline asm
	add.s64 	%rd327, %rd326, %rd577;
	// begin inline asm
	cp.async.ca.shared.global [%r296], [%rd327], 16;

	// end inline asm
	add.s64 	%rd328, %rd327, %rd577;
	// begin inline asm
	cp.async.ca.shared.global [%r297], [%rd328], 16;

	// end inline asm
	add.s64 	%rd329, %rd328, %rd577;
	// begin inline asm
	cp.async.ca.shared.global [%r298], [%rd329], 16;

	// end inline asm
	add.s64 	%rd330, %rd329, %rd577;
	// begin inline asm
	cp.async.ca.shared.global [%r299], [%rd330], 16;

	// end inline asm
	add.s64 	%rd331, %rd330, %rd577;
	// begin inline asm
	cp.async.ca.shared.global [%r300], [%rd331], 16;

	// end inline asm
	add.s64 	%rd332, %rd331, %rd577;
	// begin inline asm
	cp.async.ca.shared.global [%r301], [%rd332], 16;

	// end inline asm
	add.s64 	%rd333, %rd332, %rd577;
	// begin inline asm
	cp.async.ca.shared.global [%r302], [%rd333], 16;

	// end inline asm
	add.s64 	%rd334, %rd333, %rd577;
	// begin inline asm
	cp.async.ca.shared.global [%r303], [%rd334], 16;

	// end inline asm
	add.s64 	%rd335, %rd334, %rd577;
	// begin inline asm
	cp.async.ca.shared.global [%r304], [%rd335], 16;

	// end inline asm
	add.s64 	%rd336, %rd335, %rd577;
	// begin inline asm
	cp.async.ca.shared.global [%r305], [%rd336], 16;

	// end inline asm
	add.s64 	%rd337, %rd336, %rd577;
	// begin inline asm
	cp.async.ca.shared.global [%r306], [%rd337], 16;

	// end inline asm
	// begin inline asm
	cp.async.commit_group;

	// end inline asm
	// begin inline asm
	cp.async.wait_group 0;

	// end inline asm
	bar.sync 	0;
	wmma.load.a.sync.aligned.row.m8n32k16.shared.f16 	{%r3743, %r3744, %r3745, %r3746, %r3747, %r3748, %r3749, %r3750}, [%r817], %r818;
	wmma.load.a.sync.aligned.row.m8n32k16.shared.f16 	{%r3751, %r3752, %r3753, %r3754, %r3755, %r3756, %r3757, %r3758}, [%r827], %r818;
	wmma.load.a.sync.aligned.row.m8n32k16.shared.f16 	{%r3759, %r3760, %r3761, %r3762, %r3763, %r3764, %r3765, %r3766}, [%r836], %r818;
	wmma.load.a.sync.aligned.row.m8n32k16.shared.f16 	{%r3767, %r3768, %r3769, %r3770, %r3771, %r3772, %r3773, %r3774}, [%r845], %r818;
	wmma.load.a.sync.aligned.row.m8n32k16.shared.f16 	{%r3775, %r3776, %r3777, %r3778, %r3779, %r3780, %r3781, %r3782}, [%r854], %r818;
	wmma.load.a.sync.aligned.row.m8n32k16.shared.f16 	{%r3783, %r3784, %r3785, %r3786, %r3787, %r3788, %r3789, %r3790}, [%r863], %r818;
	wmma.load.a.sync.aligned.row.m8n32k16.shared.f16 	{%r3791, %r3792, %r3793, %r3794, %r3795, %r3796, %r3797, %r3798}, [%r872], %r818;
	wmma.load.a.sync.aligned.row.m8n32k16.shared.f16 	{%r3799, %r3800, %r3801, %r3802, %r3803, %r3804, %r3805, %r3806}, [%r881], %r818;
	wmma.load.b.sync.aligned.row.m8n32k16.shared.f16 	{%r3807, %r3808, %r3809, %r3810, %r3811, %r3812, %r3813, %r3814}, [%r894], %r818;
	wmma.load.b.sync.aligned.row.m8n32k16.shared.f16 	{%r3815, %r3816, %r3817, %r3818, %r3819, %r3820, %r3821, %r3822}, [%r903], %r818;
	wmma.load.b.sync.aligned.row.m8n32k16.shared.f16 	{%r3823, %r3824, %r3825, %r3826, %r3827, %r3828, %r3829, %r3830}, [%r912], %r818;
	wmma.load.b.sync.aligned.row.m8n32k16.shared.f16 	{%r3831, %r3832, %r3833, %r3834, %r3835, %r3836, %r3837, %r3838}, [%r921], %r818;
	wmma.load.b.sync.aligned.row.m8n32k16.shared.f16 	{%r3839, %r3840, %r3841, %r3842, %r3843, %r3844, %r3845, %r3846}, [%r930], %r818;
	wmma.load.b.sync.aligned.row.m8n32k16.shared.f16 	{%r3847, %r3848, %r3849, %r3850, %r3851, %r3852, %r3853, %r3854}, [%r939], %r818;
	wmma.load.b.sync.aligned.row.m8n32k16.shared.f16 	{%r3855, %r3856, %r3857, %r3858, %r3859, %r3860, %r3861, %r3862}, [%r948], %r818;
	wmma.load.b.sync.aligned.row.m8n32k16.shared.f16 	{%r3863, %r3864, %r3865, %r3866, %r3867, %r3868, %r3869, %r3870}, [%r957], %r818;
	wmma.mma.sync.aligned.row.row.m8n32k16.f16.f16 {%r3871, %r3872, %r3873, %r3874}, {%r3743, %r3744, %r3745, %r3746, %r3747, %r3748, %r3749, %r3750}, {%r3807, %r3808, %r3809, %r3810, %r3811, %r3812, %r3813, %r3814}, {%r3739, %r3740, %r3741, %r3742};
	wmma.mma.sync.aligned.row.row.m8n32k16.f16.f16 {%r3875, %r3876, %r3877, %r3878}, {%r3751, %r3752, %r3753, %r3754, %r3755, %r3756, %r3757, %r3758}, {%r3815, %r3816, %r3817, %r3818, %r3819, %r3820, %r3821, %r3822}, {%r3871, %r3872, %r3873, %r3874};
	wmma.mma.sync.aligned.row.row.m8n32k16.f16.f16 {%r3879, %r3880, %r3881, %r3882}, {%r3759, %r3760, %r3761, %r3762, %r3763, %r3764, %r3765, %r3766}, {%r3823, %r3824, %r3825, %r3826, %r3827, %r3828, %r3829, %r3830}, {%r3875, %r3876, %r3877, %r3878};
	wmma.mma.sync.aligned.row.row.m8n32k16.f16.f16 {%r3883, %r3884, %r3885, %r3886}, {%r3767, %r3768, %r3769, %r3770, %r3771, %r3772, %r3773, %r3774}, {%r3831, %r3832, %r3833, %r3834, %r3835, %r3836, %r3837, %r3838}, {%r3879, %r3880, %r3881, %r3882};
	wmma.mma.sync.aligned.row.row.m8n32k16.f16.f16 {%r3887, %r3888, %r3889, %r3890}, {%r3775, %r3776, %r3777, %r3778, %r3779, %r3780, %r3781, %r3782}, {%r3839, %r3840, %r3841, %r3842, %r3843, %r3844, %r3845, %r3846}, {%r3883, %r3884, %r3885, %r3886};
	wmma.mma.sync.aligned.row.row.m8n32k16.f16.f16 {%r3891, %r3892, %r3893, %r3894}, {%r3783, %r3784, %r3785, %r3786, %r3787, %r3788, %r3789, %r3790}, {%r3847, %r3848, %r3849, %r3850, %r3851, %r3852, %r3853, %r3854}, {%r3887, %r3888, %r3889, %r3890};
	wmma.mma.sync.aligned.row.row.m8n32k16.f16.f16 {%r3895, %r3896, %r3897, %r3898}, {%r3791, %r3792, %r3793, %r3794, %r3795, %r3796, %r3797, %r3798}, {%r3855, %r3856, %r3857, %r3858, %r3859, %r3860, %r3861, %r3862}, {%r3891, %r3892, %r3893, %r3894};
	wmma.mma.sync.aligned.row.row.m8n32k16.f16.f16 {%r3899, %r3900, %r3901, %r3902}, {%r3799, %r3800, %r3801, %r3802, %r3803, %r3804, %r3805, %r3806}, {%r3863, %r3864, %r3865, %r3866, %r3867, %r3868, %r3869, %r3870}, {%r3895, %r3896, %r3897, %r3898};
	add.s64 	%rd338, %rd654, 768;
	// begin inline asm
	cp.async.ca.shared.global [%r783], [%rd338], 16;

	// end inline asm
	mul.wide.s32 	%rd595, %r6412, 2;
	add.s64 	%rd339, %rd651, %rd595;
	// begin inline asm
	cp.async.ca.shared.global [%r274], [%rd339], 16;

	// end inline asm
	add.s64 	%rd340, %rd339, %rd577;
	// begin inline asm
	cp.async.ca.shared.global [%r275], [%rd340], 16;

	// end inline asm
	add.s64 	%rd341, %rd340, %rd577;
	// begin inline asm
	cp.async.ca.shared.global [%r276], [%rd341], 16;

	// end inline asm
	add.s64 	%rd342, %rd341, %rd577;
	// begin inline asm
	cp.async.ca.shared.global [%r277], [%rd342], 16;

	// end inline asm
	add.s64 	%rd343, %rd342, %rd577;
	// begin inline asm
	cp.async.ca.shared.global [%r278], [%rd343], 16;

	// end inline asm
	add.s64 	%rd344, %rd343, %rd577;
	// begin inline asm
	cp.async.ca.shared.global [%r279], [%rd344], 16;

	// end inline asm
	add.s64 	%rd345, %rd344, %rd577;
	// begin inline asm
	cp.async.ca.shared.global [%r280], [%rd345], 16;

	// end inline asm
	add.s64 	%rd346, %rd345, %rd577;
	// begin inline asm
	cp.async.ca.shared.global [%r281], [%rd346], 16;

	// end inline asm
	add.s64 	%rd347, %rd346, %rd577;
	// begin inline asm
	cp.async.ca.shared.global [%r282], [%rd347], 16;

	// end inline asm
	add.s64 	%rd348, %rd347, %rd577;
	// begin inline asm
	cp.async.ca.shared.global [%r283], [%rd348], 16;

	// end inline asm
	add.s64 	%rd349, %rd348, %rd577;
	// begin inline asm
	cp.async.ca.shared.global [%r284], [%rd349], 16;

	// end inline asm
	add.s64 	%rd350, %rd349, %rd577;
	// begin inline asm
	cp.async.ca.shared.global [%r285], [%rd350], 16;

	// end inline asm
	add.s64 	%rd351, %rd350, %rd577;
	// begin inline asm
	cp.async.ca.shared.global [%r286], [%rd351], 16;

	// end inline asm
	add.s64 	%rd352, %rd351, %rd577;
	// begin inline asm
	cp.async.ca.shared.global [%r287], [%rd352], 16;

	// end inline asm
	add.s64 	%rd353, %rd352, %rd577;
	// begin inline asm
	cp.async.ca.shared.global [%r288], [%rd353], 16;

	// end inline asm
	add.s64 	%rd354, %rd353, %rd577;
	// begin inline asm
	cp.async.ca.shared.global [%r289], [%rd354], 16;

	// end inline asm
	// begin inline asm
	cp.async.commit_group;

	// end inline asm
	// begin inline asm
	cp.async.wait_group 0;

	// end inline asm
	bar.sync 	0;
	wmma.load.a.sync.aligned.row.m8n32k16.shared.f16 	{%r3903, %r3904, %r3905, %r3906, %r3907, %r3908, %r3909, %r3910}, [%r1003], %r818;
	wmma.load.a.sync.aligned.row.m8n32k16.shared.f16 	{%r3911, %r3912, %r3913, %r3914, %r3915, %r3916, %r3917, %r3918}, [%r1016], %r818;
	wmma.load.a.sync.aligned.row.m8n32k16.shared.f16 	{%r3919, %r3920, %r3921, %r3922, %r3923, %r3924, %r3925, %r3926}, [%r1025], %r818;
	wmma.load.a.sync.aligned.row.m8n32k16.shared.f16 	{%r3927, %r3928, %r3929, %r3930, %r3931, %r3932, %r3933, %r3934}, [%r1034], %r818;
	wmma.load.a.sync.aligned.row.m8n32k16.shared.f16 	{%r3935, %r3936, %r3937, %r3938, %r3939, %r3940, %r3941, %r3942}, [%r1043], %r818;
	wmma.load.a.sync.aligned.row.m8n32k16.shared.f16 	{%r3943, %r3944, %r3945, %r3946, %r3947, %r3948, %r3949, %r3950}, [%r1052], %r818;
	wmma.load.a.sync.aligned.row.m8n32k16.shared.f16 	{%r3951, %r3952, %r3953, %r3954, %r3955, %r3956, %r3957, %r3958}, [%r1061], %r818;
	wmma.load.a.sync.aligned.row.m8n32k16.shared.f16 	{%r3959, %r3960, %r3961, %r3962, %r3963, %r3964, %r3965, %r3966}, [%r1070], %r818;
	wmma.load.b.sync.aligned.row.m8n32k16.shared.f16 	{%r3967, %r3968, %r3969, %r3970, %r3971, %r3972, %r3973, %r3974}, [%r1079], %r818;
	wmma.load.b.sync.aligned.row.m8n32k16.shared.f16 	{%r3975, %r3976, %r3977, %r3978, %r3979, %r3980, %r3981, %r3982}, [%r1088], %r818;
	wmma.load.b.sync.aligned.row.m8n32k16.shared.f16 	{%r3983, %r3984, %r3985, %r3986, %r3987, %r3988, %r3989, %r3990}, [%r1097], %r818;
	wmma.load.b.sync.aligned.row.m8n32k16.shared.f16 	{%r3991, %r3992, %r3993, %r3994, %r3995, %r3996, %r3997, %r3998}, [%r1106], %r818;
	wmma.load.b.sync.aligned.row.m8n32k16.shared.f16 	{%r3999, %r4000, %r4001, %r4002, %r4003, %r4004, %r4005, %r4006}, [%r1115], %r818;
	wmma.load.b.sync.aligned.row.m8n32k16.shared.f16 	{%r4007, %r4008, %r4009, %r4010, %r4011, %r4012, %r4013, %r4014}, [%r1124], %r818;
	wmma.load.b.sync.aligned.row.m8n32k16.shared.f16 	{%r4015, %r4016, %r4017, %r4018, %r4019, %r4020, %r4021, %r4022}, [%r1133], %r818;
	wmma.load.b.sync.aligned.row.m8n32k16.shared.f16 	{%r4023, %r4024, %r4025, %r4026, %r4027, %r4028, %r4029, %r4030}, [%r1142], %r818;
	wmma.mma.sync.aligned.row.row.m8n32k16.f16.f16 {%r4031, %r4032, %r4033, %r4034}, {%r3903, %r3904, %r3905, %r3906, %r3907, %r3908, %r3909, %r3910}, {%r3967, %r3968, %r3969, %r3970, %r3971, %r3972, %r3973, %r3974}, {%r3899, %r3900, %r3901, %r3902};
	wmma.mma.sync.aligned.row.row.m8n32k16.f16.f16 {%r4035, %r4036, %r4037, %r4038}, {%r3911, %r3912, %r3913, %r3914, %r3915, %r3916, %r3917, %r3918}, {%r3975, %r3976, %r3977, %r3978, %r3979, %r3980, %r3981, %r3982}, {%r4031, %r4032, %r4033, %r4034};
	wmma.mma.sync.aligned.row.row.m8n32k16.f16.f16 {%r4039, %r4040, %r4041, %r4042}, {%r3919, %r3920, %r3921, %r3922, %r3923, %r3924, %r3925, %r3926}, {%r3983, %r3984, %r3985, %r3986, %r3987, %r3988, %r3989, %r3990}, {%r4035, %r4036, %r4037, %r4038};
	wmma.mma.sync.aligned.row.row.m8n32k16.f16.f16 {%r4043, %r4044, %r4045, %r4046}, {%r3927, %r3928, %r3929, %r3930, %r3931, %r3932, %r3933, %r3934}, {%r3991, %r3992, %r3993, %r3994, %r3995, %r3996, %r3997, %r3998}, {%r4039, %r4040, %r4041, %r4042};
	wmma.mma.sync.aligned.row.row.m8n32k16.f16.f16 {%r4047, %r4048, %r4049, %r4050}, {%r3935, %r3936, %r3937, %r3938, %r3939, %r3940, %r3941, %r3942}, {%r3999, %r4000, %r4001, %r4002, %r4003, %r4004, %r4005, %r4006}, {%r4043, %r4044, %r4045, %r4046};
	wmma.mma.sync.aligned.row.row.m8n32k16.f16.f16 {%r4051, %r4052, %r4053, %r4054}, {%r3943, %r3944, %r3945, %r3946, %r3947, %r3948, %r3949, %r3950}, {%r4007, %r4008, %r4009, %r4010, %r4011, %r4012, %r4013, %r4014}, {%r4047, %r4048, %r4049, %r4050};
	wmma.mma.sync.aligned.row.row.m8n32k16.f16.f16 {%r4055, %r4056, %r4057, %r4058}, {%r3951, %r3952, %r3953, %r3954, %r3955, %r3956, %r3957, %r3958}, {%r4015, %r4016, %r4017, %r4018, %r4019, %r4020, %r4021, %r4022}, {%r4051, %r4052, %r4053, %r4054};
	wmma.mma.sync.aligned.row.row.m8n32k16.f16.f16 {%r4059, %r4060, %r4061, %r4062}, {%r3959, %r3960, %r3961, %r3962, %r3963, %r3964, %r3965, %r3966}, {%r4023, %r4024, %r4025, %r4026, %r4027, %r4028, %r4029, %r4030}, {%r4055, %r4056, %r4057, %r4058};
	add.s64 	%rd355, %rd654, 1024;
	// begin inline asm
	cp.async.ca.shared.global [%r800], [%rd355], 16;

	// end inline asm
	mul.wide.s32 	%rd596, %r6413, 2;
	add.s64 	%rd356, %rd651, %rd596;
	// begin inline asm
	cp.async.ca.shared.global [%r801], [%rd356], 16;

	// end inline asm
	add.s64 	%rd357, %rd356, %rd577;
	// begin inline asm
	cp.async.ca.shared.global [%r292], [%rd357], 16;

	// end inline asm
	add.s64 	%rd358, %rd357, %rd577;
	// begin inline asm
	cp.async.ca.shared.global [%r293], [%rd358], 16;

	// end inline asm
	add.s64 	%rd359, %rd358, %rd577;
	// begin inline asm
	cp.async.ca.shared.global [%r294], [%rd359], 16;

	// end inline asm
	add.s64 	%rd360, %rd359, %rd577;
	// begin inline asm
	cp.async.ca.shared.global [%r295], [%rd360], 16;

	// end inline asm
	add.s64 	%rd361, %rd360, %rd577;
	// begin inline asm
	cp.async.ca.shared.global [%r296], [%rd361], 16;

	// end inline asm
	add.s64 	%rd362, %rd361, %rd577;
	// begin inline asm
	cp.async.ca.shared.global [%r297], [%rd362], 16;

	// end inline asm
	add.s64 	%rd363, %rd362, %rd577;
	// begin inline asm
	cp.async.ca.shared.global [%r298], [%rd363], 16;

	// end inline asm
	add.s64 	%rd364, %rd363, %rd577;
	// begin inline asm
	cp.async.ca.shared.global [%r299], [%rd364], 16;

	// end inline asm
	add.s64 	%rd365, %rd364, %rd577;
	// begin inline asm
	cp.async.ca.shared.global [%r300], [%rd365], 16;

	// end inline asm
	add.s64 	%rd366, %rd365, %rd577;
	// begin inline asm
	cp.async.ca.shared.global [%r301], [%rd366], 16;

	// end inline asm
	add.s64 	%rd367, %rd366, %rd577;
	// begin inline asm
	cp.async.ca.shared.global [%r302], [%rd367], 16;

	// end inline asm
	add.s64 	%rd368, %rd367, %rd577;
	// begin inline asm
	cp.async.ca.shared.global [%r303], [%rd368], 16;

	// end inline asm
	add.s64 	%rd369, %rd368, %rd577;
	// begin inline asm
	cp.async.ca.shared.global [%r304], [%rd369], 16;

	// end inline asm
	add.s64 	%rd370, %rd369, %rd577;
	// begin inline asm
	cp.async.ca.shared.global [%r305], [%rd370], 16;

	// end inline asm
	add.s64 	%rd371, %rd370, %rd577;
	// begin inline asm
	cp.async.ca.shared.global [%r306], [%rd371], 16;

	// end inline asm
	// begin inline asm
	cp.async.commit_group;

	// end inline asm
	// begin inline asm
	cp.async.wait_group 0;

	// end inline asm
	bar.sync 	0;
	wmma.load.a.sync.aligned.row.m8n32k16.shared.f16 	{%r4063, %r4064, %r4065, %r4066, %r4067, %r4068, %r4069, %r4070}, [%r817], %r818;
	wmma.load.a.sync.aligned.row.m8n32k16.shared.f16 	{%r4071, %r4072, %r4073, %r4074, %r4075, %r4076, %r4077, %r4078}, [%r827], %r818;
	wmma.load.a.sync.aligned.row.m8n32k16.shared.f16 	{%r4079, %r4080, %r4081, %r4082, %r4083, %r4084, %r4085, %r4086}, [%r836], %r818;
	wmma.load.a.sync.aligned.row.m8n32k16.shared.f16 	{%r4087, %r4088, %r4089, %r4090, %r4091, %r4092, %r4093, %r4094}, [%r845], %r818;
	wmma.load.a.sync.aligned.row.m8n32k16.shared.f16 	{%r4095, %r4096, %r4097, %r4098, %r4099, %r4100, %r4101, %r4102}, [%r854], %r818;
	wmma.load.a.sync.aligned.row.m8n32k16.shared.f16 	{%r4103, %r4104, %r4105, %r4106, %r4107, %r4108, %r4109, %r4110}, [%r863], %r818;
	wmma.load.a.sync.aligned.row.m8n32k16.shared.f16 	{%r4111, %r4112, %r4113, %r4114, %r4115, %r4116, %r4117, %r4118}, [%r872], %r818;
	wmma.load.a.sync.aligned.row.m8n32k16.shared.f16 	{%r4119, %r4120, %r4121, %r4122, %r4123, %r4124, %r4125, %r4126}, [%r881], %r818;
	wmma.load.b.sync.aligned.row.m8n32k16.shared.f16 	{%r4127, %r4128, %r4129, %r4130, %r4131, %r4132, %r4133, %r4134}, [%r894], %r818;
	wmma.load.b.sync.aligned.row.m8n32k16.shared.f16 	{%r4135, %r4136, %r4137, %r4138, %r4139, %r4140, %r4141, %r4142}, [%r903], %r818;
	wmma.load.b.sync.aligned.row.m8n32k16.shared.f16 	{%r4143, %r4144, %r4145, %r4146, %r4147, %r4148, %r4149, %r4150}, [%r912], %r818;
	wmma.load.b.sync.aligned.row.m8n32k16.shared.f16 	{%r4151, %r4152, %r4153, %r4154, %r4155, %r4156, %r4157, %r4158}, [%r921], %r818;
	wmma.load.b.sync.aligned.row.m8n32k16.shared.f16 	{%r4159, %r4160, %r4161, %r4162, %r4163, %r4164, %r4165, %r4166}, [%r930], %r818;
	wmma.load.b.sync.aligned.row.m8n32k16.shared.f16 	{%r4167, %r4168, %r4169, %r4170, %r4171, %r4172, %r4173, %r4174}, [%r939], %r818;
	wmma.load.b.sync.aligned.row.m8n32k16.shared.f16 	{%r4175, %r4176, %r4177, %r4178, %r4179, %r4180, %r4181, %r4182}, [%r948], %r818;
	wmma.load.b.sync.aligned.row.m8n32k16.shared.f16 	{%r4183, %r4184, %r4185, %r4186, %r4187, %r4188, %r4189, %r4190}, [%r957], %r818;
	wmma.mma.sync.aligned.row.row.m8n32k16.f16.f16 {%r4191, %r4192, %r4193, %r4194}, {%r4063, %r4064, %r4065, %r4066, %r4067, %r4068, %r4069, %r4070}, {%r4127, %r4128, %r4129, %r4130, %r4131, %r4132, %r4133, %r4134}, {%r4059, %r4060, %r4061, %r4062};
	wmma.mma.sync.aligned.row.row.m8n32k16.f16.f16 {%r4195, %r4196, %r4197, %r4198}, {%r4071, %r4072, %r4073, %r4074, %r4075, %r4076, %r4077, %r4078}, {%r4135, %r4136, %r4137, %r4138, %r4139, %r4140, %r4141, %r4142}, {%r4191, %r4192, %r4193, %r4194};
	wmma.mma.sync.aligned.row.row.m8n32k16.f16.f16 {%r4199, %r4200, %r4201, %r4202}, {%r4079, %r4080, %r4081, %r4082, %r4083, %r4084, %r4085, %r4086}, {%r4143, %r4144, %r4145, %r4146, %r4147, %r4148, %r4149, %r4150}, {%r4195, %r4196, %r4197, %r4198};
	wmma.mma.sync.aligned.row.row.m8n32k16.f16.f16 {%r4203, %r4204, %r4205, %r4206}, {%r4087, %r4088, %r4089, %r4090, %r4091, %r4092, %r4093, %r4094}, {%r4151, %r4152, %r4153, %r4154, %r4155, %r4156, %r4157, %r4158}, {%r4199, %r4200, %r4201, %r4202};
	wmma.mma.sync.aligned.row.row.m8n32k16.f16.f16 {%r4207, %r4208, %r4209, %r4210}, {%r4095, %r4096, %r4097, %r4098, %r4099, %r4100, %r4101, %r4102}, {%r4159, %r4160, %r4161, %r4162, %r4163, %r4164, %r4165, %r4166}, {%r4203, %r4204, %r4205, %r4206};
	wmma.mma.sync.aligned.row.row.m8n32k16.f16.f16 {%r4211, %r4212, %r4213, %r4214}, {%r4103, %r4104, %r4105, %r4106, %r4107, %r4108, %r4109, %r4110}, {%r4167, %r4168, %r4169, %r4170, %r4171, %r4172, %r4173, %r4174}, {%r4207, %r4208, %r4209, %r4210};
	wmma.mma.sync.aligned.row.row.m8n32k16.f16.f16 {%r4215, %r4216, %r4217, %r4218}, {%r4111, %r4112, %r4113, %r4114, %r4115, %r4116, %r4117, %r4118}, {%r4175, %r4176, %r4177, %r4178, %r4179, %r4180, %r4181, %r4182}, {%r4211, %r4212, %r4213, %r4214};
	wmma.mma.sync.aligned.row.row.m8n32k16.f16.f16 {%r4219, %r4220, %r4221, %r4222}, {%r4119, %r4120, %r4121, %r4122, %r4123, %r4124, %r4125, %r4126}, {%r4183, %r4184, %r4185, %r4186, %r4187, %r4188, %r4189, %r4190}, {%r4215, %r4216, %r4217, %r4218};
	add.s64 	%rd372, %rd654, 1280;
	// begin inline asm
	cp.async.ca.shared.global [%r783], [%rd372], 16;

	// end inline asm
	mul.wide.s32 	%rd597, %r6414, 2;
	add.s64 	%rd373, %rd651, %rd597;
	// begin inline asm
	cp.async.ca.shared.global [%r274], [%rd373], 16;

	// end inline asm
	add.s64 	%rd374, %rd373, %rd577;
	// begin inline asm
	cp.async.ca.shared.global [%r275], [%rd374], 16;

	// end inline asm
	add.s64 	%rd375, %rd374, %rd577;
	// begin inline asm
	cp.async.ca.shared.global [%r276], [%rd375], 16;

	// end inline asm
	add.s64 	%rd376, %rd375, %rd577;
	// begin inline asm
	cp.async.ca.shared.global [%r277], [%rd376], 16;

	// end inline asm
	add.s64 	%rd377, %rd376, %rd577;
	// begin inline asm
	cp.async.ca.shared.global [%r278], [%rd377], 16;

	// end inline asm
	add.s64 	%rd378, %rd377, %rd577;
	// begin inline asm
	cp.async.ca.shared.global [%r279], [%rd378], 16;

	// end inline asm
	add.s64 	%rd379, %rd378, %rd577;
	// begin inline asm
	cp.async.ca.shared.global [%r280], [%rd379], 16;

	// end inline asm
	add.s64 	%rd380, %rd379, %rd577;
	// begin inline asm
	cp.async.ca.shared.global [%r281], [%rd380], 16;

	// end inline asm
	add.s64 	%rd381, %rd380, %rd577;
	// begin inline asm
	cp.async.ca.shared.global [%r282], [%rd381], 16;

	// end inline asm
	add.s64 	%rd382, %rd381, %rd577;
	// begin inline asm
	cp.async.ca.shared.global [%r283], [%rd382], 16;

	// end inline asm
	add.s64 	%rd383, %rd382, %rd577;
	// begin inline asm
	cp.async.ca.shared.global [%r284], [%rd383], 16;

	// end inline asm
	add.s64 	%rd384, %rd383, %rd577;
	// begin inline asm
	cp.async.ca.shared.global [%r285], [%rd384], 16;

	// end inline asm
	add.s64 	%rd385, %rd384, %rd577;
	// begin inline asm
	cp.async.ca.shared.global [%r286], [%rd385], 16;

	// end inline asm
	add.s64 	%rd386, %rd385, %rd577;
	// begin inline asm
	cp.async.ca.shared.global [%r287], [%rd386], 16;

	// end inline asm
	add.s64 	%rd387, %rd386, %rd577;
	// begin inline asm
	cp.async.ca.shared.global [%r288], [%rd387], 16;

	// end inline asm
	add.s64 	%rd388, %rd387, %rd577;
	// begin inline asm
	cp.async.ca.shared.global [%r289], [%rd388], 16;

	// end inline asm
	// begin inline asm
	cp.async.commit_group;

	// end inline asm
	// begin inline asm
	cp.async.wait_group 0;

	// end inline asm
	bar.sync 	0;
	wmma.load.a.sync.aligned.row.m8n32k16.shared.f16 	{%r4223, %r4224, %r4225, %r4226, %r4227, %r4228, %r4229, %r4230}, [%r1003], %r818;
	wmma.load.a.sync.aligned.row.m8n32k16.shared.f16 	{%r4231, %r4232, %r4233, %r4234, %r4235, %r4236, %r4237, %r4238}, [%r1016], %r818;
	wmma.load.a.sync.aligned.row.m8n32k16.shared.f16 	{%r4239, %r4240, %r4241, %r4242, %r4243, %r4244, %r4245, %r4246}, [%r1025], %r818;
	wmma.load.a.sync.aligned.row.m8n32k16.shared.f16 	{%r4247, %r4248, %r4249, %r4250, %r4251, %r4252, %r4253, %r4254}, [%r1034], %r818;
	wmma.load.a.sync.aligned.row.m8n32k16.shared.f16 	{%r4255, %r4256, %r4257, %r4258, %r4259, %r4260, %r4261, %r4262}, [%r1043], %r818;
	wmma.load.a.sync.aligned.row.m8n32k16.shared.f16 	{%r4263, %r4264, %r4265, %r4266, %r4267, %r4268, %r4269, %r4270}, [%r1052], %r818;
	wmma.load.a.sync.aligned.row.m8n32k16.shared.f16 	{%r4271, %r4272, %r4273, %r4274, %r4275, %r4276, %r4277, %r4278}, [%r1061], %r818;
	wmma.load.a.sync.aligned.row.m8n32k16.shared.f16 	{%r4279, %r4280, %r4281, %r4282, %r4283, %r4284, %r4285, %r4286}, [%r1070], %r818;
	wmma.load.b.sync.aligned.row.m8n32k16.shared.f16 	{%r4287, %r4288, %r4289, %r4290, %r4291, %r4292, %r4293, %r4294}, [%r1079], %r818;
	wmma.load.b.sync.aligned.row.m8n32k16.shared.f16 	{%r4295, %r4296, %r4297, %r4298, %r4299, %r4300, %r4301, %r4302}, [%r1088], %r818;
	wmma.load.b.sync.aligned.row.m8n32k16.shared.f16 	{%r4303, %r4304, %r4305, %r4306, %r4307, %r4308, %r4309, %r4310}, [%r1097], %r818;
	wmma.load.b.sync.aligned.row.m8n32k16.shared.f16 	{%r4311, %r4312, %r4313, %r4314, %r4315, %r4316, %r4317, %r4318}, [%r1106], %r818;
	wmma.load.b.sync.aligned.row.m8n32k16.shared.f16 	{%r4319, %r4320, %r4321, %r4322, %r4323, %r4324, %r4325, %r4326}, [%r1115], %r818;
	wmma.load.b.sync.aligned.row.m8n32k16.shared.f16 	{%r4327, %r4328, %r4329, %r4330, %r4331, %r4332, %r4333, %r4334}, [%r1124], %r818;
	wmma.load.b.sync.aligned.row.m8n32k16.shared.f16 	{%r4335, %r4336, %r4337, %r4338, %r4339, %r4340, %r4341, %r4342}, [%r1133], %r818;
	wmma.load.b.sync.aligned.row.m8n32k16.shared.f16 	{%r4343, %r4344, %r4345, %r4346, %r4347, %r4348, %r4349, %r4350}, [%r1142], %r818;
	wmma.mma.sync.aligned.row.row.m8n32k16.f16.f16 {%r4351, %r4352, %r4353, %r4354}, {%r4223, %r4224, %r4225, %r4226, %r4227, %r4228, %r4229, %r4230}, {%r4287, %r4288, %r4289, %r4290, %r4291, %r4292, %r4293, %r4294}, {%r4219, %r4220, %r4221, %r4222};
	wmma.mma.sync.aligned.row.row.m8n32k16.f16.f16 {%r4355, %r4356, %r4357, %r4358}, {%r4231, %r4232, %r4233, %r4234, %r4235, %r4236, %r4237, %r4238}, {%r4295, %r4296, %r4297, %r4298, %r4299, %r4300, %r4301, %r4302}, {%r4351, %r4352, %r4353, %r4354};
	wmma.mma.sync.aligned.row.row.m8n32k16.f16.f16 {%r4359, %r4360, %r4361, %r4362}, {%r4239, %r4240, %r4241, %r4242, %r4243, %r4244, %r4245, %r4246}, {%r4303, %r4304, %r4305, %r4306, %r4307, %r4308, %r4309, %r4310}, {%r4355, %r4356, %r4357, %r4358};
	wmma.mma.sync.aligned.row.row.m8n32k16.f16.f16 {%r4363, %r4364, %r4365, %r4366}, {%r4247, %r4248, %r4249, %r4250, %r4251, %r4252, %r4253, %r4254}, {%r4311, %r4312, %r4313, %r4314, %r4315, %r4316, %r4317, %r4318}, {%r4359, %r4360, %r4361, %r4362};
	wmma.mma.sync.aligned.row.row.m8n32k16.f16.f16 {%r4367, %r4368, %r4369, %r4370}, {%r4255, %r4256, %r4257, %r4258, %r4259, %r4260, %r4261, %r4262}, {%r4319, %r4320, %r4321, %r4322, %r4323, %r4324, %r4325, %r4326}, {%r4363, %r4364, %r4365, %r4366};
	wmma.mma.sync.aligned.row.row.m8n32k16.f16.f16 {%r4371, %r4372, %r4373, %r4374}, {%r4263, %r4264, %r4265, %r4266, %r4267, %r4268, %r4269, %r4270}, {%r4327, %r4328, %r4329, %r4330, %r4331, %r4332, %r4333, %r4334}, {%r4367, %r4368, %r4369, %r4370};
	wmma.mma.sync.aligned.row.row.m8n32k16.f16.f16 {%r4375, %r4376, %r4377, %r4378}, {%r4271, %r4272, %r4273, %r4274, %r4275, %r4276, %r4277, %r4278}, {%r4335, %r4336, %r4337, %r4338, %r4339, %r4340, %r4341, %r4342}, {%r4371, %r4372, %r4373, %r4374};
	wmma.mma.sync.aligned.row.row.m8n32k16.f16.f16 {%r4379, %r4380, %r4381, %r4382}, {%r4279, %r4280, %r4281, %r4282, %r4283, %r4284, %r4285, %r4286}, {%r4343, %r4344, %r4345, %r4346, %r4347, %r4348, %r4349, %r4350}, {%r4375, %r4376, %r4377, %r4378};
	add.s64 	%rd389, %rd654, 1536;
	// begin inline asm
	cp.async.ca.shared.global [%r800], [%rd389], 16;

	// end inline asm
	mul.wide.s32 	%rd598, %r6415, 2;
	add.s64 	%rd390, %rd651, %rd598;
	// begin inline asm
	cp.async.ca.shared.global [%r801], [%rd390], 16;

	// end inline asm
	add.s64 	%rd391, %rd390, %rd577;
	// begin inline asm
	cp.async.ca.shared.global [%r292], [%rd391], 16;

	// end inline asm
	add.s64 	%rd392, %rd391, %rd577;
	// begin inline asm
	cp.async.ca.shared.global [%r293], [%rd392], 16;

	// end inline asm
	add.s64 	%rd393, %rd392, %rd577;
	// begin inline asm
	cp.async.ca.shared.global [%r294], [%rd393], 16;

	// end inline asm
	add.s64 	%rd394, %rd393, %rd577;
	// begin inline asm
	cp.async.ca.shared.global [%r295], [%rd394], 16;

	// end inline asm
	add.s64 	%rd395, %rd394, %rd577;
	// begin inline asm
	cp.async.ca.shared.global [%r296], [%rd395], 16;

	// end inline asm
	add.s64 	%rd396, %rd395, %rd577;
	// begin inline asm
	cp.async.ca.shared.global [%r297], [%rd396], 16;

	// end inline asm
	add.s64 	%rd397, %rd396, %rd577;
	// begin inline asm
	cp.async.ca.shared.global [%r298], [%rd397], 16;

	// end inline asm
	add.s64 	%rd398, %rd397, %rd577;
	// begin inline asm
	cp.async.ca.shared.global [%r299], [%rd398], 16;

	// end inline asm
	add.s64 	%rd399, %rd398, %rd577;
	// begin inline asm
	cp.async.ca.shared.global [%r300], [%rd399], 16;

	// end inline asm
	add.s64 	%rd400, %rd399, %rd577;
	// begin inline asm
	cp.async.ca.shared.global [%r301], [%rd400], 16;

	// end inline asm
	add.s64 	%rd401, %rd400, %rd577;
	// begin inline asm
	cp.async.ca.shared.global [%r302], [%rd401], 16;

	// end inline asm
	add.s64 	%rd402, %rd401, %rd577;
	// begin inline asm
	cp.async.ca.shared.global [%r303], [%rd402], 16;

	// end inline asm
	add.s64 	%rd403, %rd402, %rd577;
	// begin inline asm
	cp.async.ca.shared.global [%r304], [%rd403], 16;

	// end inline asm
	add.s64 	%rd404, %rd403, %rd577;
	// begin inline asm
	cp.async.ca.shared.global [%r305], [%rd404], 16;

	// end inline asm
	add.s64 	%rd405, %rd404, %rd577;
	// begin inline asm
	cp.async.ca.shared.global [%r306], [%rd405], 16;

	// end inline asm
	// begin inline asm
	cp.async.commit_group;

	// end inline asm
	// begin inline asm
	cp.async.wait_group 0;

	// end inline asm
	bar.sync 	0;
	wmma.load.a.sync.aligned.row.m8n32k16.shared.f16 	{%r4383, %r4384, %r4385, %r4386, %r4387, %r4388, %r4389, %r4390}, [%r817], %r818;
	wmma.load.a.sync.aligned.row.m8n32k16.shared.f16 	{%r4391, %r4392, %r4393, %r4394, %r4395, %r4396, %r4397, %r4398}, [%r827], %r818;
	wmma.load.a.sync.aligned.row.m8n32k16.shared.f16 	{%r4399, %r4400, %r4401, %r4402, %r4403, %r4404, %r4405, %r4406}, [%r836], %r818;
	wmma.load.a.sync.aligned.row.m8n32k16.shared.f16 	{%r4407, %r4408, %r4409, %r4410, %r4411, %r4412, %r4413, %r4414}, [%r845], %r818;
	wmma.load.a.sync.aligned.row.m8n32k16.shared.f16 	{%r4415, %r4416, %r4417, %r4418, %r4419, %r4420, %r4421, %r4422}, [%r854], %r818;
	wmma.load.a.sync.aligned.row.m8n32k16.shared.f16 	{%r4423, %r4424, %r4425, %r4426, %r4427, %r4428, %r4429, %r4430}, [%r863], %r818;
	wmma.load.a.sync.aligned.row.m8n32k16.shared.f16 	{%r4431, %r4432, %r4433, %r4434, %r4435, %r4436, %r4437, %r4438}, [%r872], %r818;
	wmma.load.a.sync.aligned.row.m8n32k16.shared.f16 	{%r4439, %r4440, %r4441, %r4442, %r4443, %r4444, %r4445, %r4446}, [%r881], %r818;
	wmma.load.b.sync.aligned.row.m8n32k16.shared.f16 	{%r4447, %r4448, %r4449, %r4450, %r4451, %r4452, %r4453, %r4454}, [%r894], %r818;
	wmma.load.b.sync.aligned.row.m8n32k16.shared.f16 	{%r4455, %r4456, %r4457, %r4458, %r4459, %r4460, %r4461, %r4462}, [%r903], %r818;
	wmma.load.b.sync.aligned.row.m8n32k16.shared.f16 	{%r4463, %r4464, %r4465, %r4466, %r4467, %r4468, %r4469, %r4470}, [%r912], %r818;
	wmma.load.b.sync.aligned.row.m8n32k16.shared.f16 	{%r4471, %r4472, %r4473, %r4474, %r4475, %r4476, %r4477, %r4478}, [%r921], %r818;
	wmma.load.b.sync.aligned.row.m8n32k16.shared.f16 	{%r4479, %r4480, %r4481, %r4482, %r4483, %r4484, %r4485, %r4486}, [%r930], %r818;
	wmma.load.b.sync.aligned.row.m8n32k16.shared.f16 	{%r4487, %r4488, %r4489, %r4490, %r4491, %r4492, %r4493, %r4494}, [%r939], %r818;
	wmma.load.b.sync.aligned.row.m8n32k16.shared.f16 	{%r4495, %r4496, %r4497, %r4498, %r4499, %r4500, %r4501, %r4502}, [%r948], %r818;
	wmma.load.b.sync.aligned.row.m8n32k16.shared.f16 	{%r4503, %r4504, %r4505, %r4506, %r4507, %r4508, %r4509, %r4510}, [%r957], %r818;
	wmma.mma.sync.aligned.row.row.m8n32k16.f16.f16 {%r4511, %r4512, %r4513, %r4514}, {%r4383, %r4384, %r4385, %r4386, %r4387, %r4388, %r4389, %r4390}, {%r4447, %r4448, %r4449, %r4450, %r4451, %r4452, %r4453, %r4454}, {%r4379, %r4380, %r4381, %r4382};
	wmma.mma.sync.aligned.row.row.m8n32k16.f16.f16 {%r4515, %r4516, %r4517, %r4518}, {%r4391, %r4392, %r4393, %r4394, %r4395, %r4396, %r4397, %r4398}, {%r4455, %r4456, %r4457, %r4458, %r4459, %r4460, %r4461, %r4462}, {%r4511, %r4512, %r4513, %r4514};
	wmma.mma.sync.aligned.row.row.m8n32k16.f16.f16 {%r4519, %r4520, %r4521, %r4522}, {%r4399, %r4400, %r4401, %r4402, %r4403, %r4404, %r4405, %r4406}, {%r4463, %r4464, %r4465, %r4466, %r4467, %r4468, %r4469, %r4470}, {%r4515, %r4516, %r4517, %r4518};
	wmma.mma.sync.aligned.row.row.m8n32k16.f16.f16 {%r4523, %r4524, %r4525, %r4526}, {%r4407, %r4408, %r4409, %r4410, %r4411, %r4412, %r4413, %r4414}, {%r4471, %r4472, %r4473, %r4474, %r4475, %r4476, %r4477, %r4478}, {%r4519, %r4520, %r4521, %r4522};
	wmma.mma.sync.aligned.row.row.m8n32k16.f16.f16 {%r4527, %r4528, %r4529, %r4530}, {%r4415, %r4416, %r4417, %r4418, %r4419, %r4420, %r4421, %r4422}, {%r4479, %r4480, %r4481, %r4482, %r4483, %r4484, %r4485, %r4486}, {%r4523, %r4524, %r4525, %r4526};
	wmma.mma.sync.aligned.row.row.m8n32k16.f16.f16 {%r4531, %r4532, %r4533, %r4534}, {%r4423, %r4424, %r4425, %r4426, %r4427, %r4428, %r4429, %r4430}, {%r4487, %r4488, %r4489, %r4490, %r4491, %r4492, %r4493, %r4494}, {%r4527, %r4528, %r4529, %r4530};
	wmma.mma.sync.aligned.row.row.m8n32k16.f16.f16 {%r4535, %r4536, %r4537, %r4538}, {%r4431, %r4432, %r4433, %r4434, %r4435, %r4436, %r4437, %r4438}, {%r4495, %r4496, %r4497, %r4498, %r4499, %r4500, %r4501, %r4502}, {%r4531, %r4532, %r4533, %r4534};
	wmma.mma.sync.aligned.row.row.m8n32k16.f16.f16 {%r4539, %r4540, %r4541, %r4542}, {%r4439, %r4440, %r4441, %r4442, %r4443, %r4444, %r4445, %r4446}, {%r4503, %r4504, %r4505, %r4506, %r4507, %r4508, %r4509, %r4510}, {%r4535, %r4536, %r4537, %r4538};
	add.s64 	%rd406, %rd654, 1792;
	// begin inline asm
	cp.async.ca.shared.global [%r783], [%rd406], 16;

	// end inline asm
	mul.wide.s32 	%rd599, %r6416, 2;
	add.s64 	%rd407, %rd651, %rd599;
	// begin inline asm
	cp.async.ca.shared.global [%r274], [%rd407], 16;

	// end inline asm
	add.s64 	%rd408, %rd407, %rd577;
	// begin inline asm
	cp.async.ca.shared.global [%r275], [%rd408], 16;

	// end inline asm
	add.s64 	%rd409, %rd408, %rd577;
	// begin inline asm
	cp.async.ca.shared.global [%r276], [%rd409], 16;

	// end inline asm
	add.s64 	%rd410, %rd409, %rd577;
	// begin inline asm
	cp.async.ca.shared.global [%r277], [%rd410], 16;

	// end inline asm
	add.s64 	%rd411, %rd410, %rd577;
	// begin inline asm
	cp.async.ca.shared.global [%r278], [%rd411], 16;

	// end inline asm
	add.s64 	%rd412, %rd411, %rd577;
	// begin inline asm
	cp.async.ca.shared.global [%r279], [%rd412], 16;

	// end inline asm
	add.s64 	%rd413, %rd412, %rd577;
	// begin inline asm
	cp.async.ca.shared.global [%r280], [%rd413], 16;

	// end inline asm
	add.s64 	%rd414, %rd413, %rd577;
	// begin inline asm
	cp.async.ca.shared.global [%r281], [%rd414], 16;

	// end inline asm
	add.s64 	%rd415, %rd414, %rd577;
	// begin inline asm
	cp.async.ca.shared.global [%r282], [%rd415], 16;

	// end inline asm
	add.s64 	%rd416, %rd415, %rd577;
	// begin inline asm
	cp.async.ca.shared.global [%r283], [%rd416], 16;

	// end inline asm
	add.s64 	%rd417, %rd416, %rd577;
	// begin inline asm
	cp.async.ca.shared.global [%r284], [%rd417], 16;

	// end inline asm
	add.s64 	%rd418, %rd417, %rd577;
	// begin inline asm
	cp.async.ca.shared.global [%r285], [%rd418], 16;

	// end inline asm
	add.s64 	%rd419, %rd418, %rd577;
	// begin inline asm
	cp.async.ca.shared.global [%r286], [%rd419], 16;

	// end inline asm
	add.s64 	%rd420, %rd419, %rd577;
	// begin inline asm
	cp.async.ca.shared.global [%r287], [%rd420], 16;

	// end inline asm
	add.s64 	%rd421, %rd420, %rd577;
	// begin inline asm
	cp.async.ca.shared.global [%r288], [%rd421], 16;

	// end inline asm
	add.s64 	%rd422, %rd421, %rd577;
	// begin inline asm
	cp.async.ca.shared.global [%r289], [%rd422], 16;

	// end inline asm
	// begin inline asm
	cp.async.commit_group;

	// end inline asm
	// begin inline asm
	cp.async.wait_group 0;

	// end inline asm
	bar.sync 	0;
	wmma.load.a.sync.aligned.row.m8n32k16.shared.f16 	{%r4543, %r4544, %r4545, %r4546, %r4547, %r4548, %r4549, %r4550}, [%r1003], %r818;
	wmma.load.a.sync.aligned.row.m8n32k16.shared.f16 	{%r4551, %r4552, %r4553, %r4554, %r4555, %r4556, %r4557, %r4558}, [%r1016], %r818;
	wmma.load.a.sync.aligned.row.m8n32k16.shared.f16 	{%r4559, %r4560, %r4561, %r4562, %r4563, %r4564, %r4565, %r4566}, [%r1025], %r818;
	wmma.load.a.sync.aligned.row.m8n32k16.shared.f16 	{%r4567, %r4568, %r4569, %r4570, %r4571, %r4572, %r4573, %r4574}, [%r1034], %r818;
	wmma.load.a.sync.aligned.row.m8n32k16.shared.f16 	{%r4575, %r4576, %r4577, %r4578, %r4579, %r4580, %r4581, %r4582}, [%r1043], %r818;
	wmma.load.a.sync.aligned.row.m8n32k16.shared.f16 	{%r4583, %r4584, %r4585, %r4586, %r4587, %r4588, %r4589, %r4590}, [%r1052], %r818;
	wmma.load.a.sync.aligned.row.m8n32k16.shared.f16 	{%r4591, %r4592, %r4593, %r4594, %r4595, %r4596, %r4597, %r4598}, [%r1061], %r818;
	wmma.load.a.sync.aligned.row.m8n32k16.shared.f16 	{%r4599, %r4600, %r4601, %r4602, %r4603, %r4604, %r4605, %r4606}, [%r1070], %r818;
	wmma.load.b.sync.aligned.row.m8n32k16.shared.f16 	{%r4607, %r4608, %r4609, %r4610, %r4611, %r4612, %r4613, %r4614}, [%r1079], %r818;
	wmma.load.b.sync.aligned.row.m8n32k16.shared.f16 	{%r4615, %r4616, %r4617, %r4618, %r4619, %r4620, %r4621, %r4622}, [%r1088], %r818;
	wmma.load.b.sync.aligned.row.m8n32k16.shared.f16 	{%r4623, %r4624, %r4625, %r4626, %r4627, %r4628, %r4629, %r4630}, [%r1097], %r818;
	wmma.load.b.sync.aligned.row.m8n32k16.shared.f16 	{%r4631, %r4632, %r4633, %r4634, %r4635, %r4636, %r4637, %r4638}, [%r1106], %r818;
	wmma.load.b.sync.aligned.row.m8n32k16.shared.f16 	{%r4639, %r4640, %r4641, %r4642, %r4643, %r4644, %r4645, %r4646}, [%r1115], %r818;
	wmma.load.b.sync.aligned.row.m8n32k16.shared.f16 	{%r4647, %r4648, %r4649, %r4650, %r4651, %r4652, %r4653, %r4654}, [%r1124], %r818;
	wmma.load.b.sync.aligned.row.m8n32k16.shared.f16 	{%r4655, %r4656, %r4657, %r4658, %r4659, %r4660, %r4661, %r4662}, [%r1133], %r818;
	wmma.load.b.sync.aligned.row.m8n32k16.shared.f16 	{%r4663, %r4664, %r4665, %r4666, %r4667, %r4668, %r4669, %r4670}, [%r1142], %r818;
	wmma.mma.sync.aligned.row.row.m8n32k16.f16.f16 {%r4671, %r4672, %r4673, %r4674}, {%r4543, %r4544, %r4545, %r4546, %r4547, %r4548, %r4549, %r4550}, {%r4607, %r4608, %r4609, %r4610, %r4611, %r4612, %r4613, %r4614}, {%r4539, %r4540, %r4541, %r4542};
	wmma.mma.sync.aligned.row.row.m8n32k16.f16.f16 {%r4675, %r4676, %r4677, %r4678}, {%r4551, %r4552, %r4553, %r4554, %r4555, %r4556, %r4557, %r4558}, {%r4615, %r4616, %r4617, %r4618, %r4619, %r4620, %r4621, %r4622}, {%r4671, %r4672, %r4673, %r4674};
	wmma.mma.sync.aligned.row.row.m8n32k16.f16.f16 {%r4679, %r4680, %r4681, %r4682}, {%r4559, %r4560, %r4561, %r4562, %r4563, %r4564, %r4565, %r4566}, {%r4623, %r4624, %r4625, %r4626, %r4627, %r4628, %r4629, %r4630}, {%r4675, %r4676, %r4677, %r4678};
	wmma.mma.sync.aligned.row.row.m8n32k16.f16.f16 {%r4683, %r4684, %r4685, %r4686}, {%r4567, %r4568, %r4569, %r4570, %r4571, %r4572, %r4573, %r4574}, {%r4631, %r4632, %r4633, %r4634, %r4635, %r4636, %r4637, %r4638}, {%r4679, %r4680, %r4681, %r4682};
	wmma.mma.sync.aligned.row.row.m8n32k16.f16.f16 {%r4687, %r4688, %r4689, %r4690}, {%r4575, %r4576, %r4577, %r4578, %r4579, %r4580, %r4581, %r4582}, {%r4639, %r4640, %r4641, %r4642, %r4643, %r4644, %r4645, %r4646}, {%r4683, %r4684, %r4685, %r4686};
	wmma.mma.sync.aligned.row.row.m8n32k16.f16.f16 {%r4691, %r4692, %r4693, %r4694}, {%r4583, %r4584, %r4585, %r4586, %r4587, %r4588, %r4589, %r4590}, {%r4647, %r4648, %r4649, %r4650, %r4651, %r4652, %r4653, %r4654}, {%r4687, %r4688, %r4689, %r4690};
	wmma.mma.sync.aligned.row.row.m8n32k16.f16.f16 {%r4695, %r4696, %r4697, %r4698}, {%r4591, %r4592, %r4593, %r4594, %r4595, %r4596, %r4597, %r4598}, {%r4655, %r4656, %r4657, %r4658, %r4659, %r4660, %r4661, %r4662}, {%r4691, %r4692, %r4693, %r4694};
	wmma.mma.sync.aligned.row.row.m8n32k16.f16.f16 {%r4699, %r4700, %r4701, %r4702}, {%r4599, %r4600, %r4601, %r4602, %r4603, %r4604, %r4605, %r4606}, {%r4663, %r4664, %r4665, %r4666, %r4667, %r4668, %r4669, %r4670}, {%r4695, %r4696, %r4697, %r4698};
	add.s64 	%rd423, %rd654, 2048;
	// begin inline asm
	cp.async.ca.shared.global [%r800], [%rd423], 16;

	// end inline asm
	mul.wide.s32 	%rd600, %r6417, 2;
	add.s64 	%rd424, %rd651, %rd600;
	// begin inline asm
	cp.async.ca.shared.global [%r801], [%rd424], 16;

	// end inline asm
	add.s64 	%rd425, %rd424, %rd577;
	// begin inline asm
	cp.async.ca.shared.global [%r292], [%rd425], 16;

	// end inline asm
	add.s64 	%rd426, %rd425, %rd577;
	// begin inline asm
	cp.async.ca.shared.global [%r293], [%rd426], 16;

	// end inline asm
	add.s64 	%rd427, %rd426, %rd577;
	// begin inline asm
	cp.async.ca.shared.global [%r294], [%rd427], 16;

	// end inline asm
	add.s64 	%rd428, %rd427, %rd577;
	// begin inline asm
	cp.async.ca.shared.global [%r295], [%rd428], 16;

	// end inline asm
	add.s64 	%rd429, %rd428, %rd577;
	// begin inline asm
	cp.async.ca.shared.global [%r296], [%rd429], 16;

	// end inline asm
	add.s64 	%rd430, %rd429, %rd577;
	// begin inline asm
	cp.async.ca.shared.global [%r297], [%rd430], 16;

	// end inline asm
	add.s64 	%rd431, %rd430, %rd577;
	// begin inline asm
	cp.async.ca.shared.global [%r298], [%rd431], 16;

	// end inline asm
	add.s64 	%rd432, %rd431, %rd577;
	// begin inline asm
	cp.async.ca.shared.global [%r299], [%rd432], 16;

	// end inline asm
	add.s64 	%rd433, %rd432, %rd577;
	// begin inline asm
	cp.async.ca.shared.global [%r300], [%rd433], 16;

	// end inline asm
	add.s64 	%rd434, %rd433, %rd577;
	// begin inline asm
	cp.async.ca.shared.global [%r301], [%rd434], 16;

	// end inline asm
	add.s64 	%rd435, %rd434, %rd577;
	// begin inline asm
	cp.async.ca.shared.global [%r302], [%rd435], 16;

	// end inline asm
	add.s64 	%rd436, %rd435, %rd577;
	// begin inline asm
	cp.async.ca.shared.global [%r303], [%rd436], 16;

	// end inline asm
	add.s64 	%rd437, %rd436, %rd577;
	// begin inline asm
	cp.async.ca.shared.global [%r304], [%rd437], 16;

	// end inline asm
	add.s64 	%rd438, %rd437, %rd577;
	// begin inline asm
	cp.async.ca.shared.global [%r305], [%rd438], 16;

	// end inline asm
	add.s64 	%rd439, %rd438, %rd577;
	// begin inline asm
	cp.async.ca.shared.global [%r306], [%rd439], 16;

	// end inline asm
	// begin inline asm
	cp.async.commit_group;

	// end inline asm
	// begin inline asm
	cp.async.wait_group 0;

	// end inline asm
	bar.sync 	0;
	wmma.load.a.sync.aligned.row.m8n32k16.shared.f16 	{%r4703, %r4704, %r4705, %r4706, %r4707, %r4708, %r4709, %r4710}, [%r817], %r818;
	wmma.load.a.sync.aligned.row.m8n32k16.shared.f16 	{%r4711, %r4712, %r4713, %r4714, %r4715, %r4716, %r4717, %r4718}, [%r827], %r818;
	wmma.load.a.sync.aligned.row.m8n32k16.shared.f16 	{%r4719, %r4720, %r4721, %r4722, %r4723, %r4724, %r4725, %r4726}, [%r836], %r818;
	wmma.load.a.sync.aligned.row.m8n32k16.shared.f16 	{%r4727, %r4728, %r4729, %r4730, %r4731, %r4732, %r4733, %r4734}, [%r845], %r818;
	wmma.load.a.sync.aligned.row.m8n32k16.shared.f16 	{%r4735, %r4736, %r4737, %r4738, %r4739, %r4740, %r4741, %r4742}, [%r854], %r818;
	wmma.load.a.sync.aligned.row.m8n32k16.shared.f16 	{%r4743, %r4744, %r4745, %r4746, %r4747, %r4748, %r4749, %r4750}, [%r863], %r818;
	wmma.load.a.sync.aligned.row.m8n32k16.shared.f16 	{%r4751, %r4752, %r4753, %r4754, %r4755, %r4756, %r4757, %r4758}, [%r872], %r818;
	wmma.load.a.sync.aligned.row.m8n32k16.shared.f16 	{%r4759, %r4760, %r4761, %r4762, %r4763, %r4764, %r4765, %r4766}, [%r881], %r818;
	wmma.load.b.sync.aligned.row.m8n32k16.shared.f16 	{%r4767, %r4768, %r4769, %r4770, %r4771, %r4772, %r4773, %r4774}, [%r894], %r818;
	wmma.load.b.sync.aligned.row.m8n32k16.shared.f16 	{%r4775, %r4776, %r4777, %r4778, %r4779, %r4780, %r4781, %r4782}, [%r903], %r818;
	wmma.load.b.sync.aligned.row.m8n32k16.shared.f16 	{%r4783, %r4784, %r4785, %r4786, %r4787, %r4788, %r4789, %r4790}, [%r912], %r818;
	wmma.load.b.sync.aligned.row.m8n32k16.shared.f16 	{%r4791, %r4792, %r4793, %r4794, %r4795, %r4796, %r4797, %r4798}, [%r921], %r818;
	wmma.load.b.sync.aligned.row.m8n32k16.shared.f16 	{%r4799, %r4800, %r4801, %r4802, %r4803, %r4804, %r4805, %r4806}, [%r930], %r818;
	wmma.load.b.sync.aligned.row.m8n32k16.shared.f16 	{%r4807, %r4808, %r4809, %r4810, %r4811, %r4812, %r4813, %r4814}, [%r939], %r818;
	wmma.load.b.sync.aligned.row.m8n32k16.shared.f16 	{%r4815, %r4816, %r4817, %r4818, %r4819, %r4820, %r4821, %r4822}, [%r948], %r818;
	wmma.load.b.sync.aligned.row.m8n32k16.shared.f16 	{%r4823, %r4824, %r4825, %r4826, %r4827, %r4828, %r4829, %r4830}, [%r957], %r818;
	wmma.mma.sync.aligned.row.row.m8n32k16.f16.f16 {%r4831, %r4832, %r4833, %r4834}, {%r4703, %r4704, %r4705, %r4706, %r4707, %r4708, %r4709, %r4710}, {%r4767, %r4768, %r4769, %r4770, %r4771, %r4772, %r4773, %r4774}, {%r4699, %r4700, %r4701, %r4702};
	wmma.mma.sync.aligned.row.row.m8n32k16.f16.f16 {%r4835, %r4836, %r4837, %r4838}, {%r4711, %r4712, %r4713, %r4714, %r4715, %r4716, %r4717, %r4718}, {%r4775, %r4776, %r4777, %r4778, %r4779, %r4780, %r4781, %r4782}, {%r4831, %r4832, %r4833, %r4834};
	wmma.mma.sync.aligned.row.row.m8n32k16.f16.f16 {%r4839, %r4840, %r4841, %r4842}, {%r4719, %r4720, %r4721, %r4722, %r4723, %r4724, %r4725, %r4726}, {%r4783, %r4784, %r4785, %r4786, %r4787, %r4788, %r4789, %r4790}, {%r4835, %r4836, %r4837, %r4838};
	wmma.mma.sync.aligned.row.row.m8n32k16.f16.f16 {%r4843, %r4844, %r4845, %r4846}, {%r4727, %r4728, %r4729, %r4730, %r4731, %r4732, %r4733, %r4734}, {%r4791, %r4792, %r4793, %r4794, %r4795, %r4796, %r4797, %r4798}, {%r4839, %r4840, %r4841, %r4842};
	wmma.mma.sync.aligned.row.row.m8n32k16.f16.f16 {%r4847, %r4848, %r4849, %r4850}, {%r4735, %r4736, %r4737, %r4738, %r4739, %r4740, %r4741, %r4742}, {%r4799, %r4800, %r4801, %r4802, %r4803, %r4804, %r4805, %r4806}, {%r4843, %r4844, %r4845, %r4846};
	wmma.mma.sync.aligned.row.row.m8n32k16.f16.f16 {%r4851, %r4852, %r4853, %r4854}, {%r4743, %r4744, %r4745, %r4746, %r4747, %r4748, %r4749, %r4750}, {%r4807, %r4808, %r4809, %r4810, %r4811, %r4812, %r4813, %r4814}, {%r4847, %r4848, %r4849, %r4850};
	wmma.mma.sync.aligned.row.row.m8n32k16.f16.f16 {%r4855, %r4856, %r4857, %r4858}, {%r4751, %r4752, %r4753, %r4754, %r4755, %r4756, %r4757, %r4758}, {%r4815, %r4816, %r4817, %r4818, %r4819, %r4820, %r4821, %r4822}, {%r4851, %r4852, %r4853, %r4854};
	wmma.mma.sync.aligned.row.row.m8n32k16.f16.f16 {%r4859, %r4860, %r4861, %r4862}, {%r4759, %r4760, %r4761, %r4762, %r4763, %r4764, %r4765, %r4766}, {%r4823, %r4824, %r4825, %r4826, %r4827, %r4828, %r4829, %r4830}, {%r4855, %r4856, %r4857, %r4858};
	add.s64 	%rd440, %rd654, 2304;
	// begin inline asm
	cp.async.ca.shared.global [%r783], [%rd440], 16;

	// end inline asm
	mul.wide.s32 	%rd601, %r6418, 2;
	add.s64 	%rd441, %rd651, %rd601;
	// begin inline asm
	cp.async.ca.shared.global [%r274], [%rd441], 16;

	// end inline asm
	add.s64 	%rd442, %rd441, %rd577;
	// begin inline asm
	cp.async.ca.shared.global [%r275], [%rd442], 16;

	// end inline asm
	add.s64 	%rd443, %rd442, %rd577;
	// begin inline asm
	cp.async.ca.shared.global [%r276], [%rd443], 16;

	// end inline asm
	add.s64 	%rd444, %rd443, %rd577;
	// begin inline asm
	cp.async.ca.shared.global [%r277], [%rd444], 16;

	// end inline asm
	add.s64 	%rd445, %rd444, %rd577;
	// begin inline asm
	cp.async.ca.shared.global [%r278], [%rd445], 16;

	// end inline asm
	add.s64 	%rd446, %rd445, %rd577;
	// begin inline asm
	cp.async.ca.shared.global [%r279], [%rd446], 16;

	// end inline asm
	add.s64 	%rd447, %rd446, %rd577;
	// begin inline asm
	cp.async.ca.shared.global [%r280], [%rd447], 16;

	// end inline asm
	add.s64 	%rd448, %rd447, %rd577;
	// begin inline asm
	cp.async.ca.shared.global [%r281], [%rd448], 16;

	// end inline asm
	add.s64 	%rd449, %rd448, %rd577;
	// begin inline asm
	cp.async.ca.shared.global [%r282], [%rd449], 16;

	// end inline asm
	add.s64 	%rd450, %rd449, %rd577;
	// begin inline asm
	cp.async.ca.shared.global [%r283], [%rd450], 16;

	// end inline asm
	add.s64 	%rd451, %rd450, %rd577;
	// begin inline asm
	cp.async.ca.shared.global [%r284], [%rd451], 16;

	// end inline asm
	add.s64 	%rd452, %rd451, %rd577;
	// begin inline asm
	cp.async.ca.shared.global [%r285], [%rd452], 16;

	// end inline asm
	add.s64 	%rd453, %rd452, %rd577;
	// begin inline asm
	cp.async.ca.shared.global [%r286], [%rd453], 16;

	// end inline asm
	add.s64 	%rd454, %rd453, %rd577;
	// begin inline asm
	cp.async.ca.shared.global [%r287], [%rd454], 16;

	// end inline asm
	add.s64 	%rd455, %rd454, %rd577;
	// begin inline asm
	cp.async.ca.shared.global [%r288], [%rd455], 16;

	// end inline asm
	add.s64 	%rd456, %rd455, %rd577;
	// begin inline asm
	cp.async.ca.shared.global [%r289], [%rd456], 16;

	// end inline asm
	// begin inline asm
	cp.async.commit_group;

	// end inline asm
	// begin inline asm
	cp.async.wait_group 0;

	// end inline asm
	bar.sync 	0;
	wmma.load.a.sync.aligned.row.m8n32k16.shared.f16 	{%r4863, %r4864, %r4865, %r4866, %r4867, %r4868, %r4869, %r4870}, [%r1003], %r818;
	wmma.load.a.sync.aligned.row.m8n32k16.shared.f16 	{%r4871, %r4872, %r4873, %r4874, %r4875, %r4876, %r4877, %r4878}, [%r1016], %r818;
	wmma.load.a.sync.aligned.row.m8n32k16.shared.f16 	{%r4879, %r4880, %r4881, %r4882, %r4883, %r4884, %r4885, %r4886}, [%r1025], %r818;
	wmma.load.a.sync.aligned.row.m8n32k16.shared.f16 	{%r4887, %r4888, %r4889, %r4890, %r4891, %r4892, %r4893, %r4894}, [%r1034], %r818;
	wmma.load.a.sync.aligned.row.m8n32k16.shared.f16 	{%r4895, %r4896, %r4897, %r4898, %r4899, %r4900, %r4901, %r4902}, [%r1043], %r818;
	wmma.load.a.sync.aligned.row.m8n32k16.shared.f16 	{%r4903, %r4904, %r4905, %r4906, %r4907, %r4908, %r4909, %r4910}, [%r1052], %r818;
	wmma.load.a.sync.aligned.row.m8n32k16.shared.f16 	{%r4911, %r4912, %r4913, %r4914, %r4915, %r4916, %r4917, %r4918}, [%r1061], %r818;
	wmma.load.a.sync.aligned.row.m8n32k16.shared.f16 	{%r4919, %r4920, %r4921, %r4922, %r4923, %r4924, %r4925, %r4926}, [%r1070], %r818;
	wmma.load.b.sync.aligned.row.m8n32k16.shared.f16 	{%r4927, %r4928, %r4929, %r4930, %r4931, %r4932, %r4933, %r4934}, [%r1079], %r818;
	wmma.load.b.sync.aligned.row.m8n32k16.shared.f16 	{%r4935, %r4936, %r4937, %r4938, %r4939, %r4940, %r4941, %r4942}, [%r1088], %r818;
	wmma.load.b.sync.aligned.row.m8n32k16.shared.f16 	{%r4943, %r4944, %r4945, %r4946, %r4947, %r4948, %r4949, %r4950}, [%r1097], %r818;
	wmma.load.b.sync.aligned.row.m8n32k16.shared.f16 	{%r4951, %r4952, %r4953, %r4954, %r4955, %r4956, %r4957, %r4958}, [%r1106], %r818;
	wmma.load.b.sync.aligned.row.m8n32k16.shared.f16 	{%r4959, %r4960, %r4961, %r4962, %r4963, %r4964, %r4965, %r4966}, [%r1115], %r818;
	wmma.load.b.sync.aligned.row.m8n32k16.shared.f16 	{%r4967, %r4968, %r4969, %r4970, %r4971, %r4972, %r4973, %r4974}, [%r1124], %r818;
	wmma.load.b.sync.aligned.row.m8n32k16.shared.f16 	{%r4975, %r4976, %r4977, %r4978, %r4979, %r4980, %r4981, %r4982}, [%r1133], %r818;
	wmma.load.b.sync.aligned.row.m8n32k16.shared.f16 	{%r4983, %r4984, %r4985, %r4986, %r4987, %r4988, %r4989, %r4990}, [%r1142], %r818;
	wmma.mma.sync.aligned.row.row.m8n32k16.f16.f16 {%r4991, %r4992, %r4993, %r4994}, {%r4863, %r4864, %r4865, %r4866, %r4867, %r4868, %r4869, %r4870}, {%r4927, %r4928, %r4929, %r4930, %r4931, %r4932, %r4933, %r4934}, {%r4859, %r4860, %r4861, %r4862};
	wmma.mma.sync.aligned.row.row.m8n32k16.f16.f16 {%r4995, %r4996, %r4997, %r4998}, {%r4871, %r4872, %r4873, %r4874, %r4875, %r4876, %r4877, %r4878}, {%r4935, %r4936, %r4937, %r4938, %r4939, %r4940, %r4941, %r4942}, {%r4991, %r4992, %r4993, %r4994};
	wmma.mma.sync.aligned.row.row.m8n32k16.f16.f16 {%r4999, %r5000, %r5001, %r5002}, {%r4879, %r4880, %r4881, %r4882, %r4883, %r4884, %r4885, %r4886}, {%r4943, %r4944, %r4945, %r4946, %r4947, %r4948, %r4949, %r4950}, {%r4995, %r4996, %r4997, %r4998};
	wmma.mma.sync.aligned.row.row.m8n32k16.f16.f16 {%r5003, %r5004, %r5005, %r5006}, {%r4887, %r4888, %r4889, %r4890, %r4891, %r4892, %r4893, %r4894}, {%r4951, %r4952, %r4953, %r4954, %r4955, %r4956, %r4957, %r4958}, {%r4999, %r5000, %r5001, %r5002};
	wmma.mma.sync.aligned.row.row.m8n32k16.f16.f16 {%r5007, %r5008, %r5009, %r5010}, {%r4895, %r4896, %r4897, %r4898, %r4899, %r4900, %r4901, %r4902}, {%r4959, %r4960, %r4961, %r4962, %r4963, %r4964, %r4965, %r4966}, {%r5003, %r5004, %r5005, %r5006};
	wmma.mma.sync.aligned.row.row.m8n32k16.f16.f16 {%r5011, %r5012, %r5013, %r5014}, {%r4903, %r4904, %r4905, %r4906, %r4907, %r4908, %r4909, %r4910}, {%r4967, %r4968, %r4969, %r4970, %r4971, %r4972, %r4973, %r4974}, {%r5007, %r5008, %r5009, %r5010};
	wmma.mma.sync.aligned.row.row.m8n32k16.f16.f16 {%r5015, %r5016, %r5017, %r5018}, {%r4911, %r4912, %r4913, %r4914, %r4915, %r4916, %r4917, %r4918}, {%r4975, %r4976, %r4977, %r4978, %r4979, %r4980, %r4981, %r4982}, {%r5011, %r5012, %r5013, %r5014};
	wmma.mma.sync.aligned.row.row.m8n32k16.f16.f16 {%r5019, %r5020, %r5021, %r5022}, {%r4919, %r4920, %r4921, %r4922, %r4923, %r4924, %r4925, %r4926}, {%r4983, %r4984, %r4985, %r4986, %r4987, %r4988, %r4989, %r4990}, {%r5015, %r5016, %r5017, %r5018};
	add.s64 	%rd457, %rd654, 2560;
	// begin inline asm
	cp.async.ca.shared.global [%r800], [%rd457], 16;

	// end inline asm
	mul.wide.s32 	%rd602, %r6419, 2;
	add.s64 	%rd458, %rd651, %rd602;
	// begin inline asm
	cp.async.ca.shared.global [%r801], [%rd458], 16;

	// end inline asm
	add.s64 	%rd459, %rd458, %rd577;
	// begin inline asm
	cp.async.ca.shared.global [%r292], [%rd459], 16;

	// end inline asm
	add.s64 	%rd460, %rd459, %rd577;
	// begin inline asm
	cp.async.ca.shared.global [%r293], [%rd460], 16;

	// end inline asm
	add.s64 	%rd461, %rd460, %rd577;
	// begin inline asm
	cp.async.ca.shared.global [%r294], [%rd461], 16;

	// end inline asm
	add.s64 	%rd462, %rd461, %rd577;
	// begin inline asm
	cp.async.ca.shared.global [%r295], [%rd462], 16;

	// end inline asm
	add.s64 	%rd463, %rd462, %rd577;
	// begin inline asm
	cp.async.ca.shared.global [%r296], [%rd463], 16;

	// end inline asm
	add.s64 	%rd464, %rd463, %rd577;
	// begin inline asm
	cp.async.ca.shared.global [%r297], [%rd464], 16;

	// end inline asm
	add.s64 	%rd465, %rd464, %rd577;
	// begin inline asm
	cp.async.ca.shared.global [%r298], [%rd465], 16;

	// end inline asm
	add.s64 	%rd466, %rd465, %rd577;
	// begin inline asm
	cp.async.ca.shared.global [%r299], [%rd466], 16;

	// end inline asm
	add.s64 	%rd467, %rd466, %rd577;
	// begin inline asm
	cp.async.ca.shared.global [%r300], [%rd467], 16;

	// end inline asm
	add.s64 	%rd468, %rd467, %rd577;
	// begin inline asm
	cp.async.ca.shared.global [%r301], [%rd468], 16;

	// end inline asm
	add.s64 	%rd469, %rd468, %rd577;
	// begin inline asm
	cp.async.ca.shared.global [%r302], [%rd469], 16;

	// end inline asm
	add.s64 	%rd470, %rd469, %rd577;
	// begin inline asm
	cp.async.ca.shared.global [%r303], [%rd470], 16;

	// end inline asm
	add.s64 	%rd471, %rd470, %rd577;
	// begin inline asm
	cp.async.ca.shared.global [%r304], [%rd471], 16;

	// end inline asm
	add.s64 	%rd472, %rd471, %rd577;
	// begin inline asm
	cp.async.ca.shared.global [%r305], [%rd472], 16;

	// end inline asm
	add.s64 	%rd473, %rd472, %rd577;
	// begin inline asm
	cp.async.ca.shared.global [%r306], [%rd473], 16;

	// end inline asm
	// begin inline asm
	cp.async.commit_group;

	// end inline asm
	// begin inline asm
	cp.async.wait_group 0;

	// end inline asm
	bar.sync 	0;
	wmma.load.a.sync.aligned.row.m8n32k16.shared.f16 	{%r5023, %r5024, %r5025, %r5026, %r5027, %r5028, %r5029, %r5030}, [%r817], %r818;
	wmma.load.a.sync.aligned.row.m8n32k16.shared.f16 	{%r5031, %r5032, %r5033, %r5034, %r5035, %r5036, %r5037, %r5038}, [%r827], %r818;
	wmma.load.a.sync.aligned.row.m8n32k16.shared.f16 	{%r5039, %r5040, %r5041, %r5042, %r5043, %r5044, %r5045, %r5046}, [%r836], %r818;
	wmma.load.a.sync.aligned.row.m8n32k16.shared.f16 	{%r5047, %r5048, %r5049, %r5050, %r5051, %r5052, %r5053, %r5054}, [%r845], %r818;
	wmma.load.a.sync.aligned.row.m8n32k16.shared.f16 	{%r5055, %r5056, %r5057, %r5058, %r5059, %r5060, %r5061, %r5062}, [%r854], %r818;
	wmma.load.a.sync.aligned.row.m8n32k16.shared.f16 	{%r5063, %r5064, %r5065, %r5066, %r5067, %r5068, %r5069, %r5070}, [%r863], %r818;
	wmma.load.a.sync.aligned.row.m8n32k16.shared.f16 	{%r5071, %r5072, %r5073, %r5074, %r5075, %r5076, %r5077, %r5078}, [%r872], %r818;
	wmma.load.a.sync.aligned.row.m8n32k16.shared.f16 	{%r5079, %r5080, %r5081, %r5082, %r5083, %r5084, %r5085, %r5086}, [%r881], %r818;
	wmma.load.b.sync.aligned.row.m8n32k16.shared.f16 	{%r5087, %r5088, %r5089, %r5090, %r5091, %r5092, %r5093, %r5094}, [%r894], %r818;
	wmma.load.b.sync.aligned.row.m8n32k16.shared.f16 	{%r5095, %r5096, %r5097, %r5098, %r5099, %r5100, %r5101, %r5102}, [%r903], %r818;
	wmma.load.b.sync.aligned.row.m8n32k16.shared.f16 	{%r5103, %r5104, %r5105, %r5106, %r5107, %r5108, %r5109, %r5110}, [%r912], %r818;
	wmma.load.b.sync.aligned.row.m8n32k16.shared.f16 	{%r5111, %r5112, %r5113, %r5114, %r5115, %r5116, %r5117, %r5118}, [%r921], %r818;
	wmma.load.b.sync.aligned.row.m8n32k16.shared.f16 	{%r5119, %r5120, %r5121, %r5122, %r5123, %r5124, %r5125, %r5126}, [%r930], %r818;
	wmma.load.b.sync.aligned.row.m8n32k16.shared.f16 	{%r5127, %r5128, %r5129, %r5130, %r5131, %r5132, %r5133, %r5134}, [%r939], %r818;
	wmma.load.b.sync.aligned.row.m8n32k16.shared.f16 	{%r5135, %r5136, %r5137, %r5138, %r5139, %r5140, %r5141, %r5142}, [%r948], %r818;
	wmma.load.b.sync.aligned.row.m8n32k16.shared.f16 	{%r5143, %r5144, %r5145, %r5146, %r5147, %r5148, %r5149, %r5150}, [%r957], %r818;
	wmma.mma.sync.aligned.row.row.m8n32k16.f16.f16 {%r5151, %r5152, %r5153, %r5154}, {%r5023, %r5024, %r5025, %r5026, %r5027, %r5028, %r5029, %r5030}, {%r5087, %r5088, %r5089, %r5090, %r5091, %r5092, %r5093, %r5094}, {%r5019, %r5020, %r5021, %r5022};
	wmma.mma.sync.aligned.row.row.m8n32k16.f16.f16 {%r5155, %r5156, %r5157, %r5158}, {%r5031, %r5032, %r5033, %r5034, %r5035, %r5036, %r5037, %r5038}, {%r5095, %r5096, %r5097, %r5098, %r5099, %r5100, %r5101, %r5102}, {%r5151, %r5152, %r5153, %r5154};
	wmma.mma.sync.aligned.row.row.m8n32k16.f16.f16 {%r5159, %r5160, %r5161, %r5162}, {%r5039, %r5040, %r5041, %r5042, %r5043, %r5044, %r5045, %r5046}, {%r5103, %r5104, %r5105, %r5106, %r5107, %r5108, %r5109, %r5110}, {%r5155, %r5156, %r5157, %r5158};
	wmma.mma.sync.aligned.row.row.m8n32k16.f16.f16 {%r5163, %r5164, %r5165, %r5166}, {%r5047, %r5048, %r5049, %r5050, %r5051, %r5052, %r5053, %r5054}, {%r5111, %r5112, %r5113, %r5114, %r5115, %r5116, %r5117, %r5118}, {%r5159, %r5160, %r5161, %r5162};
	wmma.mma.sync.aligned.row.row.m8n32k16.f16.f16 {%r5167, %r5168, %r5169, %r5170}, {%r5055, %r5056, %r5057, %r5058, %r5059, %r5060, %r5061, %r5062}, {%r5119, %r5120, %r5121, %r5122, %r5123, %r5124, %r5125, %r5126}, {%r5163, %r5164, %r5165, %r5166};
	wmma.mma.sync.aligned.row.row.m8n32k16.f16.f16 {%r5171, %r5172, %r5173, %r5174}, {%r5063, %r5064, %r5065, %r5066, %r5067, %r5068, %r5069, %r5070}, {%r5127, %r5128, %r5129, %r5130, %r5131, %r5132, %r5133, %r5134}, {%r5167, %r5168, %r5169, %r5170};
	wmma.mma.sync.aligned.row.row.m8n32k16.f16.f16 {%r5175, %r5176, %r5177, %r5178}, {%r5071, %r5072, %r5073, %r5074, %r5075, %r5076, %r5077, %r5078}, {%r5135, %r5136, %r5137, %r5138, %r5139, %r5140, %r5141, %r5142}, {%r5171, %r5172, %r5173, %r5174};
	wmma.mma.sync.aligned.row.row.m8n32k16.f16.f16 {%r5179, %r5180, %r5181, %r5182}, {%r5079, %r5080, %r5081, %r5082, %r5083, %r5084, %r5085, %r5086}, {%r5143, %r5144, %r5145, %r5146, %r5147, %r5148, %r5149, %r5150}, {%r5175, %r5176, %r5177, %r5178};
	add.s64 	%rd474, %rd654, 2816;
	// begin inline asm
	cp.async.ca.shared.global [%r783], [%rd474], 16;

	// end inline asm
	mul.wide.s32 	%rd603, %r6420, 2;
	add.s64 	%rd475, %rd651, %rd603;
	// begin inline asm
	cp.async.ca.shared.global [%r274], [%rd475], 16;

	// end inline asm
	add.s64 	%rd476, %rd475, %rd577;
	// begin inline asm
	cp.async.ca.shared.global [%r275], [%rd476], 16;

	// end inline asm
	add.s64 	%rd477, %rd476, %rd577;
	// begin inline asm
	cp.async.ca.shared.global [%r276], [%rd477], 16;

	// end inline asm
	add.s64 	%rd478, %rd477, %rd577;
	// begin inline asm
	cp.async.ca.shared.global [%r277], [%rd478], 16;

	// end inline asm
	add.s64 	%rd479, %rd478, %rd577;
	// begin inline asm
	cp.async.ca.shared.global [%r278], [%rd479], 16;

	// end inline asm
	add.s64 	%rd480, %rd479, %rd577;
	// begin inline asm
	cp.async.ca.shared.global [%r279], [%rd480], 16;

	// end inline asm
	add.s64 	%rd481, %rd480, %rd577;
	// begin inline asm
	cp.async.ca.shared.global [%r280], [%rd481], 16;

	// end inline asm
	add.s64 	%rd482, %rd481, %rd577;
	// begin inline asm
	cp.async.ca.shared.global [%r281], [%rd482], 16;

	// end inline asm
	add.s64 	%rd483, %rd482, %rd577;
	// begin inline asm
	cp.async.ca.shared.global [%r282], [%rd483], 16;

	// end inline asm
	add.s64 	%rd484, %rd483, %rd577;
	// begin inline asm
	cp.async.ca.shared.global [%r283], [%rd484], 16;

	// end inline asm
	add.s64 	%rd485, %rd484, %rd577;
	// begin inline asm
	cp.async.ca.shared.global [%r284], [%rd485], 16;

	// end inline asm
	add.s64 	%rd486, %rd485, %rd577;
	// begin inline asm
	cp.async.ca.shared.global [%r285], [%rd486], 16;

	// end inline asm
	add.s64 	%rd487, %rd486, %rd577;
	// begin inline asm
	cp.async.ca.shared.global [%r286], [%rd487], 16;

	// end inline asm
	add.s64 	%rd488, %rd487, %rd577;
	// begin inline asm
	cp.async.ca.shared.global [%r287], [%rd488], 16;

	// end inline asm
	add.s64 	%rd489, %rd488, %rd577;
	// begin inline asm
	cp.async.ca.shared.global [%r288], [%rd489], 16;

	// end inline asm
	add.s64 	%rd490, %rd489, %rd577;
	// begin inline asm
	cp.async.ca.shared.global [%r289], [%rd490], 16;

	// end inline asm
	// begin inline asm
	cp.async.commit_group;

	// end inline asm
	// begin inline asm
	cp.async.wait_group 0;

	// end inline asm
	bar.sync 	0;
	wmma.load.a.sync.aligned.row.m8n32k16.shared.f16 	{%r5183, %r5184, %r5185, %r5186, %r5187, %r5188, %r5189, %r5190}, [%r1003], %r818;
	wmma.load.a.sync.aligned.row.m8n32k16.shared.f16 	{%r5191, %r5192, %r5193, %r5194, %r5195, %r5196, %r5197, %r5198}, [%r1016], %r818;
	wmma.load.a.sync.aligned.row.m8n32k16.shared.f16 	{%r5199, %r5200, %r5201, %r5202, %r5203, %r5204, %r5205, %r5206}, [%r1025], %r818;
	wmma.load.a.sync.aligned.row.m8n32k16.shared.f16 	{%r5207, %r5208, %r5209, %r5210, %r5211, %r5212, %r5213, %r5214}, [%r1034], %r818;
	wmma.load.a.sync.aligned.row.m8n32k16.shared.f16 	{%r5215, %r5216, %r5217, %r5218, %r5219, %r5220, %r5221, %r5222}, [%r1043], %r818;
	wmma.load.a.sync.aligned.row.m8n32k16.shared.f16 	{%r5223, %r5224, %r5225, %r5226, %r5227, %r5228, %r5229, %r5230}, [%r1052], %r818;
	wmma.load.a.sync.aligned.row.m8n32k16.shared.f16 	{%r5231, %r5232, %r5233, %r5234, %r5235, %r5236, %r5237, %r5238}, [%r1061], %r818;
	wmma.load.a.sync.aligned.row.m8n32k16.shared.f16 	{%r5239, %r5240, %r5241, %r5242, %r5243, %r5244, %r5245, %r5246}, [%r1070], %r818;
	wmma.load.b.sync.aligned.row.m8n32k16.shared.f16 	{%r5247, %r5248, %r5249, %r5250, %r5251, %r5252, %r5253, %r5254}, [%r1079], %r818;
	wmma.load.b.sync.aligned.row.m8n32k16.shared.f16 	{%r5255, %r5256, %r5257, %r5258, %r5259, %r5260, %r5261, %r5262}, [%r1088], %r818;
	wmma.load.b.sync.aligned.row.m8n32k16.shared.f16 	{%r5263, %r5264, %r5265, %r5266, %r5267, %r5268, %r5269, %r5270}, [%r1097], %r818;
	wmma.load.b.sync.aligned.row.m8n32k16.shared.f16 	{%r5271, %r5272, %r5273, %r5274, %r5275, %r5276, %r5277, %r5278}, [%r1106], %r818;
	wmma.load.b.sync.aligned.row.m8n32k16.shared.f16 	{%r5279, %r5280, %r5281, %r5282, %r5283, %r5284, %r5285, %r5286}, [%r1115], %r818;
	wmma.load.b.sync.aligned.row.m8n32k16.shared.f16 	{%r5287, %r5288, %r5289, %r5290, %r5291, %r5292, %r5293, %r5294}, [%r1124], %r818;
	wmma.load.b.sync.aligned.row.m8n32k16.shared.f16 	{%r5295, %r5296, %r5297, %r5298, %r5299, %r5300, %r5301, %r5302}, [%r1133], %r818;
	wmma.load.b.sync.aligned.row.m8n32k16.shared.f16 	{%r5303, %r5304, %r5305, %r5306, %r5307, %r5308, %r5309, %r5310}, [%r1142], %r818;
	wmma.mma.sync.aligned.row.row.m8n32k16.f16.f16 {%r5311, %r5312, %r5313, %r5314}, {%r5183, %r5184, %r5185, %r5186, %r5187, %r5188, %r5189, %r5190}, {%r5247, %r5248, %r5249, %r5250, %r5251, %r5252, %r5253, %r5254}, {%r5179, %r5180, %r5181, %r5182};
	wmma.mma.sync.aligned.row.row.m8n32k16.f16.f16 {%r5315, %r5316, %r5317, %r5318}, {%r5191, %r5192, %r5193, %r5194, %r5195, %r5196, %r5197, %r5198}, {%r5255, %r5256, %r5257, %r5258, %r5259, %r5260, %r5261, %r5262}, {%r5311, %r5312, %r5313, %r5314};
	wmma.mma.sync.aligned.row.row.m8n32k16.f16.f16 {%r5319, %r5320, %r5321, %r5322}, {%r5199, %r5200, %r5201, %r5202, %r5203, %r5204, %r5205, %r5206}, {%r5263, %r5264, %r5265, %r5266, %r5267, %r5268, %r5269, %r5270}, {%r5315, %r5316, %r5317, %r5318};
	wmma.mma.sync.aligned.row.row.m8n32k16.f16.f16 {%r5323, %r5324, %r5325, %r5326}, {%r5207, %r5208, %r5209, %r5210, %r5211, %r5212, %r5213, %r5214}, {%r5271, %r5272, %r5273, %r5274, %r5275, %r5276, %r5277, %r5278}, {%r5319, %r5320, %r5321, %r5322};
	wmma.mma.sync.aligned.row.row.m8n32k16.f16.f16 {%r5327, %r5328, %r5329, %r5330}, {%r5215, %r5216, %r5217, %r5218, %r5219, %r5220, %r5221, %r5222}, {%r5279, %r5280, %r5281, %r5282, %r5283, %r5284, %r5285, %r5286}, {%r5323, %r5324, %r5325, %r5326};
	wmma.mma.sync.aligned.row.row.m8n32k16.f16.f16 {%r5331, %r5332, %r5333, %r5334}, {%r5223, %r5224, %r5225, %r5226, %r5227, %r5228, %r5229, %r5230}, {%r5287, %r5288, %r5289, %r5290, %r5291, %r5292, %r5293, %r5294}, {%r5327, %r5328, %r5329, %r5330};
	wmma.mma.sync.aligned.row.row.m8n32k16.f16.f16 {%r5335, %r5336, %r5337, %r5338}, {%r5231, %r5232, %r5233, %r5234, %r5235, %r5236, %r5237, %r5238}, {%r5295, %r5296, %r5297, %r5298, %r5299, %r5300, %r5301, %r5302}, {%r5331, %r5332, %r5333, %r5334};
	wmma.mma.sync.aligned.row.row.m8n32k16.f16.f16 {%r5339, %r5340, %r5341, %r5342}, {%r5239, %r5240, %r5241, %r5242, %r5243, %r5244, %r5245, %r5246}, {%r5303, %r5304, %r5305, %r5306, %r5307, %r5308, %r5309, %r5310}, {%r5335, %r5336, %r5337, %r5338};
	add.s64 	%rd491, %rd654, 3072;
	// begin inline asm
	cp.async.ca.shared.global [%r800], [%rd491], 16;

	// end inline asm
	mul.wide.s32 	%rd604, %r6421, 2;
	add.s64 	%rd492, %rd651, %rd604;
	// begin inline asm
	cp.async.ca.shared.global [%r801], [%rd492], 16;

	// end inline asm
	add.s64 	%rd493, %rd492, %rd577;
	// begin inline asm
	cp.async.ca.shared.global [%r292], [%rd493], 16;

	// end inline asm
	add.s64 	%rd494, %rd493, %rd577;
	// begin inline asm
	cp.async.ca.shared.global [%r293], [%rd494], 16;

	// end inline asm
	add.s64 	%rd495, %rd494, %rd577;
	// begin inline asm
	cp.async.ca.shared.global [%r294], [%rd495], 16;

	// end inline asm
	add.s64 	%rd496, %rd495, %rd577;
	// begin inline asm
	cp.async.ca.shared.global [%r295], [%rd496], 16;

	// end inline asm
	add.s64 	%rd497, %rd496, %rd577;
	// begin inline asm
	cp.async.ca.shared.global [%r296], [%rd497], 16;

	// end inline asm
	add.s64 	%rd498, %rd497, %rd577;
	// begin inline asm
	cp.async.ca.shared.global [%r297], [%rd498], 16;

	// end inline asm
	add.s64 	%rd499, %rd498, %rd577;
	// begin inline asm
	cp.async.ca.shared.global [%r298], [%rd499], 16;

	// end inline asm
	add.s64 	%rd500, %rd499, %rd577;
	// begin inline asm
	cp.async.ca.shared.global [%r299], [%rd500], 16;

	// end inline asm
	add.s64 	%rd501, %rd500, %rd577;
	// begin inline asm
	cp.async.ca.shared.global [%r300], [%rd501], 16;

	// end inline asm
	add.s64 	%rd502, %rd501, %rd577;
	// begin inline asm
	cp.async.ca.shared.global [%r301], [%rd502], 16;

	// end inline asm
	add.s64 	%rd503, %rd502, %rd577;
	// begin inline asm
	cp.async.ca.shared.global [%r302], [%rd503], 16;

	// end inline asm
	add.s64 	%rd504, %rd503, %rd577;
	// begin inline asm
	cp.async.ca.shared.global [%r303], [%rd504], 16;

	// end inline asm
	add.s64 	%rd505, %rd504, %rd577;
	// begin inline asm
	cp.async.ca.shared.global [%r304], [%rd505], 16;

	// end inline asm
	add.s64 	%rd506, %rd505, %rd577;
	// begin inline asm
	cp.async.ca.shared.global [%r305], [%rd506], 16;

	// end inline asm
	add.s64 	%rd507, %rd506, %rd577;
	// begin inline asm
	cp.async.ca.shared.global [%r306], [%rd507], 16;

	// end inline asm
	// begin inline asm
	cp.async.commit_group;

	// end inline asm
	// begin inline asm
	cp.async.wait_group 0;

	// end inline asm
	bar.sync 	0;
	wmma.load.a.sync.aligned.row.m8n32k16.shared.f16 	{%r5343, %r5344, %r5345, %r5346, %r5347, %r5348, %r5349, %r5350}, [%r817], %r818;
	wmma.load.a.sync.aligned.row.m8n32k16.shared.f16 	{%r5351, %r5352, %r5353, %r5354, %r5355, %r5356, %r5357, %r5358}, [%r827], %r818;
	wmma.load.a.sync.aligned.row.m8n32k16.shared.f16 	{%r5359, %r5360, %r5361, %r5362, %r5363, %r5364, %r5365, %r5366}, [%r836], %r818;
	wmma.load.a.sync.aligned.row.m8n32k16.shared.f16 	{%r5367, %r5368, %r5369, %r5370, %r5371, %r5372, %r5373, %r5374}, [%r845], %r818;
	wmma.load.a.sync.aligned.row.m8n32k16.shared.f16 	{%r5375, %r5376, %r5377, %r5378, %r5379, %r5380, %r5381, %r5382}, [%r854], %r818;
	wmma.load.a.sync.aligned.row.m8n32k16.shared.f16 	{%r5383, %r5384, %r5385, %r5386, %r5387, %r5388, %r5389, %r5390}, [%r863], %r818;
	wmma.load.a.sync.aligned.row.m8n32k16.shared.f16 	{%r5391, %r5392, %r5393, %r5394, %r5395, %r5396, %r5397, %r5398}, [%r872], %r818;
	wmma.load.a.sync.aligned.row.m8n32k16.shared.f16 	{%r5399, %r5400, %r5401, %r5402, %r5403, %r5404, %r5405, %r5406}, [%r881], %r818;
	wmma.load.b.sync.aligned.row.m8n32k16.shared.f16 	{%r5407, %r5408, %r5409, %r5410, %r5411, %r5412, %r5413, %r5414}, [%r894], %r818;
	wmma.load.b.sync.aligned.row.m8n32k16.shared.f16 	{%r5415, %r5416, %r5417, %r5418, %r5419, %r5420, %r5421, %r5422}, [%r903], %r818;
	wmma.load.b.sync.aligned.row.m8n32k16.shared.f16 	{%r5423, %r5424, %r5425, %r5426, %r5427, %r5428, %r5429, %r5430}, [%r912], %r818;
	wmma.load.b.sync.aligned.row.m8n32k16.shared.f16 	{%r5431, %r5432, %r5433, %r5434, %r5435, %r5436, %r5437, %r5438}, [%r921], %r818;
	wmma.load.b.sync.aligned.row.m8n32k16.shared.f16 	{%r5439, %r5440, %r5441, %r5442, %r5443, %r5444, %r5445, %r5446}, [%r930], %r818;
	wmma.load.b.sync.aligned.row.m8n32k16.shared.f16 	{%r5447, %r5448, %r5449, %r5450, %r5451, %r5452, %r5453, %r5454}, [%r939], %r818;
	wmma.load.b.sync.aligned.row.m8n32k16.shared.f16 	{%r5455, %r5456, %r5457, %r5458, %r5459, %r5460, %r5461, %r5462}, [%r948], %r818;
	wmma.load.b.sync.aligned.row.m8n32k16.shared.f16 	{%r5463, %r5464, %r5465, %r5466, %r5467, %r5468, %r5469, %r5470}, [%r957], %r818;
	wmma.mma.sync.aligned.row.row.m8n32k16.f16.f16 {%r5471, %r5472, %r5473, %r5474}, {%r5343, %r5344, %r5345, %r5346, %r5347, %r5348, %r5349, %r5350}, {%r5407, %r5408, %r5409, %r5410, %r5411, %r5412, %r5413, %r5414}, {%r5339, %r5340, %r5341, %r5342};
	wmma.mma.sync.aligned.row.row.m8n32k16.f16.f16 {%r5475, %r5476, %r5477, %r5478}, {%r5351, %r5352, %r5353, %r5354, %r5355, %r5356, %r5357, %r5358}, {%r5415, %r5416, %r5417, %r5418, %r5419, %r5420, %r5421, %r5422}, {%r5471, %r5472, %r5473, %r5474};
	wmma.mma.sync.aligned.row.row.m8n32k16.f16.f16 {%r5479, %r5480, %r5481, %r5482}, {%r5359, %r5360, %r5361, %r5362, %r5363, %r5364, %r5365, %r5366}, {%r5423, %r5424, %r5425, %r5426, %r5427, %r5428, %r5429, %r5430}, {%r5475, %r5476, %r5477, %r5478};
	wmma.mma.sync.aligned.row.row.m8n32k16.f16.f16 {%r5483, %r5484, %r5485, %r5486}, {%r5367, %r5368, %r5369, %r5370, %r5371, %r5372, %r5373, %r5374}, {%r5431, %r5432, %r5433, %r5434, %r5435, %r5436, %r5437, %r5438}, {%r5479, %r5480, %r5481, %r5482};
	wmma.mma.sync.aligned.row.row.m8n32k16.f16.f16 {%r5487, %r5488, %r5489, %r5490}, {%r5375, %r5376, %r5377, %r5378, %r5379, %r5380, %r5381, %r5382}, {%r5439, %r5440, %r5441, %r5442, %r5443, %r5444, %r5445, %r5446}, {%r5483, %r5484, %r5485, %r5486};
	wmma.mma.sync.aligned.row.row.m8n32k16.f16.f16 {%r5491, %r5492, %r5493, %r5494}, {%r5383, %r5384, %r5385, %r5386, %r5387, %r5388, %r5389, %r5390}, {%r5447, %r5448, %r5449, %r5450, %r5451, %r5452, %r5453, %r5454}, {%r5487, %r5488, %r5489, %r5490};
	wmma.mma.sync.aligned.row.row.m8n32k16.f16.f16 {%r5495, %r5496, %r5497, %r5498}, {%r5391, %r5392, %r5393, %r5394, %r5395, %r5396, %r5397, %r5398}, {%r5455, %r5456, %r5457, %r5458, %r5459, %r5460, %r5461, %r5462}, {%r5491, %r5492, %r5493, %r5494};
	wmma.mma.sync.aligned.row.row.m8n32k16.f16.f16 {%r5499, %r5500, %r5501, %r5502}, {%r5399, %r5400, %r5401, %r5402, %r5403, %r5404, %r5405, %r5406}, {%r5463, %r5464, %r5465, %r5466, %r5467, %r5468, %r5469, %r5470}, {%r5495, %r5496, %r5497, %r5498};
	add.s64 	%rd508, %rd654, 3328;
	// begin inline asm
	cp.async.ca.shared.global [%r783], [%rd508], 16;

	// end inline asm
	mul.wide.s32 	%rd605, %r6422, 2;
	add.s64 	%rd509, %rd651, %rd605;
	// begin inline asm
	cp.async.ca.shared.global [%r274], [%rd509], 16;

	// end inline asm
	add.s64 	%rd510, %rd509, %rd577;
	// begin inline asm
	cp.async.ca.shared.global [%r275], [%rd510], 16;

	// end inline asm
	add.s64 	%rd511, %rd510, %rd577;
	// begin inline asm
	cp.async.ca.shared.global [%r276], [%rd511], 16;

	// end inline asm
	add.s64 	%rd512, %rd511, %rd577;
	// begin inline asm
	cp.async.ca.shared.global [%r277], [%rd512], 16;

	// end inline asm
	add.s64 	%rd513, %rd512, %rd577;
	// begin inline asm
	cp.async.ca.shared.global [%r278], [%rd513], 16;

	// end inline asm
	add.s64 	%rd514, %rd513, %rd577;
	// begin inline asm
	cp.async.ca.shared.global [%r279], [%rd514], 16;

	// end inline asm
	add.s64 	%rd515, %rd514, %rd577;
	// begin inline asm
	cp.async.ca.shared.global [%r280], [%rd515], 16;

	// end inline asm
	add.s64 	%rd516, %rd515, %rd577;
	// begin inline asm
	cp.async.ca.shared.global [%r281], [%rd516], 16;

	// end inline asm
	add.s64 	%rd517, %rd516, %rd577;
	// begin inline asm
	cp.async.ca.shared.global [%r282], [%rd517], 16;

	// end inline asm
	add.s64 	%rd518, %rd517, %rd577;
	// begin inline asm
	cp.async.ca.shared.global [%r283], [%rd518], 16;

	// end inline asm
	add.s64 	%rd519, %rd518, %rd577;
	// begin inline asm
	cp.async.ca.shared.global [%r284], [%rd519], 16;

	// end inline asm
	add.s64 	%rd520, %rd519, %rd577;
	// begin inline asm
	cp.async.ca.shared.global [%r285], [%rd520], 16;

	// end inline asm
	add.s64 	%rd521, %rd520, %rd577;
	// begin inline asm
	cp.async.ca.shared.global [%r286], [%rd521], 16;

	// end inline asm
	add.s64 	%rd522, %rd521, %rd577;
	// begin inline asm
	cp.async.ca.shared.global [%r287], [%rd522], 16;

	// end inline asm
	add.s64 	%rd523, %rd522, %rd577;
	// begin inline asm
	cp.async.ca.shared.global [%r288], [%rd523], 16;

	// end inline asm
	add.s64 	%rd524, %rd523, %rd577;
	// begin inline asm
	cp.async.ca.shared.global [%r289], [%rd524], 16;

	// end inline asm
	// begin inline asm
	cp.async.commit_group;

	// end inline asm
	// begin inline asm
	cp.async.wait_group 0;

	// end inline asm
	bar.sync 	0;
	wmma.load.a.sync.aligned.row.m8n32k16.shared.f16 	{%r5503, %r5504, %r5505, %r5506, %r5507, %r5508, %r5509, %r5510}, [%r1003], %r818;
	wmma.load.a.sync.aligned.row.m8n32k16.shared.f16 	{%r5511, %r5512, %r5513, %r5514, %r5515, %r5516, %r5517, %r5518}, [%r1016], %r818;
	wmma.load.a.sync.aligned.row.m8n32k16.shared.f16 	{%r5519, %r5520, %r5521, %r5522, %r5523, %r5524, %r5525, %r5526}, [%r1025], %r818;
	wmma.load.a.sync.aligned.row.m8n32k16.shared.f16 	{%r5527, %r5528, %r5529, %r5530, %r5531, %r5532, %r5533, %r5534}, [%r1034], %r818;
	wmma.load.a.sync.aligned.row.m8n32k16.shared.f16 	{%r5535, %r5536, %r5537, %r5538, %r5539, %r5540, %r5541, %r5542}, [%r1043], %r818;
	wmma.load.a.sync.aligned.row.m8n32k16.shared.f16 	{%r5543, %r5544, %r5545, %r5546, %r5547, %r5548, %r5549, %r5550}, [%r1052], %r818;
	wmma.load.a.sync.aligned.row.m8n32k16.shared.f16 	{%r5551, %r5552, %r5553, %r5554, %r5555, %r5556, %r5557, %r5558}, [%r1061], %r818;
	wmma.load.a.sync.aligned.row.m8n32k16.shared.f16 	{%r5559, %r5560, %r5561, %r5562, %r5563, %r5564, %r5565, %r5566}, [%r1070], %r818;
	wmma.load.b.sync.aligned.row.m8n32k16.shared.f16 	{%r5567, %r5568, %r5569, %r5570, %r5571, %r5572, %r5573, %r5574}, [%r1079], %r818;
	wmma.load.b.sync.aligned.row.m8n32k16.shared.f16 	{%r5575, %r5576, %r5577, %r5578, %r5579, %r5580, %r5581, %r5582}, [%r1088], %r818;
	wmma.load.b.sync.aligned.row.m8n32k16.shared.f16 	{%r5583, %r5584, %r5585, %r5586, %r5587, %r5588, %r5589, %r5590}, [%r1097], %r818;
	wmma.load.b.sync.aligned.row.m8n32k16.shared.f16 	{%r5591, %r5592, %r5593, %r5594, %r5595, %r5596, %r5597, %r5598}, [%r1106], %r818;
	wmma.load.b.sync.aligned.row.m8n32k16.shared.f16 	{%r5599, %r5600, %r5601, %r5602, %r5603, %r5604, %r5605, %r5606}, [%r1115], %r818;
	wmma.load.b.sync.aligned.row.m8n32k16.shared.f16 	{%r5607, %r5608, %r5609, %r5610, %r5611, %r5612, %r5613, %r5614}, [%r1124], %r818;
	wmma.load.b.sync.aligned.row.m8n32k16.shared.f16 	{%r5615, %r5616, %r5617, %r5618, %r5619, %r5620, %r5621, %r5622}, [%r1133], %r818;
	wmma.load.b.sync.aligned.row.m8n32k16.shared.f16 	{%r5623, %r5624, %r5625, %r5626, %r5627, %r5628, %r5629, %r5630}, [%r1142], %r818;
	wmma.mma.sync.aligned.row.row.m8n32k16.f16.f16 {%r5631, %r5632, %r5633, %r5634}, {%r5503, %r5504, %r5505, %r5506, %r5507, %r5508, %r5509, %r5510}, {%r5567, %r5568, %r5569, %r5570, %r5571, %r5572, %r5573, %r5574}, {%r5499, %r5500, %r5501, %r5502};
	wmma.mma.sync.aligned.row.row.m8n32k16.f16.f16 {%r5635, %r5636, %r5637, %r5638}, {%r5511, %r5512, %r5513, %r5514, %r5515, %r5516, %r5517, %r5518}, {%r5575, %r5576, %r5577, %r5578, %r5579, %r5580, %r5581, %r5582}, {%r5631, %r5632, %r5633, %r5634};
	wmma.mma.sync.aligned.row.row.m8n32k16.f16.f16 {%r5639, %r5640, %r5641, %r5642}, {%r5519, %r5520, %r5521, %r5522, %r5523, %r5524, %r5525, %r5526}, {%r5583, %r5584, %r5585, %r5586, %r5587, %r5588, %r5589, %r5590}, {%r5635, %r5636, %r5637, %r5638};
	wmma.mma.sync.aligned.row.row.m8n32k16.f16.f16 {%r5643, %r5644, %r5645, %r5646}, {%r5527, %r5528, %r5529, %r5530, %r5531, %r5532, %r5533, %r5534}, {%r5591, %r5592, %r5593, %r5594, %r5595, %r5596, %r5597, %r5598}, {%r5639, %r5640, %r5641, %r5642};
	wmma.mma.sync.aligned.row.row.m8n32k16.f16.f16 {%r5647, %r5648, %r5649, %r5650}, {%r5535, %r5536, %r5537, %r5538, %r5539, %r5540, %r5541, %r5542}, {%r5599, %r5600, %r5601, %r5602, %r5603, %r5604, %r5605, %r5606}, {%r5643, %r5644, %r5645, %r5646};
	wmma.mma.sync.aligned.row.row.m8n32k16.f16.f16 {%r5651, %r5652, %r5653, %r5654}, {%r5543, %r5544, %r5545, %r5546, %r5547, %r5548, %r5549, %r5550}, {%r5607, %r5608, %r5609, %r5610, %r5611, %r5612, %r5613, %r5614}, {%r5647, %r5648, %r5649, %r5650};
	wmma.mma.sync.aligned.row.row.m8n32k16.f16.f16 {%r5655, %r5656, %r5657, %r5658}, {%r5551, %r5552, %r5553, %r5554, %r5555, %r5556, %r5557, %r5558}, {%r5615, %r5616, %r5617, %r5618, %r5619, %r5620, %r5621, %r5622}, {%r5651, %r5652, %r5653, %r5654};
	wmma.mma.sync.aligned.row.row.m8n32k16.f16.f16 {%r5659, %r5660, %r5661, %r5662}, {%r5559, %r5560, %r5561, %r5562, %r5563, %r5564, %r5565, %r5566}, {%r5623, %r5624, %r5625, %r5626, %r5627, %r5628, %r5629, %r5630}, {%r5655, %r5656, %r5657, %r5658};
	add.s64 	%rd525, %rd654, 3584;
	// begin inline asm
	cp.async.ca.shared.global [%r800], [%rd525], 16;

	// end inline asm
	mul.wide.s32 	%rd606, %r6423, 2;
	add.s64 	%rd526, %rd651, %rd606;
	// begin inline asm
	cp.async.ca.shared.global [%r801], [%rd526], 16;

	// end inline asm
	add.s64 	%rd527, %rd526, %rd577;
	// begin inline asm
	cp.async.ca.shared.global [%r292], [%rd527], 16;

	// end inline asm
	add.s64 	%rd528, %rd527, %rd577;
	// begin inline asm
	cp.async.ca.shared.global [%r293], [%rd528], 16;

	// end inline asm
	add.s64 	%rd529, %rd528, %rd577;
	// begin inline asm
	cp.async.ca.shared.global [%r294], [%rd529], 16;

	// end inline asm
	add.s64 	%rd530, %rd529, %rd577;
	// begin inline asm
	cp.async.ca.shared.global [%r295], [%rd530], 16;

	// end inline asm
	add.s64 	%rd531, %rd530, %rd577;
	// begin inline asm
	cp.async.ca.shared.global [%r296], [%rd531], 16;

	// end inline asm
	add.s64 	%rd532, %rd531, %rd577;
	// begin inline asm
	cp.async.ca.shared.global [%r297], [%rd532], 16;

	// end inline asm
	add.s64 	%rd533, %rd532, %rd577;
	// begin inline asm
	cp.async.ca.shared.global [%r298], [%rd533], 16;

	// end inline asm
	add.s64 	%rd534, %rd533, %rd577;
	// begin inline asm
	cp.async.ca.shared.global [%r299], [%rd534], 16;

	// end inline asm
	add.s64 	%rd535, %rd534, %rd577;
	// begin inline asm
	cp.async.ca.shared.global [%r300], [%rd535], 16;

	// end inline asm
	add.s64 	%rd536, %rd535, %rd577;
	// begin inline asm
	cp.async.ca.shared.global [%r301], [%rd536], 16;

	// end inline asm
	add.s64 	%rd537, %rd536, %rd577;
	// begin inline asm
	cp.async.ca.shared.global [%r302], [%rd537], 16;

	// end inline asm
	add.s64 	%rd538, %rd537, %rd577;
	// begin inline asm
	cp.async.ca.shared.global [%r303], [%rd538], 16;

	// end inline asm
	add.s64 	%rd539, %rd538, %rd577;
	// begin inline asm
	cp.async.ca.shared.global [%r304], [%rd539], 16;

	// end inline asm
	add.s64 	%rd540, %rd539, %rd577;
	// begin inline asm
	cp.async.ca.shared.global [%r305], [%rd540], 16;

	// end inline asm
	add.s64 	%rd541, %rd540, %rd577;
	// begin inline asm
	cp.async.ca.shared.global [%r306], [%rd541], 16;

	// end inline asm
	// begin inline asm
	cp.async.commit_group;

	// end inline asm
	// begin inline asm
	cp.async.wait_group 0;

	// end inline asm
	bar.sync 	0;
	wmma.load.a.sync.aligned.row.m8n32k16.shared.f16 	{%r5663, %r5664, %r5665, %r5666, %r5667, %r5668, %r5669, %r5670}, [%r817], %r818;
	wmma.load.a.sync.aligned.row.m8n32k16.shared.f16 	{%r5671, %r5672, %r5673, %r5674, %r5675, %r5676, %r5677, %r5678}, [%r827], %r818;
	wmma.load.a.sync.aligned.row.m8n32k16.shared.f16 	{%r5679, %r5680, %r5681, %r5682, %r5683, %r5684, %r5685, %r5686}, [%r836], %r818;
	wmma.load.a.sync.aligned.row.m8n32k16.shared.f16 	{%r5687, %r5688, %r5689, %r5690, %r5691, %r5692, %r5693, %r5694}, [%r845], %r818;
	wmma.load.a.sync.aligned.row.m8n32k16.shared.f16 	{%r5695, %r5696, %r5697, %r5698, %r5699, %r5700, %r5701, %r5702}, [%r854], %r818;
	wmma.load.a.sync.aligned.row.m8n32k16.shared.f16 	{%r5703, %r5704, %r5705, %r5706, %r5707, %r5708, %r5709, %r5710}, [%r863], %r818;
	wmma.load.a.sync.aligned.row.m8n32k16.shared.f16 	{%r5711, %r5712, %r5713, %r5714, %r5715, %r5716, %r5717, %r5718}, [%r872], %r818;
	wmma.load.a.sync.aligned.row.m8n32k16.shared.f16 	{%r5719, %r5720, %r5721, %r5722, %r5723, %r5724, %r5725, %r5726}, [%r881], %r818;
	wmma.load.b.sync.aligned.row.m8n32k16.shared.f16 	{%r5727, %r5728, %r5729, %r5730, %r5731, %r5732, %r5733, %r5734}, [%r894], %r818;
	wmma.load.b.sync.aligned.row.m8n32k16.shared.f16 	{%r5735, %r5736, %r5737, %r5738, %r5739, %r5740, %r5741, %r5742}, [%r903], %r818;
	wmma.load.b.sync.aligned.row.m8n32k16.shared.f16 	{%r5743, %r5744, %r5745, %r5746, %r5747, %r5748, %r5749, %r5750}, [%r912], %r818;
	wmma.load.b.sync.aligned.row.m8n32k16.shared.f16 	{%r5751, %r5752, %r5753, %r5754, %r5755, %r5756, %r5757, %r5758}, [%r921], %r818;
	wmma.load.b.sync.aligned.row.m8n32k16.shared.f16 	{%r5759, %r5760, %r5761, %r5762, %r5763, %r5764, %r5765, %r5766}, [%r930], %r818;
	wmma.load.b.sync.aligned.row.m8n32k16.shared.f16 	{%r5767, %r5768, %r5769, %r5770, %r5771, %r5772, %r5773, %r5774}, [%r939], %r818;
	wmma.load.b.sync.aligned.row.m8n32k16.shared.f16 	{%r5775, %r5776, %r5777, %r5778, %r5779, %r5780, %r5781, %r5782}, [%r948], %r818;
	wmma.load.b.sync.aligned.row.m8n32k16.shared.f16 	{%r5783, %r5784, %r5785, %r5786, %r5787, %r5788, %r5789, %r5790}, [%r957], %r818;
	wmma.mma.sync.aligned.row.row.m8n32k16.f16.f16 {%r5791, %r5792, %r5793, %r5794}, {%r5663, %r5664, %r5665, %r5666, %r5667, %r5668, %r5669, %r5670}, {%r5727, %r5728, %r5729, %r5730, %r5731, %r5732, %r5733, %r5734}, {%r5659, %r5660, %r5661, %r5662};
	wmma.mma.sync.aligned.row.row.m8n32k16.f16.f16 {%r5795, %r5796, %r5797, %r5798}, {%r5671, %r5672, %r5673, %r5674, %r5675, %r5676, %r5677, %r5678}, {%r5735, %r5736, %r5737, %r5738, %r5739, %r5740, %r5741, %r5742}, {%r5791, %r5792, %r5793, %r5794};
	wmma.mma.sync.aligned.row.row.m8n32k16.f16.f16 {%r5799, %r5800, %r5801, %r5802}, {%r5679, %r5680, %r5681, %r5682, %r5683, %r5684, %r5685, %r5686}, {%r5743, %r5744, %r5745, %r5746, %r5747, %r5748, %r5749, %r5750}, {%r5795, %r5796, %r5797, %r5798};
	wmma.mma.sync.aligned.row.row.m8n32k16.f16.f16 {%r5803, %r5804, %r5805, %r5806}, {%r5687, %r5688, %r5689, %r5690, %r5691, %r5692, %r5693, %r5694}, {%r5751, %r5752, %r5753, %r5754, %r5755, %r5756, %r5757, %r5758}, {%r5799, %r5800, %r5801, %r5802};
	wmma.mma.sync.aligned.row.row.m8n32k16.f16.f16 {%r5807, %r5808, %r5809, %r5810}, {%r5695, %r5696, %r5697, %r5698, %r5699, %r5700, %r5701, %r5702}, {%r5759, %r5760, %r5761, %r5762, %r5763, %r5764, %r5765, %r5766}, {%r5803, %r5804, %r5805, %r5806};
	wmma.mma.sync.aligned.row.row.m8n32k16.f16.f16 {%r5811, %r5812, %r5813, %r5814}, {%r5703, %r5704, %r5705, %r5706, %r5707, %r5708, %r5709, %r5710}, {%r5767, %r5768, %r5769, %r5770, %r5771, %r5772, %r5773, %r5774}, {%r5807, %r5808, %r5809, %r5810};
	wmma.mma.sync.aligned.row.row.m8n32k16.f16.f16 {%r5815, %r5816, %r5817, %r5818}, {%r5711, %r5712, %r5713, %r5714, %r5715, %r5716, %r5717, %r5718}, {%r5775, %r5776, %r5777, %r5778, %r5779, %r5780, %r5781, %r5782}, {%r5811, %r5812, %r5813, %r5814};
	wmma.mma.sync.aligned.row.row.m8n32k16.f16.f16 {%r5819, %r5820, %r5821, %r5822}, {%r5719, %r5720, %r5721, %r5722, %r5723, %r5724, %r5725, %r5726}, {%r5783, %r5784, %r5785, %r5786, %r5787, %r5788, %r5789, %r5790}, {%r5815, %r5816, %r5817, %r5818};
	add.s64 	%rd542, %rd654, 3840;
	// begin inline asm
	cp.async.ca.shared.global [%r783], [%rd542], 16;

	// end inline asm
	mul.wide.s32 	%rd607, %r6424, 2;
	add.s64 	%rd543, %rd651, %rd607;
	// begin inline asm
	cp.async.ca.shared.global [%r274], [%rd543], 16;

	// end inline asm
	add.s64 	%rd544, %rd543, %rd577;
	// begin inline asm
	cp.async.ca.shared.global [%r275], [%rd544], 16;

	// end inline asm
	add.s64 	%rd545, %rd544, %rd577;
	// begin inline asm
	cp.async.ca.shared.global [%r276], [%rd545], 16;

	// end inline asm
	add.s64 	%rd546, %rd545, %rd577;
	// begin inline asm
	cp.async.ca.shared.global [%r277], [%rd546], 16;

	// end inline asm
	add.s64 	%rd547, %rd546, %rd577;
	// begin inline asm
	cp.async.ca.shared.global [%r278], [%rd547], 16;

	// end inline asm
	add.s64 	%rd548, %rd547, %rd577;
	// begin inline asm
	cp.async.ca.shared.global [%r279], [%rd548], 16;

	// end inline asm
	add.s64 	%rd549, %rd548, %rd577;
	// begin inline asm
	cp.async.ca.shared.global [%r280], [%rd549], 16;

	// end inline asm
	add.s64 	%rd550, %rd549, %rd577;
	// begin inline asm
	cp.async.ca.shared.global [%r281], [%rd550], 16;

	// end inline asm
	add.s64 	%rd551, %rd550, %rd577;
	// begin inline asm
	cp.async.ca.shared.global [%r282], [%rd551], 16;

	// end inline asm
	add.s64 	%rd552, %rd551, %rd577;
	// begin inline asm
	cp.async.ca.shared.global [%r283], [%rd552], 16;

	// end inline asm
	add.s64 	%rd553, %rd552, %rd577;
	// begin inline asm
	cp.async.ca.shared.global [%r284], [%rd553], 16;

	// end inline asm
	add.s64 	%rd554, %rd553, %rd577;
	// begin inline asm
	cp.async.ca.shared.global [%r285], [%rd554], 16;

	// end inline asm
	add.s64 	%rd555, %rd554, %rd577;
	// begin inline asm
	cp.async.ca.shared.global [%r286], [%rd555], 16;

	// end inline asm
	add.s64 	%rd556, %rd555, %rd577;
	// begin inline asm
	cp.async.ca.shared.global [%r287], [%rd556], 16;

	// end inline asm
	add.s64 	%rd557, %rd556, %rd577;
	// begin inline asm
	cp.async.ca.shared.global [%r288], [%rd557], 16;

	// end inline asm
	add.s64 	%rd558, %rd557, %rd577;
	// begin inline asm
	cp.async.ca.shared.global [%r289], [%rd558], 16;

	// end inline asm
	// begin inline asm
	cp.async.commit_group;

	// end inline asm
	// begin inline asm
	cp.async.wait_group 0;

	// end inline asm
	bar.sync 	0;
	wmma.load.a.sync.aligned.row.m8n32k16.shared.f16 	{%r5823, %r5824, %r5825, %r5826, %r5827, %r5828, %r5829, %r5830}, [%r1003], %r818;
	wmma.load.a.sync.aligned.row.m8n32k16.shared.f16 	{%r5831, %r5832, %r5833, %r5834, %r5835, %r5836, %r5837, %r5838}, [%r1016], %r818;
	wmma.load.a.sync.aligned.row.m8n32k16.shared.f16 	{%r5839, %r5840, %r5841, %r5842, %r5843, %r5844, %r5845, %r5846}, [%r1025], %r818;
	wmma.load.a.sync.aligned.row.m8n32k16.shared.f16 	{%r5847, %r5848, %r5849, %r5850, %r5851, %r5852, %r5853, %r5854}, [%r1034], %r818;
	wmma.load.a.sync.aligned.row.m8n32k16.shared.f16 	{%r5855, %r5856, %r5857, %r5858, %r5859, %r5860, %r5861, %r5862}, [%r1043], %r818;
	wmma.load.a.sync.aligned.row.m8n32k16.shared.f16 	{%r5863, %r5864, %r5865, %r5866, %r5867, %r5868, %r5869, %r5870}, [%r1052], %r818;
	wmma.load.a.sync.aligned.row.m8n32k16.shared.f16 	{%r5871, %r5872, %r5873, %r5874, %r5875, %r5876, %r5877, %r5878}, [%r1061], %r818;
	wmma.load.a.sync.aligned.row.m8n32k16.shared.f16 	{%r5879, %r5880, %r5881, %r5882, %r5883, %r5884, %r5885, %r5886}, [%r1070], %r818;
	wmma.load.b.sync.aligned.row.m8n32k16.shared.f16 	{%r5887, %r5888, %r5889, %r5890, %r5891, %r5892, %r5893, %r5894}, [%r1079], %r818;
	wmma.load.b.sync.aligned.row.m8n32k16.shared.f16 	{%r5895, %r5896, %r5897, %r5898, %r5899, %r5900, %r5901, %r5902}, [%r1088], %r818;
	wmma.load.b.sync.aligned.row.m8n32k16.shared.f16 	{%r5903, %r5904, %r5905, %r5906, %r5907, %r5908, %r5909, %r5910}, [%r1097], %r818;
	wmma.load.b.sync.aligned.row.m8n32k16.shared.f16 	{%r5911, %r5912, %r5913, %r5914, %r5915, %r5916, %r5917, %r5918}, [%r1106], %r818;
	wmma.load.b.sync.aligned.row.m8n32k16.shared.f16 	{%r5919, %r5920, %r5921, %r5922, %r5923, %r5924, %r5925, %r5926}, [%r1115], %r818;
	wmma.load.b.sync.aligned.row.m8n32k16.shared.f16 	{%r5927, %r5928, %r5929, %r5930, %r5931, %r5932, %r5933, %r5934}, [%r1124], %r818;
	wmma.load.b.sync.aligned.row.m8n32k16.shared.f16 	{%r5935, %r5936, %r5937, %r5938, %r5939, %r5940, %r5941, %r5942}, [%r1133], %r818;
	wmma.load.b.sync.aligned.row.m8n32k16.shared.f16 	{%r5943, %r5944, %r5945, %r5946, %r5947, %r5948, %r5949, %r5950}, [%r1142], %r818;
	add.s32 	%r6433, %r6433, 4096;
	wmma.mma.sync.aligned.row.row.m8n32k16.f16.f16 {%r5951, %r5952, %r5953, %r5954}, {%r5823, %r5824, %r5825, %r5826, %r5827, %r5828, %r5829, %r5830}, {%r5887, %r5888, %r5889, %r5890, %r5891, %r5892, %r5893, %r5894}, {%r5819, %r5820, %r5821, %r5822};
	wmma.mma.sync.aligned.row.row.m8n32k16.f16.f16 {%r5955, %r5956, %r5957, %r5958}, {%r5831, %r5832, %r5833, %r5834, %r5835, %r5836, %r5837, %r5838}, {%r5895, %r5896, %r5897, %r5898, %r5899, %r5900, %r5901, %r5902}, {%r5951, %r5952, %r5953, %r5954};
	wmma.mma.sync.aligned.row.row.m8n32k16.f16.f16 {%r5959, %r5960, %r5961, %r5962}, {%r5839, %r5840, %r5841, %r5842, %r5843, %r5844, %r5845, %r5846}, {%r5903, %r5904, %r5905, %r5906, %r5907, %r5908, %r5909, %r5910}, {%r5955, %r5956, %r5957, %r5958};
	wmma.mma.sync.aligned.row.row.m8n32k16.f16.f16 {%r5963, %r5964, %r5965, %r5966}, {%r5847, %r5848, %r5849, %r5850, %r5851, %r5852, %r5853, %r5854}, {%r5911, %r5912, %r5913, %r5914, %r5915, %r5916, %r5917, %r5918}, {%r5959, %r5960, %r5961, %r5962};
	wmma.mma.sync.aligned.row.row.m8n32k16.f16.f16 {%r5967, %r5968, %r5969, %r5970}, {%r5855, %r5856, %r5857, %r5858, %r5859, %r5860, %r5861, %r5862}, {%r5919, %r5920, %r5921, %r5922, %r5923, %r5924, %r5925, %r5926}, {%r5963, %r5964, %r5965, %r5966};
	wmma.mma.sync.aligned.row.row.m8n32k16.f16.f16 {%r5971, %r5972, %r5973, %r5974}, {%r5863, %r5864, %r5865, %r5866, %r5867, %r5868, %r5869, %r5870}, {%r5927, %r5928, %r5929, %r5930, %r5931, %r5932, %r5933, %r5934}, {%r5967, %r5968, %r5969, %r5970};
	wmma.mma.sync.aligned.row.row.m8n32k16.f16.f16 {%r5975, %r5976, %r5977, %r5978}, {%r5871, %r5872, %r5873, %r5874, %r5875, %r5876, %r5877, %r5878}, {%r5935, %r5936, %r5937, %r5938, %r5939, %r5940, %r5941, %r5942}, {%r5971, %r5972, %r5973, %r5974};
	wmma.mma.sync.aligned.row.row.m8n32k16.f16.f16 {%r6455, %r6454, %r6453, %r6452}, {%r5879, %r5880, %r5881, %r5882, %r5883, %r5884, %r5885, %r5886}, {%r5943, %r5944, %r5945, %r5946, %r5947, %r5948, %r5949, %r5950}, {%r5975, %r5976, %r5977, %r5978};
	add.s64 	%rd559, %rd654, 4096;
	// begin inline asm
	cp.async.ca.shared.global [%r800], [%rd559], 16;

	// end inline asm
	mul.wide.s32 	%rd608, %r6425, 2;
	add.s64 	%rd560, %rd651, %rd608;
	// begin inline asm
	cp.async.ca.shared.global [%r801], [%rd560], 16;

	// end inline asm
	add.s64 	%rd561, %rd560, %rd577;
	// begin inline asm
	cp.async.ca.shared.global [%r292], [%rd561], 16;

	// end inline asm
	add.s64 	%rd562, %rd561, %rd577;
	// begin inline asm
	cp.async.ca.shared.global [%r293], [%rd562], 16;

	// end inline asm
	add.s64 	%rd563, %rd562, %rd577;
	// begin inline asm
	cp.async.ca.shared.global [%r294], [%rd563], 16;

	// end inline asm
	add.s64 	%rd564, %rd563, %rd577;
	// begin inline asm
	cp.async.ca.shared.global [%r295], [%rd564], 16;

	// end inline asm
	add.s64 	%rd565, %rd564, %rd577;
	// begin inline asm
	cp.async.ca.shared.global [%r296], [%rd565], 16;

	// end inline asm
	add.s64 	%rd566, %rd565, %rd577;
	// begin inline asm
	cp.async.ca.shared.global [%r297], [%rd566], 16;

	// end inline asm
	add.s64 	%rd567, %rd566, %rd577;
	// begin inline asm
	cp.async.ca.shared.global [%r298], [%rd567], 16;

	// end inline asm
	add.s64 	%rd568, %rd567, %rd577;
	// begin inline asm
	cp.async.ca.shared.global [%r299], [%rd568], 16;

	// end inline asm
	add.s64 	%rd569, %rd568, %rd577;
	// begin inline asm
	cp.async.ca.shared.global [%r300], [%rd569], 16;

	// end inline asm
	add.s64 	%rd570, %rd569, %rd577;
	// begin inline asm
	cp.async.ca.shared.global [%r301], [%rd570], 16;

	// end inline asm
	add.s64 	%rd571, %rd570, %rd577;
	// begin inline asm
	cp.async.ca.shared.global [%r302], [%rd571], 16;

	// end inline asm
	add.s64 	%rd572, %rd571, %rd577;
	// begin inline asm
	cp.async.ca.shared.global [%r303], [%rd572], 16;

	// end inline asm
	add.s64 	%rd573, %rd572, %rd577;
	// begin inline asm
	cp.async.ca.shared.global [%r304], [%rd573], 16;

	// end inline asm
	add.s64 	%rd574, %rd573, %rd577;
	// begin inline asm
	cp.async.ca.shared.global [%r305], [%rd574], 16;

	// end inline asm
	add.s64 	%rd575, %rd574, %rd577;
	// begin inline asm
	cp.async.ca.shared.global [%r306], [%rd575], 16;

	// end inline asm
	// begin inline asm
	cp.async.commit_group;

	// end inline asm
	// begin inline asm
	cp.async.wait_group 0;

	// end inline asm
	bar.sync 	0;
	add.s32 	%r6428, %r6428, 32;
	add.s32 	%r6427, %r6427, 32;
	shl.b32 	%r5979, %r6390, 12;
	add.s32 	%r6426, %r6426, %r5979;
	add.s32 	%r6425, %r6425, %r5979;
	add.s32 	%r6424, %r6424, %r5979;
	add.s32 	%r6423, %r6423, %r5979;
	add.s32 	%r6422, %r6422, %r5979;
	add.s32 	%r6421, %r6421, %r5979;
	add.s32 	%r6420, %r6420, %r5979;
	add.s32 	%r6419, %r6419, %r5979;
	add.s32 	%r6418, %r6418, %r5979;
	add.s32 	%r6417, %r6417, %r5979;
	add.s32 	%r6416, %r6416, %r5979;
	add.s32 	%r6415, %r6415, %r5979;
	add.s32 	%r6414, %r6414, %r5979;
	add.s32 	%r6413, %r6413, %r5979;
	add.s32 	%r6412, %r6412, %r5979;
	add.s32 	%r6411, %r6411, %r5979;
	add.s32 	%r6410, %r6410, %r5979;
	add.s32 	%r6409, %r6409, %r5979;
	add.s32 	%r6408, %r6408, %r5979;
	add.s32 	%r6407, %r6407, %r5979;
	add.s32 	%r6406, %r6406, %r5979;
	add.s32 	%r6405, %r6405, %r5979;
	add.s32 	%r6404, %r6404, %r5979;
	add.s32 	%r6403, %r6403, %r5979;
	add.s32 	%r6402, %r6402, %r5979;
	add.s32 	%r6401, %r6401, %r5979;
	add.s32 	%r6400, %r6400, %r5979;
	add.s32 	%r6399, %r6399, %r5979;
	add.s32 	%r6398, %r6398, %r5979;
	add.s32 	%r6397, %r6397, %r5979;
	add.s32 	%r6396, %r6396, %r5979;
	add.s32 	%r6395, %r6395, %r5979;
	add.s32 	%r6394, %r6394, %r5979;
	add.s64 	%rd654, %rd654, 8192;
	setp.ne.s32 	%p6, %r6428, 0;
	@%p6 bra 	$L__BB5_4;
	add.s32 	%r6451, %r6427, 1;
$L__BB5_6:
	setp.eq.s32 	%p7, %r12, 0;
	@%p7 bra 	$L__BB5_9;
	ld.param.u32 	%r6391, [_Z23eed_hgemm_m8n128k128_v5P6__halfS0_S0_iii_param_4];
	ld.param.u64 	%rd649, [_Z23eed_hgemm_m8n128k128_v5P6__halfS0_S0_iii_param_0];
	shl.b32 	%r5980, %r6391, 7;
	add.s32 	%r6446, %r6426, %r5980;
	mul.wide.u32 	%rd609, %r6433, 2;
	add.s64 	%rd610, %rd609, %rd649;
	add.s64 	%rd655, %rd610, 256;
	neg.s32 	%r6445, %r12;
$L__BB5_8:
	.pragma "nounroll";
	ld.param.u32 	%r6392, [_Z23eed_hgemm_m8n128k128_v5P6__halfS0_S0_iii_param_4];
	ld.param.u64 	%rd652, [_Z23eed_hgemm_m8n128k128_v5P6__halfS0_S0_iii_param_1];
	mul.wide.s32 	%rd628, %r6446, 2;
	mul.wide.s32 	%rd629, %r6392, 2;
	add.s64 	%rd612, %rd652, %rd628;
	add.s64 	%rd613, %rd612, %rd629;
	mul.wide.s32 	%rd630, %r6392, 4;
	add.s64 	%rd614, %rd612, %rd630;
	mul.wide.s32 	%rd631, %r6392, 6;
	add.s64 	%rd615, %rd612, %rd631;
	mul.wide.s32 	%rd632, %r6392, 8;
	add.s64 	%rd616, %rd612, %rd632;
	mul.wide.s32 	%rd633, %r6392, 10;
	add.s64 	%rd617, %rd612, %rd633;
	mul.wide.s32 	%rd634, %r6392, 12;
	add.s64 	%rd618, %rd612, %rd634;
	mul.wide.s32 	%rd635, %r6392, 14;
	add.s64 	%rd619, %rd612, %rd635;
	mul.wide.s32 	%rd636, %r6392, 16;
	add.s64 	%rd620, %rd612, %rd636;
	mul.wide.s32 	%rd637, %r6392, 18;
	add.s64 	%rd621, %rd612, %rd637;
	mul.wide.s32 	%rd638, %r6392, 20;
	add.s64 	%rd622, %rd612, %rd638;
	mul.wide.s32 	%rd639, %r6392, 22;
	add.s64 	%rd623, %rd612, %rd639;
	mul.wide.s32 	%rd640, %r6392, 24;
	add.s64 	%rd624, %rd612, %rd640;
	mul.wide.s32 	%rd641, %r6392, 26;
	add.s64 	%rd625, %rd612, %rd641;
	mul.wide.s32 	%rd642, %r6392, 28;
	add.s64 	%rd626, %rd612, %rd642;
	mul.wide.s32 	%rd643, %r6392, 30;
	add.s64 	%rd627, %rd612, %rd643;
	and.b32  	%r5998, %r6451, 1;
	xor.b32  	%r5999, %r5998, 1;
	mov.u32 	%r6000, smem;
	mad.lo.s32 	%r6001, %r5999, 2176, %r6000;
	mov.b32 	%r6002, 136;
	wmma.load.a.sync.aligned.row.m8n32k16.shared.f16 	{%r6003, %r6004, %r6005, %r6006, %r6007, %r6008, %r6009, %r6010}, [%r6001], %r6002;
	add.s32 	%r6011, %r6001, 32;
	wmma.load.a.sync.aligned.row.m8n32k16.shared.f16 	{%r6012, %r6013, %r6014, %r6015, %r6016, %r6017, %r6018, %r6019}, [%r6011], %r6002;
	add.s32 	%r6020, %r6001, 64;
	wmma.load.a.sync.aligned.row.m8n32k16.shared.f16 	{%r6021, %r6022, %r6023, %r6024, %r6025, %r6026, %r6027, %r6028}, [%r6020], %r6002;
	add.s32 	%r6029, %r6001, 96;
	wmma.load.a.sync.aligned.row.m8n32k16.shared.f16 	{%r6030, %r6031, %r6032, %r6033, %r6034, %r6035, %r6036, %r6037}, [%r6029], %r6002;
	add.s32 	%r6038, %r6001, 128;
	wmma.load.a.sync.aligned.row.m8n32k16.shared.f16 	{%r6039, %r6040, %r6041, %r6042, %r6043, %r6044, %r6045, %r6046}, [%r6038], %r6002;
	add.s32 	%r6047, %r6001, 160;
	wmma.load.a.sync.aligned.row.m8n32k16.shared.f16 	{%r6048, %r6049, %r6050, %r6051, %r6052, %r6053, %r6054, %r6055}, [%r6047], %r6002;
	add.s32 	%r6056, %r6001, 192;
	wmma.load.a.sync.aligned.row.m8n32k16.shared.f16 	{%r6057, %r6058, %r6059, %r6060, %r6061, %r6062, %r6063, %r6064}, [%r6056], %r6002;
	add.s32 	%r6065, %r6001, 224;
	wmma.load.a.sync.aligned.row.m8n32k16.shared.f16 	{%r6066, %r6067, %r6068, %r6069, %r6070, %r6071, %r6072, %r6073}, [%r6065], %r6002;
	mul.lo.s32 	%r6074, %r5999, 17408;
	mov.u32 	%r6075, %tid.x;
	and.b32  	%r6076, %r6075, 992;
	or.b32  	%r6077, %r6074, %r6076;
	shl.b32 	%r6078, %r6077, 1;
	add.s32 	%r6079, %r6000, 4352;
	add.s32 	%r6080, %r6079, %r6078;
	wmma.load.b.sync.aligned.row.m8n32k16.shared.f16 	{%r6081, %r6082, %r6083, %r6084, %r6085, %r6086, %r6087, %r6088}, [%r6080], %r6002;
	add.s32 	%r6089, %r6080, 4352;
	wmma.load.b.sync.aligned.row.m8n32k16.shared.f16 	{%r6090, %r6091, %r6092, %r6093, %r6094, %r6095, %r6096, %r6097}, [%r6089], %r6002;
	add.s32 	%r6098, %r6080, 8704;
	wmma.load.b.sync.aligned.row.m8n32k16.shared.f16 	{%r6099, %r6100, %r6101, %r6102, %r6103, %r6104, %r6105, %r6106}, [%r6098], %r6002;
	add.s32 	%r6107, %r6080, 13056;
	wmma.load.b.sync.aligned.row.m8n32k16.shared.f16 	{%r6108, %r6109, %r6110, %r6111, %r6112, %r6113, %r6114, %r6115}, [%r6107], %r6002;
	add.s32 	%r6116, %r6080, 17408;
	wmma.load.b.sync.aligned.row.m8n32k16.shared.f16 	{%r6117, %r6118, %r6119, %r6120, %r6121, %r6122, %r6123, %r6124}, [%r6116], %r6002;
	add.s32 	%r6125, %r6080, 21760;
	wmma.load.b.sync.aligned.row.m8n32k16.shared.f16 	{%r6126, %r6127, %r6128, %r6129, %r6130, %r6131, %r6132, %r6133}, [%r6125], %r6002;
	add.s32 	%r6134, %r6080, 26112;
	wmma.load.b.sync.aligned.row.m8n32k16.shared.f16 	{%r6135, %r6136, %r6137, %r6138, %r6139, %r6140, %r6141, %r6142}, [%r6134], %r6002;
	add.s32 	%r6143, %r6080, 30464;
	wmma.load.b.sync.aligned.row.m8n32k16.shared.f16 	{%r6144, %r6145, %r6146, %r6147, %r6148, %r6149, %r6150, %r6151}, [%r6143], %r6002;
	wmma.mma.sync.aligned.row.row.m8n32k16.f16.f16 {%r6152, %r6153, %r6154, %r6155}, {%r6003, %r6004, %r6005, %r6006, %r6007, %r6008, %r6009, %r6010}, {%r6081, %r6082, %r6083, %r6084, %r6085, %r6086, %r6087, %r6088}, {%r6455, %r6454, %r6453, %r6452};
	wmma.mma.sync.aligned.row.row.m8n32k16.f16.f16 {%r6156, %r6157, %r6158, %r6159}, {%r6012, %r6013, %r6014, %r6015, %r6016, %r6017, %r6018, %r6019}, {%r6090, %r6091, %r6092, %r6093, %r6094, %r6095, %r6096, %r6097}, {%r6152, %r6153, %r6154, %r6155};
	wmma.mma.sync.aligned.row.row.m8n32k16.f16.f16 {%r6160, %r6161, %r6162, %r6163}, {%r6021, %r6022, %r6023, %r6024, %r6025, %r6026, %r6027, %r6028}, {%r6099, %r6100, %r6101, %r6102, %r6103, %r6104, %r6105, %r6106}, {%r6156, %r6157, %r6158, %r6159};
	wmma.mma.sync.aligned.row.row.m8n32k16.f16.f16 {%r6164, %r6165, %r6166, %r6167}, {%r6030, %r6031, %r6032, %r6033, %r6034, %r6035, %r6036, %r6037}, {%r6108, %r6109, %r6110, %r6111, %r6112, %r6113, %r6114, %r6115}, {%r6160, %r6161, %r6162, %r6163};
	wmma.mma.sync.aligned.row.row.m8n32k16.f16.f16 {%r6168, %r6169, %r6170, %r6171}, {%r6039, %r6040, %r6041, %r6042, %r6043, %r6044, %r6045, %r6046}, {%r6117, %r6118, %r6119, %r6120, %r6121, %r6122, %r6123, %r6124}, {%r6164, %r6165, %r6166, %r6167};
	wmma.mma.sync.aligned.row.row.m8n32k16.f16.f16 {%r6172, %r6173, %r6174, %r6175}, {%r6048, %r6049, %r6050, %r6051, %r6052, %r6053, %r6054, %r6055}, {%r6126, %r6127, %r6128, %r6129, %r6130, %r6131, %r6132, %r6133}, {%r6168, %r6169, %r6170, %r6171};
	wmma.mma.sync.aligned.row.row.m8n32k16.f16.f16 {%r6176, %r6177, %r6178, %r6179}, {%r6057, %r6058, %r6059, %r6060, %r6061, %r6062, %r6063, %r6064}, {%r6135, %r6136, %r6137, %r6138, %r6139, %r6140, %r6141, %r6142}, {%r6172, %r6173, %r6174, %r6175};
	wmma.mma.sync.aligned.row.row.m8n32k16.f16.f16 {%r6455, %r6454, %r6453, %r6452}, {%r6066, %r6067, %r6068, %r6069, %r6070, %r6071, %r6072, %r6073}, {%r6144, %r6145, %r6146, %r6147, %r6148, %r6149, %r6150, %r6151}, {%r6176, %r6177, %r6178, %r6179};
	shr.u32 	%r6180, %r6075, 4;
	shl.b32 	%r6181, %r6075, 3;
	and.b32  	%r6182, %r6181, 120;
	mad.lo.s32 	%r6183, %r6180, 136, %r6182;
	shl.b32 	%r6184, %r6183, 1;
	add.s32 	%r6185, %r6184, %r6000;
	mad.lo.s32 	%r5981, %r5998, 2176, %r6185;
	// begin inline asm
	cp.async.ca.shared.global [%r5981], [%rd655], 16;

	// end inline asm
	and.b32  	%r6186, %r6075, 1008;
	mul.lo.s32 	%r6187, %r6186, 136;
	or.b32  	%r6188, %r6187, %r6182;
	shl.b32 	%r6189, %r6188, 1;
	add.s32 	%r6190, %r6189, %r6079;
	mad.lo.s32 	%r5982, %r5998, 34816, %r6190;
	// begin inline asm
	cp.async.ca.shared.global [%r5982], [%rd612], 16;

	// end inline asm
	add.s32 	%r5983, %r5982, 272;
	// begin inline asm
	cp.async.ca.shared.global [%r5983], [%rd613], 16;

	// end inline asm
	add.s32 	%r5984, %r5982, 544;
	// begin inline asm
	cp.async.ca.shared.global [%r5984], [%rd614], 16;

	// end inline asm
	add.s32 	%r5985, %r5982, 816;
	// begin inline asm
	cp.async.ca.shared.global [%r5985], [%rd615], 16;

	// end inline asm
	add.s32 	%r5986, %r5982, 1088;
	// begin inline asm
	cp.async.ca.shared.global [%r5986], [%rd616], 16;

	// end inline asm
	add.s32 	%r5987, %r5982, 1360;
	// begin inline asm
	cp.async.ca.shared.global [%r5987], [%rd617], 16;

	// end inline asm
	add.s32 	%r5988, %r5982, 1632;
	// begin inline asm
	cp.async.ca.shared.global [%r5988], [%rd618], 16;

	// end inline asm
	add.s32 	%r5989, %r5982, 1904;
	// begin inline asm
	cp.async.ca.shared.global [%r5989], [%rd619], 16;

	// end inline asm
	add.s32 	%r5990, %r5982, 2176;
	// begin inline asm
	cp.async.ca.shared.global [%r5990], [%rd620], 16;

	// end inline asm
	add.s32 	%r5991, %r5982, 2448;
	// begin inline asm
	cp.async.ca.shared.global [%r5991], [%rd621], 16;

	// end inline asm
	add.s32 	%r5992, %r5982, 2720;
	// begin inline asm
	cp.async.ca.shared.global [%r5992], [%rd622], 16;

	// end inline asm
	add.s32 	%r5993, %r5982, 2992;
	// begin inline asm
	cp.async.ca.shared.global [%r5993], [%rd623], 16;

	// end inline asm
	add.s32 	%r5994, %r5982, 3264;
	// begin inline asm
	cp.async.ca.shared.global [%r5994], [%rd624], 16;

	// end inline asm
	add.s32 	%r5995, %r5982, 3536;
	// begin inline asm
	cp.async.ca.shared.global [%r5995], [%rd625], 16;

	// end inline asm
	add.s32 	%r5996, %r5982, 3808;
	// begin inline asm
	cp.async.ca.shared.global [%r5996], [%rd626], 16;

	// end inline asm
	add.s32 	%r5997, %r5982, 4080;
	// begin inline asm
	cp.async.ca.shared.global [%r5997], [%rd627], 16;

	// end inline asm
	// begin inline asm
	cp.async.commit_group;

	// end inline asm
	// begin inline asm
	cp.async.wait_group 0;

	// end inline asm
	bar.sync 	0;
	add.s32 	%r6451, %r6451, 1;
	shl.b32 	%r6191, %r6392, 7;
	add.s32 	%r6446, %r6446, %r6191;
	add.s64 	%rd655, %rd655, 256;
	add.s32 	%r6445, %r6445, 1;
	setp.ne.s32 	%p8, %r6445, 0;
	@%p8 bra 	$L__BB5_8;
$L__BB5_9:
	ld.param.u32 	%r6393, [_Z23eed_hgemm_m8n128k128_v5P6__halfS0_S0_iii_param_4];
	ld.param.u64 	%rd653, [_Z23eed_hgemm_m8n128k128_v5P6__halfS0_S0_iii_param_2];
	not.b32 	%r6192, %r10;
	and.b32  	%r6193, %r6192, 1;
	mov.u32 	%r6194, smem;
	mad.lo.s32 	%r6195, %r6193, 2176, %r6194;
	mov.b32 	%r6196, 136;
	wmma.load.a.sync.aligned.row.m8n32k16.shared.f16 	{%r6197, %r6198, %r6199, %r6200, %r6201, %r6202, %r6203, %r6204}, [%r6195], %r6196;
	add.s32 	%r6205, %r6195, 32;
	wmma.load.a.sync.aligned.row.m8n32k16.shared.f16 	{%r6206, %r6207, %r6208, %r6209, %r6210, %r6211, %r6212, %r6213}, [%r6205], %r6196;
	add.s32 	%r6214, %r6195, 64;
	wmma.load.a.sync.aligned.row.m8n32k16.shared.f16 	{%r6215, %r6216, %r6217, %r6218, %r6219, %r6220, %r6221, %r6222}, [%r6214], %r6196;
	add.s32 	%r6223, %r6195, 96;
	wmma.load.a.sync.aligned.row.m8n32k16.shared.f16 	{%r6224, %r6225, %r6226, %r6227, %r6228, %r6229, %r6230, %r6231}, [%r6223], %r6196;
	add.s32 	%r6232, %r6195, 128;
	wmma.load.a.sync.aligned.row.m8n32k16.shared.f16 	{%r6233, %r6234, %r6235, %r6236, %r6237, %r6238, %r6239, %r6240}, [%r6232], %r6196;
	add.s32 	%r6241, %r6195, 160;
	wmma.load.a.sync.aligned.row.m8n32k16.shared.f16 	{%r6242, %r6243, %r6244, %r6245, %r6246, %r6247, %r6248, %r6249}, [%r6241], %r6196;
	add.s32 	%r6250, %r6195, 192;
	wmma.load.a.sync.aligned.row.m8n32k16.shared.f16 	{%r6251, %r6252, %r6253, %r6254, %r6255, %r6256, %r6257, %r6258}, [%r6250], %r6196;
	add.s32 	%r6259, %r6195, 224;
	wmma.load.a.sync.aligned.row.m8n32k16.shared.f16 	{%r6260, %r6261, %r6262, %r6263, %r6264, %r6265, %r6266, %r6267}, [%r6259], %r6196;
	mul.lo.s32 	%r6268, %r6193, 17408;
	mov.u32 	%r6269, %tid.x;
	and.b32  	%r6270, %r6269, 992;
	or.b32  	%r6271, %r6268, %r6270;
	shl.b32 	%r6272, %r6271, 1;
	add.s32 	%r6273, %r6194, %r6272;
	add.s32 	%r6274, %r6273, 4352;
	wmma.load.b.sync.aligned.row.m8n32k16.shared.f16 	{%r6275, %r6276, %r6277, %r6278, %r6279, %r6280, %r6281, %r6282}, [%r6274], %r6196;
	add.s32 	%r6283, %r6273, 8704;
	wmma.load.b.sync.aligned.row.m8n32k16.shared.f16 	{%r6284, %r6285, %r6286, %r6287, %r6288, %r6289, %r6290, %r6291}, [%r6283], %r6196;
	add.s32 	%r6292, %r6273, 13056;
	wmma.load.b.sync.aligned.row.m8n32k16.shared.f16 	{%r6293, %r6294, %r6295, %r6296, %r6297, %r6298, %r6299, %r6300}, [%r6292], %r6196;
	add.s32 	%r6301, %r6273, 17408;
	wmma.load.b.sync.aligned.row.m8n32k16.shared.f16 	{%r6302, %r6303, %r6304, %r6305, %r6306, %r6307, %r6308, %r6309}, [%r6301], %r6196;
	add.s32 	%r6310, %r6273, 21760;
	wmma.load.b.sync.aligned.row.m8n32k16.shared.f16 	{%r6311, %r6312, %r6313, %r6314, %r6315, %r6316, %r6317, %r6318}, [%r6310], %r6196;
	add.s32 	%r6319, %r6273, 26112;
	wmma.load.b.sync.aligned.row.m8n32k16.shared.f16 	{%r6320, %r6321, %r6322, %r6323, %r6324, %r6325, %r6326, %r6327}, [%r6319], %r6196;
	add.s32 	%r6328, %r6273, 30464;
	wmma.load.b.sync.aligned.row.m8n32k16.shared.f16 	{%r6329, %r6330, %r6331, %r6332, %r6333, %r6334, %r6335, %r6336}, [%r6328], %r6196;
	add.s32 	%r6337, %r6273, 34816;
	wmma.load.b.sync.aligned.row.m8n32k16.shared.f16 	{%r6338, %r6339, %r6340, %r6341, %r6342, %r6343, %r6344, %r6345}, [%r6337], %r6196;
	wmma.mma.sync.aligned.row.row.m8n32k16.f16.f16 {%r6346, %r6347, %r6348, %r6349}, {%r6197, %r6198, %r6199, %r6200, %r6201, %r6202, %r6203, %r6204}, {%r6275, %r6276, %r6277, %r6278, %r6279, %r6280, %r6281, %r6282}, {%r6455, %r6454, %r6453, %r6452};
	wmma.mma.sync.aligned.row.row.m8n32k16.f16.f16 {%r6350, %r6351, %r6352, %r6353}, {%r6206, %r6207, %r6208, %r6209, %r6210, %r6211, %r6212, %r6213}, {%r6284, %r6285, %r6286, %r6287, %r6288, %r6289, %r6290, %r6291}, {%r6346, %r6347, %r6348, %r6349};
	wmma.mma.sync.aligned.row.row.m8n32k16.f16.f16 {%r6354, %r6355, %r6356, %r6357}, {%r6215, %r6216, %r6217, %r6218, %r6219, %r6220, %r6221, %r6222}, {%r6293, %r6294, %r6295, %r6296, %r6297, %r6298, %r6299, %r6300}, {%r6350, %r6351, %r6352, %r6353};
	wmma.mma.sync.aligned.row.row.m8n32k16.f16.f16 {%r6358, %r6359, %r6360, %r6361}, {%r6224, %r6225, %r6226, %r6227, %r6228, %r6229, %r6230, %r6231}, {%r6302, %r6303, %r6304, %r6305, %r6306, %r6307, %r6308, %r6309}, {%r6354, %r6355, %r6356, %r6357};
	wmma.mma.sync.aligned.row.row.m8n32k16.f16.f16 {%r6362, %r6363, %r6364, %r6365}, {%r6233, %r6234, %r6235, %r6236, %r6237, %r6238, %r6239, %r6240}, {%r6311, %r6312, %r6313, %r6314, %r6315, %r6316, %r6317, %r6318}, {%r6358, %r6359, %r6360, %r6361};
	wmma.mma.sync.aligned.row.row.m8n32k16.f16.f16 {%r6366, %r6367, %r6368, %r6369}, {%r6242, %r6243, %r6244, %r6245, %r6246, %r6247, %r6248, %r6249}, {%r6320, %r6321, %r6322, %r6323, %r6324, %r6325, %r6326, %r6327}, {%r6362, %r6363, %r6364, %r6365};
	wmma.mma.sync.aligned.row.row.m8n32k16.f16.f16 {%r6370, %r6371, %r6372, %r6373}, {%r6251, %r6252, %r6253, %r6254, %r6255, %r6256, %r6257, %r6258}, {%r6329, %r6330, %r6331, %r6332, %r6333, %r6334, %r6335, %r6336}, {%r6366, %r6367, %r6368, %r6369};
	wmma.mma.sync.aligned.row.row.m8n32k16.f16.f16 {%r6374, %r6375, %r6376, %r6377}, {%r6260, %r6261, %r6262, %r6263, %r6264, %r6265, %r6266, %r6267}, {%r6338, %r6339, %r6340, %r6341, %r6342, %r6343, %r6344, %r6345}, {%r6370, %r6371, %r6372, %r6373};
	mov.u32 	%r6378, %ctaid.z;
	mov.u32 	%r6379, %nctaid.x;
	mov.u32 	%r6380, %ctaid.x;
	mad.lo.s32 	%r6381, %r6378, %r6379, %r6380;
	shl.b32 	%r6382, %r6381, 7;
	add.s32 	%r6383, %r6382, %r6270;
	mov.u32 	%r6384, %ctaid.y;
	mul.lo.s32 	%r6385, %r6384, %r6393;
	shl.b32 	%r6386, %r6385, 3;
	add.s32 	%r6387, %r6383, %r6386;
	cvta.to.global.u64 	%rd644, %rd653;
	mul.wide.s32 	%rd645, %r6387, 2;
	add.s64 	%rd646, %rd644, %rd645;
	wmma.store.d.sync.aligned.row.m8n32k16.global.f16 	[%rd646], {%r6374, %r6375, %r6376, %r6377}, %r6393;
$L__BB5_10:
	ret;

}
	// .globl	_Z24eed_hgemm_m8n128k64x4_v7P6__halfS0_S0_iii
.visible .entry _Z24eed_hgemm_m8n128k64x4_v7P6__halfS0_S0_iii(
	.param .u64 .ptr .align 1 _Z24eed_hgemm_m8n128k64x4_v7P6__halfS0_S0_iii_param_0,
	.param .u64 .ptr .align 1 _Z24eed_hgemm_m8n128k64x4_v7P6__halfS0_S0_iii_param_1,
	.param .u64 .ptr .align 1 _Z24eed_hgemm_m8n128k64x4_v7P6__halfS0_S0_iii_param_2,
	.param .u32 _Z24eed_hgemm_m8n128k64x4_v7P6__halfS0_S0_iii_param_3,
	.param .u32 _Z24eed_hgemm_m8n128k64x4_v7P6__halfS0_S0_iii_param_4,
	.param .u32 _Z24eed_hgemm_m8n128k64x4_v7P6__halfS0_S0_iii_param_5
)
{
	.reg .pred 	%p<10>;
	.reg .b16 	%rs<2>;
	.reg .b32 	%r<3444>;
	.reg .b32 	%f<2>;
	.reg .b64 	%rd<372>;

	ld.param.u64 	%rd11, [_Z24eed_hgemm_m8n128k64x4_v7P6__halfS0_S0_iii_param_0];
	ld.param.u64 	%rd12, [_Z24eed_hgemm_m8n128k64x4_v7P6__halfS0_S0_iii_param_1];
	ld.param.u32 	%r178, [_Z24eed_hgemm_m8n128k64x4_v7P6__halfS0_S0_iii_param_3];
	ld.param.u32 	%r176, [_Z24eed_hgemm_m8n128k64x4_v7P6__halfS0_S0_iii_param_4];
	ld.param.u32 	%r177, [_Z24eed_hgemm_m8n128k64x4_v7P6__halfS0_S0_iii_param_5];
	mov.u32 	%r1, %ctaid.x;
	mov.u32 	%r2, %ctaid.y;
	mov.u32 	%r3, %tid.x;
	shr.s32 	%r179, %r176, 31;
	shr.u32 	%r180, %r179, 25;
	add.s32 	%r181, %r176, %r180;
	shr.s32 	%r182, %r181, 7;
	setp.ge.s32 	%p1, %r1, %r182;
	shr.s32 	%r183, %r178, 31;
	shr.u32 	%r184, %r183, 29;
	add.s32 	%r185, %r178, %r184;
	shr.s32 	%r186, %r185, 3;
	setp.ge.s32 	%p2, %r2, %r186;
	or.pred  	%p3, %p2, %p1;
	@%p3 bra 	$L__BB6_12;
	shr.s32 	%r197, %r177, 31;
	shr.u32 	%r198, %r197, 30;
	add.s32 	%r199, %r177, %r198;
	shr.s32 	%r200, %r199, 2;
	mov.u32 	%r201, %ctaid.z;
	mul.lo.s32 	%r202, %r200, %r201;
	mov.f32 	%f1, 0f00000000;
	// begin inline asm
	{  cvt.rn.f16.f32 %rs1, %f1;}

	// end inline asm
	mov.b32 	%r3440, {%rs1, %rs1};
	shr.u32 	%r203, %r3, 4;
	shl.b32 	%r204, %r3, 3;
	and.b32  	%r5, %r204, 120;
	shr.u32 	%r205, %r3, 1;
	and.b32  	%r206, %r205, 504;
	mad.lo.s32 	%r6, %r203, 136, %r5;
	shl.b32 	%r207, %r6, 1;
	mov.u32 	%r208, smem;
	add.s32 	%r187, %r207, %r208;
	mad.lo.s32 	%r209, %r206, 136, %r5;
	shl.b32 	%r210, %r209, 1;
	add.s32 	%r211, %r208, %r210;
	add.s32 	%r8, %r211, 4352;
	add.s32 	%r190, %r211, 4624;
	add.s32 	%r191, %r211, 4896;
	add.s32 	%r192, %r211, 5168;
	add.s32 	%r193, %r211, 5440;
	add.s32 	%r194, %r211, 5712;
	add.s32 	%r195, %r211, 5984;
	add.s32 	%r196, %r211, 6256;
	shl.b32 	%r212, %r2, 3;
	add.s32 	%r16, %r212, %r203;
	shl.b32 	%r17, %r1, 7;
	or.b32  	%r18, %r5, %r17;
	add.s32 	%r19, %r202, %r206;
	mad.lo.s32 	%r213, %r177, %r16, %r5;
	add.s32 	%r3420, %r213, %r202;
	mul.lo.s32 	%r21, %r19, %r176;
	add.s32 	%r3430, %r21, %r18;
	mul.wide.s32 	%rd24, %r3420, 2;
	add.s64 	%rd15, %rd11, %rd24;
	// begin inline asm
	cp.async.ca.shared.global [%r187], [%rd15], 16;

	// end inline asm
	add.s32 	%r23, %r187, 2176;
	// begin inline asm
	cp.async.ca.shared.global [%r23], [%rd15], 16;

	// end inline asm
	mul.wide.s32 	%rd25, %r3430, 2;
	add.s64 	%rd16, %rd12, %rd25;
	// begin inline asm
	cp.async.ca.shared.global [%r8], [%rd16], 16;

	// end inline asm
	mul.wide.s32 	%rd1, %r176, 2;
	add.s64 	%rd17, %rd16, %rd1;
	// begin inline asm
	cp.async.ca.shared.global [%r190], [%rd17], 16;

	// end inline asm
	add.s64 	%rd18, %rd17, %rd1;
	// begin inline asm
	cp.async.ca.shared.global [%r191], [%rd18], 16;

	// end inline asm
	add.s64 	%rd19, %rd18, %rd1;
	// begin inline asm
	cp.async.ca.shared.global [%r192], [%rd19], 16;

	// end inline asm
	add.s64 	%rd20, %rd19, %rd1;
	// begin inline asm
	cp.async.ca.shared.global [%r193], [%rd20], 16;

	// end inline asm
	add.s64 	%rd21, %rd20, %rd1;
	// begin inline asm
	cp.async.ca.shared.global [%r194], [%rd21], 16;

	// end inline asm
	add.s64 	%rd22, %rd21, %rd1;
	// begin inline asm
	cp.async.ca.shared.global [%r195], [%rd22], 16;

	// end inline asm
	add.s64 	%rd23, %rd22, %rd1;
	// begin inline asm
	cp.async.ca.shared.global [%r196], [%rd23], 16;

	// end inline asm
	// begin inline asm
	cp.async.commit_group;

	// end inline asm
	// begin inline asm
	cp.async.wait_group 0;

	// end inline asm
	bar.sync 	0;
	setp.lt.s32 	%p4, %r177, 512;
	mov.u32 	%r3441, %r3440;
	mov.u32 	%r3442, %r3440;
	mov.u32 	%r3443, %r3440;
	@%p4 bra 	$L__BB6_11;
	shr.u32 	%r216, %r177, 8;
	add.s32 	%r24, %r216, -1;
	and.b32  	%r25, %r24, 31;
	setp.lt.u32 	%p5, %r177, 8448;
	mov.b32 	%r3438, 1;
	mov.u32 	%r3441, %r3440;
	mov.u32 	%r3442, %r3440;
	mov.u32 	%r3443, %r3440;
	@%p5 bra 	$L__BB6_6;
	and.b32  	%r218, %r24, -32;
	neg.s32 	%r3415, %r218;
	add.s32 	%r219, %r21, %r17;
	add.s32 	%r3430, %r219, %r5;
	add.s32 	%r220, %r19, 2048;
	mad.lo.s32 	%r221, %r176, %r220, %r17;
	add.s32 	%r3412, %r221, %r5;
	add.s32 	%r222, %r19, 1984;
	mad.lo.s32 	%r223, %r176, %r222, %r17;
	add.s32 	%r3411, %r223, %r5;
	add.s32 	%r224, %r19, 1920;
	mad.lo.s32 	%r225, %r176, %r224, %r17;
	add.s32 	%r3410, %r225, %r5;
	add.s32 	%r226, %r19, 1856;
	mad.lo.s32 	%r227, %r176, %r226, %r17;
	add.s32 	%r3409, %r227, %r5;
	add.s32 	%r228, %r19, 1792;
	mad.lo.s32 	%r229, %r176, %r228, %r17;
	add.s32 	%r3408, %r229, %r5;
	add.s32 	%r230, %r19, 1728;
	mad.lo.s32 	%r231, %r176, %r230, %r17;
	add.s32 	%r3407, %r231, %r5;
	add.s32 	%r232, %r19, 1664;
	mad.lo.s32 	%r233, %r176, %r232, %r17;
	add.s32 	%r3406, %r233, %r5;
	add.s32 	%r234, %r19, 1600;
	mad.lo.s32 	%r235, %r176, %r234, %r17;
	add.s32 	%r3405, %r235, %r5;
	add.s32 	%r236, %r19, 1536;
	mad.lo.s32 	%r237, %r176, %r236, %r17;
	add.s32 	%r3404, %r237, %r5;
	add.s32 	%r238, %r19, 1472;
	mad.lo.s32 	%r239, %r176, %r238, %r17;
	add.s32 	%r3403, %r239, %r5;
	add.s32 	%r240, %r19, 1408;
	mad.lo.s32 	%r241, %r176, %r240, %r17;
	add.s32 	%r3402, %r241, %r5;
	add.s32 	%r242, %r19, 1344;
	mad.lo.s32 	%r243, %r176, %r242, %r17;
	add.s32 	%r3401, %r243, %r5;
	add.s32 	%r244, %r19, 1280;
	mad.lo.s32 	%r245, %r176, %r244, %r17;
	add.s32 	%r3400, %r245, %r5;
	add.s32 	%r246, %r19, 1216;
	mad.lo.s32 	%r247, %r176, %r246, %r17;
	add.s32 	%r3399, %r247, %r5;
	add.s32 	%r248, %r19, 1152;
	mad.lo.s32 	%r249, %r176, %r248, %r17;
	add.s32 	%r3398, %r249, %r5;
	add.s32 	%r250, %r19, 1088;
	mad.lo.s32 	%r251, %r176, %r250, %r17;
	add.s32 	%r3397, %r251, %r5;
	add.s32 	%r252, %r19, 1024;
	mad.lo.s32 	%r253, %r176, %r252, %r17;
	add.s32 	%r3396, %r253, %r5;
	add.s32 	%r254, %r19, 960;
	mad.lo.s32 	%r255, %r176, %r254, %r17;
	add.s32 	%r3395, %r255, %r5;
	add.s32 	%r256, %r19, 896;
	mad.lo.s32 	%r257, %r176, %r256, %r17;
	add.s32 	%r3394, %r257, %r5;
	add.s32 	%r258, %r19, 832;
	mad.lo.s32 	%r259, %r176, %r258, %r17;
	add.s32 	%r3393, %r259, %r5;
	add.s32 	%r260, %r19, 768;
	mad.lo.s32 	%r261, %r176, %r260, %r17;
	add.s32 	%r3392, %r261, %r5;
	add.s32 	%r262, %r19, 704;
	mad.lo.s32 	%r263, %r176, %r262, %r17;
	add.s32 	%r3391, %r263, %r5;
	add.s32 	%r264, %r19, 640;
	mad.lo.s32 	%r265, %r176, %r264, %r17;
	add.s32 	%r3390, %r265, %r5;
	add.s32 	%r266, %r19, 576;
	mad.lo.s32 	%r267, %r176, %r266, %r17;
	add.s32 	%r3389, %r267, %r5;
	add.s32 	%r268, %r19, 512;
	mad.lo.s32 	%r269, %r176, %r268, %r17;
	add.s32 	%r3388, %r269, %r5;
	add.s32 	%r270, %r19, 448;
	mad.lo.s32 	%r271, %r176, %r270, %r17;
	add.s32 	%r3387, %r271, %r5;
	add.s32 	%r272, %r19, 384;
	mad.lo.s32 	%r273, %r176, %r272, %r17;
	add.s32 	%r3386, %r273, %r5;
	add.s32 	%r274, %r19, 320;
	mad.lo.s32 	%r275, %r176, %r274, %r17;
	add.s32 	%r3385, %r275, %r5;
	add.s32 	%r276, %r19, 256;
	mad.lo.s32 	%r277, %r176, %r276, %r17;
	add.s32 	%r3384, %r277, %r5;
	add.s32 	%r278, %r19, 192;
	mad.lo.s32 	%r279, %r176, %r278, %r17;
	add.s32 	%r3383, %r279, %r5;
	add.s32 	%r280, %r19, 128;
	mad.lo.s32 	%r281, %r176, %r280, %r17;
	add.s32 	%r3382, %r281, %r5;
	add.s32 	%r282, %r19, 64;
	mad.lo.s32 	%r283, %r176, %r282, %r17;
	add.s32 	%r3381, %r283, %r5;
	mov.b32 	%r3414, 0;
	mov.u32 	%r3441, %r3440;
	mov.u32 	%r3442, %r3440;
	mov.u32 	%r3443, %r3440;
$L__BB6_4:
	.pragma "nounroll";
	mul.wide.s32 	%rd314, %r3420, 2;
	add.s64 	%rd315, %rd11, %rd314;
	add.s64 	%rd160, %rd315, 2048;
	mov.u32 	%r572, smem;
	mov.b32 	%r573, 136;
	wmma.load.a.sync.aligned.row.m8n32k16.shared.f16 	{%r574, %r575, %r576, %r577, %r578, %r579, %r580, %r581}, [%r572], %r573;
	add.s32 	%r582, %r572, 32;
	wmma.load.a.sync.aligned.row.m8n32k16.shared.f16 	{%r583, %r584, %r585, %r586, %r587, %r588, %r589, %r590}, [%r582], %r573;
	add.s32 	%r591, %r572, 64;
	wmma.load.a.sync.aligned.row.m8n32k16.shared.f16 	{%r592, %r593, %r594, %r595, %r596, %r597, %r598, %r599}, [%r591], %r573;
	add.s32 	%r600, %r572, 96;
	wmma.load.a.sync.aligned.row.m8n32k16.shared.f16 	{%r601, %r602, %r603, %r604, %r605, %r606, %r607, %r608}, [%r600], %r573;
	mov.u32 	%r609, %tid.x;
	add.s32 	%r610, %r572, 4352;
	shl.b32 	%r611, %r609, 1;
	and.b32  	%r612, %r611, 1984;
	add.s32 	%r613, %r610, %r612;
	wmma.load.b.sync.aligned.row.m8n32k16.shared.f16 	{%r614, %r615, %r616, %r617, %r618, %r619, %r620, %r621}, [%r613], %r573;
	add.s32 	%r622, %r613, 4352;
	wmma.load.b.sync.aligned.row.m8n32k16.shared.f16 	{%r623, %r624, %r625, %r626, %r627, %r628, %r629, %r630}, [%r622], %r573;
	add.s32 	%r631, %r613, 8704;
	wmma.load.b.sync.aligned.row.m8n32k16.shared.f16 	{%r632, %r633, %r634, %r635, %r636, %r637, %r638, %r639}, [%r631], %r573;
	add.s32 	%r640, %r613, 13056;
	wmma.load.b.sync.aligned.row.m8n32k16.shared.f16 	{%r641, %r642, %r643, %r644, %r645, %r646, %r647, %r648}, [%r640], %r573;
	wmma.mma.sync.aligned.row.row.m8n32k16.f16.f16 {%r649, %r650, %r651, %r652}, {%r574, %r575, %r576, %r577, %r578, %r579, %r580, %r581}, {%r614, %r615, %r616, %r617, %r618, %r619, %r620, %r621}, {%r3443, %r3442, %r3441, %r3440};
	wmma.mma.sync.aligned.row.row.m8n32k16.f16.f16 {%r653, %r654, %r655, %r656}, {%r583, %r584, %r585, %r586, %r587, %r588, %r589, %r590}, {%r623, %r624, %r625, %r626, %r627, %r628, %r629, %r630}, {%r649, %r650, %r651, %r652};
	wmma.mma.sync.aligned.row.row.m8n32k16.f16.f16 {%r657, %r658, %r659, %r660}, {%r592, %r593, %r594, %r595, %r596, %r597, %r598, %r599}, {%r632, %r633, %r634, %r635, %r636, %r637, %r638, %r639}, {%r653, %r654, %r655, %r656};
	wmma.mma.sync.aligned.row.row.m8n32k16.f16.f16 {%r661, %r662, %r663, %r664}, {%r601, %r602, %r603, %r604, %r605, %r606, %r607, %r608}, {%r641, %r642, %r643, %r644, %r645, %r646, %r647, %r648}, {%r657, %r658, %r659, %r660};
	mul.wide.s32 	%rd316, %r3381, 2;
	add.s64 	%rd26, %rd12, %rd316;
	shr.u32 	%r665, %r609, 1;
	and.b32  	%r666, %r665, 504;
	shl.b32 	%r667, %r609, 3;
	and.b32  	%r668, %r667, 120;
	mad.lo.s32 	%r669, %r666, 136, %r668;
	shl.b32 	%r670, %r669, 1;
	add.s32 	%r671, %r610, %r670;
	add.s32 	%r284, %r671, 17408;
	// begin inline asm
	cp.async.ca.shared.global [%r284], [%rd26], 16;

	// end inline asm
	add.s64 	%rd27, %rd26, %rd1;
	add.s32 	%r285, %r671, 17680;
	// begin inline asm
	cp.async.ca.shared.global [%r285], [%rd27], 16;

	// end inline asm
	add.s64 	%rd28, %rd27, %rd1;
	add.s32 	%r286, %r671, 17952;
	// begin inline asm
	cp.async.ca.shared.global [%r286], [%rd28], 16;

	// end inline asm
	add.s64 	%rd29, %rd28, %rd1;
	add.s32 	%r287, %r671, 18224;
	// begin inline asm
	cp.async.ca.shared.global [%r287], [%rd29], 16;

	// end inline asm
	add.s64 	%rd30, %rd29, %rd1;
	add.s32 	%r288, %r671, 18496;
	// begin inline asm
	cp.async.ca.shared.global [%r288], [%rd30], 16;

	// end inline asm
	add.s64 	%rd31, %rd30, %rd1;
	add.s32 	%r289, %r671, 18768;
	// begin inline asm
	cp.async.ca.shared.global [%r289], [%rd31], 16;

	// end inline asm
	add.s64 	%rd32, %rd31, %rd1;
	add.s32 	%r290, %r671, 19040;
	// begin inline asm
	cp.async.ca.shared.global [%r290], [%rd32], 16;

	// end inline asm
	add.s64 	%rd33, %rd32, %rd1;
	add.s32 	%r291, %r671, 19312;
	// begin inline asm
	cp.async.ca.shared.global [%r291], [%rd33], 16;

	// end inline asm
	// begin inline asm
	cp.async.commit_group;

	// end inline asm
	// begin inline asm
	cp.async.wait_group 0;

	// end inline asm
	bar.sync 	0;
	add.s32 	%r672, %r572, 2304;
	wmma.load.a.sync.aligned.row.m8n32k16.shared.f16 	{%r673, %r674, %r675, %r676, %r677, %r678, %r679, %r680}, [%r672], %r573;
	add.s32 	%r681, %r572, 2336;
	wmma.load.a.sync.aligned.row.m8n32k16.shared.f16 	{%r682, %r683, %r684, %r685, %r686, %r687, %r688, %r689}, [%r681], %r573;
	add.s32 	%r690, %r572, 2368;
	wmma.load.a.sync.aligned.row.m8n32k16.shared.f16 	{%r691, %r692, %r693, %r694, %r695, %r696, %r697, %r698}, [%r690], %r573;
	add.s32 	%r699, %r572, 2400;
	wmma.load.a.sync.aligned.row.m8n32k16.shared.f16 	{%r700, %r701, %r702, %r703, %r704, %r705, %r706, %r707}, [%r699], %r573;
	add.s32 	%r708, %r613, 17408;
	wmma.load.b.sync.aligned.row.m8n32k16.shared.f16 	{%r709, %r710, %r711, %r712, %r713, %r714, %r715, %r716}, [%r708], %r573;
	add.s32 	%r717, %r613, 21760;
	wmma.load.b.sync.aligned.row.m8n32k16.shared.f16 	{%r718, %r719, %r720, %r721, %r722, %r723, %r724, %r725}, [%r717], %r573;
	add.s32 	%r726, %r613, 26112;
	wmma.load.b.sync.aligned.row.m8n32k16.shared.f16 	{%r727, %r728, %r729, %r730, %r731, %r732, %r733, %r734}, [%r726], %r573;
	add.s32 	%r735, %r613, 30464;
	wmma.load.b.sync.aligned.row.m8n32k16.shared.f16 	{%r736, %r737, %r738, %r739, %r740, %r741, %r742, %r743}, [%r735], %r573;
	wmma.mma.sync.aligned.row.row.m8n32k16.f16.f16 {%r744, %r745, %r746, %r747}, {%r673, %r674, %r675, %r676, %r677, %r678, %r679, %r680}, {%r709, %r710, %r711, %r712, %r713, %r714, %r715, %r716}, {%r661, %r662, %r663, %r664};
	wmma.mma.sync.aligned.row.row.m8n32k16.f16.f16 {%r748, %r749, %r750, %r751}, {%r682, %r683, %r684, %r685, %r686, %r687, %r688, %r689}, {%r718, %r719, %r720, %r721, %r722, %r723, %r724, %r725}, {%r744, %r745, %r746, %r747};
	wmma.mma.sync.aligned.row.row.m8n32k16.f16.f16 {%r752, %r753, %r754, %r755}, {%r691, %r692, %r693, %r694, %r695, %r696, %r697, %r698}, {%r727, %r728, %r729, %r730, %r731, %r732, %r733, %r734}, {%r748, %r749, %r750, %r751};
	wmma.mma.sync.aligned.row.row.m8n32k16.f16.f16 {%r756, %r757, %r758, %r759}, {%r700, %r701, %r702, %r703, %r704, %r705, %r706, %r707}, {%r736, %r737, %r738, %r739, %r740, %r741, %r742, %r743}, {%r752, %r753, %r754, %r755};
	add.s64 	%rd34, %rd315, 256;
	// begin inline asm
	cp.async.ca.shared.global [%r187], [%rd34], 16;

	// end inline asm
	// begin inline asm
	cp.async.ca.shared.global [%r23], [%rd34], 16;

	// end inline asm
	mul.wide.s32 	%rd317, %r3382, 2;
	add.s64 	%rd36, %rd12, %rd317;
	// begin inline asm
	cp.async.ca.shared.global [%r8], [%rd36], 16;

	// end inline asm
	add.s64 	%rd37, %rd36, %rd1;
	// begin inline asm
	cp.async.ca.shared.global [%r190], [%rd37], 16;

	// end inline asm
	add.s64 	%rd38, %rd37, %rd1;
	// begin inline asm
	cp.async.ca.shared.global [%r191], [%rd38], 16;

	// end inline asm
	add.s64 	%rd39, %rd38, %rd1;
	// begin inline asm
	cp.async.ca.shared.global [%r192], [%rd39], 16;

	// end inline asm
	add.s64 	%rd40, %rd39, %rd1;
	// begin inline asm
	cp.async.ca.shared.global [%r193], [%rd40], 16;

	// end inline asm
	add.s64 	%rd41, %rd40, %rd1;
	// begin inline asm
	cp.async.ca.shared.global [%r194], [%rd41], 16;

	// end inline asm
	add.s64 	%rd42, %rd41, %rd1;
	// begin inline asm
	cp.async.ca.shared.global [%r195], [%rd42], 16;

	// end inline asm
	add.s64 	%rd43, %rd42, %rd1;
	// begin inline asm
	cp.async.ca.shared.global [%r196], [%rd43], 16;

	// end inline asm
	// begin inline asm
	cp.async.commit_group;

	// end inline asm
	// begin inline asm
	cp.async.wait_group 0;

	// end inline asm
	bar.sync 	0;
	wmma.load.a.sync.aligned.row.m8n32k16.shared.f16 	{%r760, %r761, %r762, %r763, %r764, %r765, %r766, %r767}, [%r572], %r573;
	wmma.load.a.sync.aligned.row.m8n32k16.shared.f16 	{%r768, %r769, %r770, %r771, %r772, %r773, %r774, %r775}, [%r582], %r573;
	wmma.load.a.sync.aligned.row.m8n32k16.shared.f16 	{%r776, %r777, %r778, %r779, %r780, %r781, %r782, %r783}, [%r591], %r573;
	wmma.load.a.sync.aligned.row.m8n32k16.shared.f16 	{%r784, %r785, %r786, %r787, %r788, %r789, %r790, %r791}, [%r600], %r573;
	wmma.load.b.sync.aligned.row.m8n32k16.shared.f16 	{%r792, %r793, %r794, %r795, %r796, %r797, %r798, %r799}, [%r613], %r573;
	wmma.load.b.sync.aligned.row.m8n32k16.shared.f16 	{%r800, %r801, %r802, %r803, %r804, %r805, %r806, %r807}, [%r622], %r573;
	wmma.load.b.sync.aligned.row.m8n32k16.shared.f16 	{%r808, %r809, %r810, %r811, %r812, %r813, %r814, %r815}, [%r631], %r573;
	wmma.load.b.sync.aligned.row.m8n32k16.shared.f16 	{%r816, %r817, %r818, %r819, %r820, %r821, %r822, %r823}, [%r640], %r573;
	wmma.mma.sync.aligned.row.row.m8n32k16.f16.f16 {%r824, %r825, %r826, %r827}, {%r760, %r761, %r762, %r763, %r764, %r765, %r766, %r767}, {%r792, %r793, %r794, %r795, %r796, %r797, %r798, %r799}, {%r756, %r757, %r758, %r759};
	wmma.mma.sync.aligned.row.row.m8n32k16.f16.f16 {%r828, %r829, %r830, %r831}, {%r768, %r769, %r770, %r771, %r772, %r773, %r774, %r775}, {%r800, %r801, %r802, %r803, %r804, %r805, %r806, %r807}, {%r824, %r825, %r826, %r827};
	wmma.mma.sync.aligned.row.row.m8n32k16.f16.f16 {%r832, %r833, %r834, %r835}, {%r776, %r777, %r778, %r779, %r780, %r781, %r782, %r783}, {%r808, %r809, %r810, %r811, %r812, %r813, %r814, %r815}, {%r828, %r829, %r830, %r831};
	wmma.mma.sync.aligned.row.row.m8n32k16.f16.f16 {%r836, %r837, %r838, %r839}, {%r784, %r785, %r786, %r787, %r788, %r789, %r790, %r791}, {%r816, %r817, %r818, %r819, %r820, %r821, %r822, %r823}, {%r832, %r833, %r834, %r835};
	mul.wide.s32 	%rd318, %r3383, 2;
	add.s64 	%rd44, %rd12, %rd318;
	// begin inline asm
	cp.async.ca.shared.global [%r284], [%rd44], 16;

	// end inline asm
	add.s64 	%rd45, %rd44, %rd1;
	// begin inline asm
	cp.async.ca.shared.global [%r285], [%rd45], 16;

	// end inline asm
	add.s64 	%rd46, %rd45, %rd1;
	// begin inline asm
	cp.async.ca.shared.global [%r286], [%rd46], 16;

	// end inline asm
	add.s64 	%rd47, %rd46, %rd1;
	// begin inline asm
	cp.async.ca.shared.global [%r287], [%rd47], 16;

	// end inline asm
	add.s64 	%rd48, %rd47, %rd1;
	// begin inline asm
	cp.async.ca.shared.global [%r288], [%rd48], 16;

	// end inline asm
	add.s64 	%rd49, %rd48, %rd1;
	// begin inline asm
	cp.async.ca.shared.global [%r289], [%rd49], 16;

	// end inline asm
	add.s64 	%rd50, %rd49, %rd1;
	// begin inline asm
	cp.async.ca.shared.global [%r290], [%rd50], 16;

	// end inline asm
	add.s64 	%rd51, %rd50, %rd1;
	// begin inline asm
	cp.async.ca.shared.global [%r291], [%rd51], 16;

	// end inline asm
	// begin inline asm
	cp.async.commit_group;

	// end inline asm
	// begin inline asm
	cp.async.wait_group 0;

	// end inline asm
	bar.sync 	0;
	wmma.load.a.sync.aligned.row.m8n32k16.shared.f16 	{%r840, %r841, %r842, %r843, %r844, %r845, %r846, %r847}, [%r672], %r573;
	wmma.load.a.sync.aligned.row.m8n32k16.shared.f16 	{%r848, %r849, %r850, %r851, %r852, %r853, %r854, %r855}, [%r681], %r573;
	wmma.load.a.sync.aligned.row.m8n32k16.shared.f16 	{%r856, %r857, %r858, %r859, %r860, %r861, %r862, %r863}, [%r690], %r573;
	wmma.load.a.sync.aligned.row.m8n32k16.shared.f16 	{%r864, %r865, %r866, %r867, %r868, %r869, %r870, %r871}, [%r699], %r573;
	wmma.load.b.sync.aligned.row.m8n32k16.shared.f16 	{%r872, %r873, %r874, %r875, %r876, %r877, %r878, %r879}, [%r708], %r573;
	wmma.load.b.sync.aligned.row.m8n32k16.shared.f16 	{%r880, %r881, %r882, %r883, %r884, %r885, %r886, %r887}, [%r717], %r573;
	wmma.load.b.sync.aligned.row.m8n32k16.shared.f16 	{%r888, %r889, %r890, %r891, %r892, %r893, %r894, %r895}, [%r726], %r573;
	wmma.load.b.sync.aligned.row.m8n32k16.shared.f16 	{%r896, %r897, %r898, %r899, %r900, %r901, %r902, %r903}, [%r735], %r573;
	wmma.mma.sync.aligned.row.row.m8n32k16.f16.f16 {%r904, %r905, %r906, %r907}, {%r840, %r841, %r842, %r843, %r844, %r845, %r846, %r847}, {%r872, %r873, %r874, %r875, %r876, %r877, %r878, %r879}, {%r836, %r837, %r838, %r839};
	wmma.mma.sync.aligned.row.row.m8n32k16.f16.f16 {%r908, %r909, %r910, %r911}, {%r848, %r849, %r850, %r851, %r852, %r853, %r854, %r855}, {%r880, %r881, %r882, %r883, %r884, %r885, %r886, %r887}, {%r904, %r905, %r906, %r907};
	wmma.mma.sync.aligned.row.row.m8n32k16.f16.f16 {%r912, %r913, %r914, %r915}, {%r856, %r857, %r858, %r859, %r860, %r861, %r862, %r863}, {%r888, %r889, %r890, %r891, %r892, %r893, %r894, %r895}, {%r908, %r909, %r910, %r911};
	wmma.mma.sync.aligned.row.row.m8n32k16.f16.f16 {%r916, %r917, %r918, %r919}, {%r864, %r865, %r866, %r867, %r868, %r869, %r870, %r871}, {%r896, %r897, %r898, %r899, %r900, %r901, %r902, %r903}, {%r912, %r913, %r914, %r915};
	add.s64 	%rd52, %rd315, 512;
	// begin inline asm
	cp.async.ca.shared.global [%r187], [%rd52], 16;

	// end inline asm
	// begin inline asm
	cp.async.ca.shared.global [%r23], [%rd52], 16;

	// end inline asm
	mul.wide.s32 	%rd319, %r3384, 2;
	add.s64 	%rd54, %rd12, %rd319;
	// begin inline asm
	cp.async.ca.shared.global [%r8], [%rd54], 16;

	// end inline asm
	add.s64 	%rd55, %rd54, %rd1;
	// begin inline asm
	cp.async.ca.shared.global [%r190], [%rd55], 16;

	// end inline asm
	add.s64 	%rd56, %rd55, %rd1;
	// begin inline asm
	cp.async.ca.shared.global [%r191], [%rd56], 16;

	// end inline asm
	add.s64 	%rd57, %rd56, %rd1;
	// begin inline asm
	cp.async.ca.shared.global [%r192], [%rd57], 16;

	// end inline asm
	add.s64 	%rd58, %rd57, %rd1;
	// begin inline asm
	cp.async.ca.shared.global [%r193], [%rd58], 16;

	// end inline asm
	add.s64 	%rd59, %rd58, %rd1;
	// begin inline asm
	cp.async.ca.shared.global [%r194], [%rd59], 16;

	// end inline asm
	add.s64 	%rd60, %rd59, %rd1;
	// begin inline asm
	cp.async.ca.shared.global [%r195], [%rd60], 16;

	// end inline asm
	add.s64 	%rd61, %rd60, %rd1;
	// begin inline asm
	cp.async.ca.shared.global [%r196], [%rd61], 16;

	// end inline asm
	// begin inline asm
	cp.async.commit_group;

	// end inline asm
	// begin inline asm
	cp.async.wait_group 0;

	// end inline asm
	bar.sync 	0;
	wmma.load.a.sync.aligned.row.m8n32k16.shared.f16 	{%r920, %r921, %r922, %r923, %r924, %r925, %r926, %r927}, [%r572], %r573;
	wmma.load.a.sync.aligned.row.m8n32k16.shared.f16 	{%r928, %r929, %r930, %r931, %r932, %r933, %r934, %r935}, [%r582], %r573;
	wmma.load.a.sync.aligned.row.m8n32k16.shared.f16 	{%r936, %r937, %r938, %r939, %r940, %r941, %r942, %r943}, [%r591], %r573;
	wmma.load.a.sync.aligned.row.m8n32k16.shared.f16 	{%r944, %r945, %r946, %r947, %r948, %r949, %r950, %r951}, [%r600], %r573;
	wmma.load.b.sync.aligned.row.m8n32k16.shared.f16 	{%r952, %r953, %r954, %r955, %r956, %r957, %r958, %r959}, [%r613], %r573;
	wmma.load.b.sync.aligned.row.m8n32k16.shared.f16 	{%r960, %r961, %r962, %r963, %r964, %r965, %r966, %r967}, [%r622], %r573;
	wmma.load.b.sync.aligned.row.m8n32k16.shared.f16 	{%r968, %r969, %r970, %r971, %r972, %r973, %r974, %r975}, [%r631], %r573;
	wmma.load.b.sync.aligned.row.m8n32k16.shared.f16 	{%r976, %r977, %r978, %r979, %r980, %r981, %r982, %r983}, [%r640], %r573;
	wmma.mma.sync.aligned.row.row.m8n32k16.f16.f16 {%r984, %r985, %r986, %r987}, {%r920, %r921, %r922, %r923, %r924, %r925, %r926, %r927}, {%r952, %r953, %r954, %r955, %r956, %r957, %r958, %r959}, {%r916, %r917, %r918, %r919};
	wmma.mma.sync.aligned.row.row.m8n32k16.f16.f16 {%r988, %r989, %r990, %r991}, {%r928, %r929, %r930, %r931, %r932, %r933, %r934, %r935}, {%r960, %r961, %r962, %r963, %r964, %r965, %r966, %r967}, {%r984, %r985, %r986, %r987};
	wmma.mma.sync.aligned.row.row.m8n32k16.f16.f16 {%r992, %r993, %r994, %r995}, {%r936, %r937, %r938, %r939, %r940, %r941, %r942, %r943}, {%r968, %r969, %r970, %r971, %r972, %r973, %r974, %r975}, {%r988, %r989, %r990, %r991};
	wmma.mma.sync.aligned.row.row.m8n32k16.f16.f16 {%r996, %r997, %r998, %r999}, {%r944, %r945, %r946, %r947, %r948, %r949, %r950, %r951}, {%r976, %r977, %r978, %r979, %r980, %r981, %r982, %r983}, {%r992, %r993, %r994, %r995};
	mul.wide.s32 	%rd320, %r3385, 2;
	add.s64 	%rd62, %rd12, %rd320;
	// begin inline asm
	cp.async.ca.shared.global [%r284], [%rd62], 16;

	// end inline asm
	add.s64 	%rd63, %rd62, %rd1;
	// begin inline asm
	cp.async.ca.shared.global [%r285], [%rd63], 16;

	// end inline asm
	add.s64 	%rd64, %rd63, %rd1;
	// begin inline asm
	cp.async.ca.shared.global [%r286], [%rd64], 16;

	// end inline asm
	add.s64 	%rd65, %rd64, %rd1;
	// begin inline asm
	cp.async.ca.shared.global [%r287], [%rd65], 16;

	// end inline asm
	add.s64 	%rd66, %rd65, %rd1;
	// begin inline asm
	cp.async.ca.shared.global [%r288], [%rd66], 16;

	// end inline asm
	add.s64 	%rd67, %rd66, %rd1;
	// begin inline asm
	cp.async.ca.shared.global [%r289], [%rd67], 16;

	// end inline asm
	add.s64 	%rd68, %rd67, %rd1;
	// begin inline asm
	cp.async.ca.shared.global [%r290], [%rd68], 16;

	// end inline asm
	add.s64 	%rd69, %rd68, %rd1;
	// begin inline asm
	cp.async.ca.shared.global [%r291], [%rd69], 16;

	// end inline asm
	// begin inline asm
	cp.async.commit_group;

	// end inline asm
	// begin inline asm
	cp.async.wait_group 0;

	// end inline asm
	bar.sync 	0;
	wmma.load.a.sync.aligned.row.m8n32k16.shared.f16 	{%r1000, %r1001, %r1002, %r1003, %r1004, %r1005, %r1006, %r1007}, [%r672], %r573;
	wmma.load.a.sync.aligned.row.m8n32k16.shared.f16 	{%r1008, %r1009, %r1010, %r1011, %r1012, %r1013, %r1014, %r1015}, [%r681], %r573;
	wmma.load.a.sync.aligned.row.m8n32k16.shared.f16 	{%r1016, %r1017, %r1018, %r1019, %r1020, %r1021, %r1022, %r1023}, [%r690], %r573;
	wmma.load.a.sync.aligned.row.m8n32k16.shared.f16 	{%r1024, %r1025, %r1026, %r1027, %r1028, %r1029, %r1030, %r1031}, [%r699], %r573;
	wmma.load.b.sync.aligned.row.m8n32k16.shared.f16 	{%r1032, %r1033, %r1034, %r1035, %r1036, %r1037, %r1038, %r1039}, [%r708], %r573;
	wmma.load.b.sync.aligned.row.m8n32k16.shared.f16 	{%r1040, %r1041, %r1042, %r1043, %r1044, %r1045, %r1046, %r1047}, [%r717], %r573;
	wmma.load.b.sync.aligned.row.m8n32k16.shared.f16 	{%r1048, %r1049, %r1050, %r1051, %r1052, %r1053, %r1054, %r1055}, [%r726], %r573;
	wmma.load.b.sync.aligned.row.m8n32k16.shared.f16 	{%r1056, %r1057, %r1058, %r1059, %r1060, %r1061, %r1062, %r1063}, [%r735], %r573;
	wmma.mma.sync.aligned.row.row.m8n32k16.f16.f16 {%r1064, %r1065, %r1066, %r1067}, {%r1000, %r1001, %r1002, %r1003, %r1004, %r1005, %r1006, %r1007}, {%r1032, %r1033, %r1034, %r1035, %r1036, %r1037, %r1038, %r1039}, {%r996, %r997, %r998, %r999};
	wmma.mma.sync.aligned.row.row.m8n32k16.f16.f16 {%r1068, %r1069, %r1070, %r1071}, {%r1008, %r1009, %r1010, %r1011, %r1012, %r1013, %r1014, %r1015}, {%r1040, %r1041, %r1042, %r1043, %r1044, %r1045, %r1046, %r1047}, {%r1064, %r1065, %r1066, %r1067};
	wmma.mma.sync.aligned.row.row.m8n32k16.f16.f16 {%r1072, %r1073, %r1074, %r1075}, {%r1016, %r1017, %r1018, %r1019, %r1020, %r1021, %r1022, %r1023}, {%r1048, %r1049, %r1050, %r1051, %r1052, %r1053, %r1054, %r1055}, {%r1068, %r1069, %r1070, %r1071};
	wmma.mma.sync.aligned.row.row.m8n32k16.f16.f16 {%r1076, %r1077, %r1078, %r1079}, {%r1024, %r1025, %r1026, %r1027, %r1028, %r1029, %r1030, %r1031}, {%r1056, %r1057, %r1058, %r1059, %r1060, %r1061, %r1062, %r1063}, {%r1072, %r1073, %r1074, %r1075};
	add.s64 	%rd70, %rd315, 768;
	// begin inline asm
	cp.async.ca.shared.global [%r187], [%rd70], 16;

	// end inline asm
	// begin inline asm
	cp.async.ca.shared.global [%r23], [%rd70], 16;

	// end inline asm
	mul.wide.s32 	%rd321, %r3386, 2;
	add.s64 	%rd72, %rd12, %rd321;
	// begin inline asm
	cp.async.ca.shared.global [%r8], [%rd72], 16;

	// end inline asm
	add.s64 	%rd73, %rd72, %rd1;
	// begin inline asm
	cp.async.ca.shared.global [%r190], [%rd73], 16;

	// end inline asm
	add.s64 	%rd74, %rd73, %rd1;
	// begin inline asm
	cp.async.ca.shared.global [%r191], [%rd74], 16;

	// end inline asm
	add.s64 	%rd75, %rd74, %rd1;
	// begin inline asm
	cp.async.ca.shared.global [%r192], [%rd75], 16;

	// end inline asm
	add.s64 	%rd76, %rd75, %rd1;
	// begin inline asm
	cp.async.ca.shared.global [%r193], [%rd76], 16;

	// end inline asm
	add.s64 	%rd77, %rd76, %rd1;
	// begin inline asm
	cp.async.ca.shared.global [%r194], [%rd77], 16;

	// end inline asm
	add.s64 	%rd78, %rd77, %rd1;
	// begin inline asm
	cp.async.ca.shared.global [%r195], [%rd78], 16;

	// end inline asm
	add.s64 	%rd79, %rd78, %rd1;
	// begin inline asm
	cp.async.ca.shared.global [%r196], [%rd79], 16;

	// end inline asm
	// begin inline asm
	cp.async.commit_group;

	// end inline asm
	// begin inline asm
	cp.async.wait_group 0;

	// end inline asm
	bar.sync 	0;
	wmma.load.a.sync.aligned.row.m8n32k16.shared.f16 	{%r1080, %r1081, %r1082, %r1083, %r1084, %r1085, %r1086, %r1087}, [%r572], %r573;
	wmma.load.a.sync.aligned.row.m8n32k16.shared.f16 	{%r1088, %r1089, %r1090, %r1091, %r1092, %r1093, %r1094, %r1095}, [%r582], %r573;
	wmma.load.a.sync.aligned.row.m8n32k16.shared.f16 	{%r1096, %r1097, %r1098, %r1099, %r1100, %r1101, %r1102, %r1103}, [%r591], %r573;
	wmma.load.a.sync.aligned.row.m8n32k16.shared.f16 	{%r1104, %r1105, %r1106, %r1107, %r1108, %r1109, %r1110, %r1111}, [%r600], %r573;
	wmma.load.b.sync.aligned.row.m8n32k16.shared.f16 	{%r1112, %r1113, %r1114, %r1115, %r1116, %r1117, %r1118, %r1119}, [%r613], %r573;
	wmma.load.b.sync.aligned.row.m8n32k16.shared.f16 	{%r1120, %r1121, %r1122, %r1123, %r1124, %r1125, %r1126, %r1127}, [%r622], %r573;
	wmma.load.b.sync.aligned.row.m8n32k16.shared.f16 	{%r1128, %r1129, %r1130, %r1131, %r1132, %r1133, %r1134, %r1135}, [%r631], %r573;
	wmma.load.b.sync.aligned.row.m8n32k16.shared.f16 	{%r1136, %r1137, %r1138, %r1139, %r1140, %r1141, %r1142, %r1143}, [%r640], %r573;
	wmma.mma.sync.aligned.row.row.m8n32k16.f16.f16 {%r1144, %r1145, %r1146, %r1147}, {%r1080, %r1081, %r1082, %r1083, %r1084, %r1085, %r1086, %r1087}, {%r1112, %r1113, %r1114, %r1115, %r1116, %r1117, %r1118, %r1119}, {%r1076, %r1077, %r1078, %r1079};
	wmma.mma.sync.aligned.row.row.m8n32k16.f16.f16 {%r1148, %r1149, %r1150, %r1151}, {%r1088, %r1089, %r1090, %r1091, %r1092, %r1093, %r1094, %r1095}, {%r1120, %r1121, %r1122, %r1123, %r1124, %r1125, %r1126, %r1127}, {%r1144, %r1145, %r1146, %r1147};
	wmma.mma.sync.aligned.row.row.m8n32k16.f16.f16 {%r1152, %r1153, %r1154, %r1155}, {%r1096, %r1097, %r1098, %r1099, %r1100, %r1101, %r1102, %r1103}, {%r1128, %r1129, %r1130, %r1131, %r1132, %r1133, %r1134, %r1135}, {%r1148, %r1149, %r1150, %r1151};
	wmma.mma.sync.aligned.row.row.m8n32k16.f16.f16 {%r1156, %r1157, %r1158, %r1159}, {%r1104, %r1105, %r1106, %r1107, %r1108, %r1109, %r1110, %r1111}, {%r1136, %r1137, %r1138, %r1139, %r1140, %r1141, %r1142, %r1143}, {%r1152, %r1153, %r1154, %r1155};
	mul.wide.s32 	%rd322, %r3387, 2;
	add.s64 	%rd80, %rd12, %rd322;
	// begin inline asm
	cp.async.ca.shared.global [%r284], [%rd80], 16;

	// end inline asm
	add.s64 	%rd81, %rd80, %rd1;
	// begin inline asm
	cp.async.ca.shared.global [%r285], [%rd81], 16;

	// end inline asm
	add.s64 	%rd82, %rd81, %rd1;
	// begin inline asm
	cp.async.ca.shared.global [%r286], [%rd82], 16;

	// end inline asm
	add.s64 	%rd83, %rd82, %rd1;
	// begin inline asm
	cp.async.ca.shared.global [%r287], [%rd83], 16;

	// end inline asm
	add.s64 	%rd84, %rd83, %rd1;
	// begin inline asm
	cp.async.ca.shared.global [%r288], [%rd84], 16;

	// end inline asm
	add.s64 	%rd85, %rd84, %rd1;
	// begin inline asm
	cp.async.ca.shared.global [%r289], [%rd85], 16;

	// end inline asm
	add.s64 	%rd86, %rd85, %rd1;
	// begin inline asm
	cp.async.ca.shared.global [%r290], [%rd86], 16;

	// end inline asm
	add.s64 	%rd87, %rd86, %rd1;
	// begin inline asm
	cp.async.ca.shared.global [%r291], [%rd87], 16;

	// end inline asm
	// begin inline asm
	cp.async.commit_group;

	// end inline asm
	// begin inline asm
	cp.async.wait_group 0;

	// end inline asm
	bar.sync 	0;
	wmma.load.a.sync.aligned.row.m8n32k16.shared.f16 	{%r1160, %r1161, %r1162, %r1163, %r1164, %r1165, %r1166, %r1167}, [%r672], %r573;
	wmma.load.a.sync.aligned.row.m8n32k16.shared.f16 	{%r1168, %r1169, %r1170, %r1171, %r1172, %r1173, %r1174, %r1175}, [%r681], %r573;
	wmma.load.a.sync.aligned.row.m8n32k16.shared.f16 	{%r1176, %r1177, %r1178, %r1179, %r1180, %r1181, %r1182, %r1183}, [%r690], %r573;
	wmma.load.a.sync.aligned.row.m8n32k16.shared.f16 	{%r1184, %r1185, %r1186, %r1187, %r1188, %r1189, %r1190, %r1191}, [%r699], %r573;
	wmma.load.b.sync.aligned.row.m8n32k16.shared.f16 	{%r1192, %r1193, %r1194, %r1195, %r1196, %r1197, %r1198, %r1199}, [%r708], %r573;
	wmma.load.b.sync.aligned.row.m8n32k16.shared.f16 	{%r1200, %r1201, %r1202, %r1203, %r1204, %r1205, %r1206, %r1207}, [%r717], %r573;
	wmma.load.b.sync.aligned.row.m8n32k16.shared.f16 	{%r1208, %r1209, %r1210, %r1211, %r1212, %r1213, %r1214, %r1215}, [%r726], %r573;
	wmma.load.b.sync.aligned.row.m8n32k16.shared.f16 	{%r1216, %r1217, %r1218, %r1219, %r1220, %r1221, %r1222, %r1223}, [%r735], %r573;
	wmma.mma.sync.aligned.row.row.m8n32k16.f16.f16 {%r1224, %r1225, %r1226, %r1227}, {%r1160, %r1161, %r1162, %r1163, %r1164, %r1165, %r1166, %r1167}, {%r1192, %r1193, %r1194, %r1195, %r1196, %r1197, %r1198, %r1199}, {%r1156, %r1157, %r1158, %r1159};
	wmma.mma.sync.aligned.row.row.m8n32k16.f16.f16 {%r1228, %r1229, %r1230, %r1231}, {%r1168, %r1169, %r1170, %r1171, %r1172, %r1173, %r1174, %r1175}, {%r1200, %r1201, %r1202, %r1203, %r1204, %r1205, %r1206, %r1207}, {%r1224, %r1225, %r1226, %r1227};
	wmma.mma.sync.aligned.row.row.m8n32k16.f16.f16 {%r1232, %r1233, %r1234, %r1235}, {%r1176, %r1177, %r1178, %r1179, %r1180, %r1181, %r1182, %r1183}, {%r1208, %r1209, %r1210, %r1211, %r1212, %r1213, %r1214, %r1215}, {%r1228, %r1229, %r1230, %r1231};
	wmma.mma.sync.aligned.row.row.m8n32k16.f16.f16 {%r1236, %r1237, %r1238, %r1239}, {%r1184, %r1185, %r1186, %r1187, %r1188, %r1189, %r1190, %r1191}, {%r1216, %r1217, %r1218, %r1219, %r1220, %r1221, %r1222, %r1223}, {%r1232, %r1233, %r1234, %r1235};
	add.s64 	%rd88, %rd315, 1024;
	// begin inline asm
	cp.async.ca.shared.global [%r187], [%rd88], 16;

	// end inline asm
	// begin inline asm
	cp.async.ca.shared.global [%r23], [%rd88], 16;

	// end inline asm
	mul.wide.s32 	%rd323, %r3388, 2;
	add.s64 	%rd90, %rd12, %rd323;
	// begin inline asm
	cp.async.ca.shared.global [%r8], [%rd90], 16;

	// end inline asm
	add.s64 	%rd91, %rd90, %rd1;
	// begin inline asm
	cp.async.ca.shared.global [%r190], [%rd91], 16;

	// end inline asm
	add.s64 	%rd92, %rd91, %rd1;
	// begin inline asm
	cp.async.ca.shared.global [%r191], [%rd92], 16;

	// end inline asm
	add.s64 	%rd93, %rd92, %rd1;
	// begin inline asm
	cp.async.ca.shared.global [%r192], [%rd93], 16;

	// end inline asm
	add.s64 	%rd94, %rd93, %rd1;
	// begin inline asm
	cp.async.ca.shared.global [%r193], [%rd94], 16;

	// end inline asm
	add.s64 	%rd95, %rd94, %rd1;
	// begin inline asm
	cp.async.ca.shared.global [%r194], [%rd95], 16;

	// end inline asm
	add.s64 	%rd96, %rd95, %rd1;
	// begin inline asm
	cp.async.ca.shared.global [%r195], [%rd96], 16;

	// end inline asm
	add.s64 	%rd97, %rd96, %rd1;
	// begin inline asm
	cp.async.ca.shared.global [%r196], [%rd97], 16;

	// end inline asm
	// begin inline asm
	cp.async.commit_group;

	// end inline asm
	// begin inline asm
	cp.async.wait_group 0;

	// end inline asm
	bar.sync 	0;
	wmma.load.a.sync.aligned.row.m8n32k16.shared.f16 	{%r1240, %r1241, %r1242, %r1243, %r1244, %r1245, %r1246, %r1247}, [%r572], %r573;
	wmma.load.a.sync.aligned.row.m8n32k16.shared.f16 	{%r1248, %r1249, %r1250, %r1251, %r1252, %r1253, %r1254, %r1255}, [%r582], %r573;
	wmma.load.a.sync.aligned.row.m8n32k16.shared.f16 	{%r1256, %r1257, %r1258, %r1259, %r1260, %r1261, %r1262, %r1263}, [%r591], %r573;
	wmma.load.a.sync.aligned.row.m8n32k16.shared.f16 	{%r1264, %r1265, %r1266, %r1267, %r1268, %r1269, %r1270, %r1271}, [%r600], %r573;
	wmma.load.b.sync.aligned.row.m8n32k16.shared.f16 	{%r1272, %r1273, %r1274, %r1275, %r1276, %r1277, %r1278, %r1279}, [%r613], %r573;
	wmma.load.b.sync.aligned.row.m8n32k16.shared.f16 	{%r1280, %r1281, %r1282, %r1283, %r1284, %r1285, %r1286, %r1287}, [%r622], %r573;
	wmma.load.b.sync.aligned.row.m8n32k16.shared.f16 	{%r1288, %r1289, %r1290, %r1291, %r1292, %r1293, %r1294, %r1295}, [%r631], %r573;
	wmma.load.b.sync.aligned.row.m8n32k16.shared.f16 	{%r1296, %r1297, %r1298, %r1299, %r1300, %r1301, %r1302, %r1303}, [%r640], %r573;
	wmma.mma.sync.aligned.row.row.m8n32k16.f16.f16 {%r1304, %r1305, %r1306, %r1307}, {%r1240, %r1241, %r1242, %r1243, %r1244, %r1245, %r1246, %r1247}, {%r1272, %r1273, %r1274, %r1275, %r1276, %r1277, %r1278, %r1279}, {%r1236, %r1237, %r1238, %r1239};
	wmma.mma.sync.aligned.row.row.m8n32k16.f16.f16 {%r1308, %r1309, %r1310, %r1311}, {%r1248, %r1249, %r1250, %r1251, %r1252, %r1253, %r1254, %r1255}, {%r1280, %r1281, %r1282, %r1283, %r1284, %r1285, %r1286, %r1287}, {%r1304, %r1305, %r1306, %r1307};
	wmma.mma.sync.aligned.row.row.m8n32k16.f16.f16 {%r1312, %r1313, %r1314, %r1315}, {%r1256, %r1257, %r1258, %r1259, %r1260, %r1261, %r1262, %r1263}, {%r1288, %r1289, %r1290, %r1291, %r1292, %r1293, %r1294, %r1295}, {%r1308, %r1309, %r1310, %r1311};
	wmma.mma.sync.aligned.row.row.m8n32k16.f16.f16 {%r1316, %r1317, %r1318, %r1319}, {%r1264, %r1265, %r1266, %r1267, %r1268, %r1269, %r1270, %r1271}, {%r1296, %r1297, %r1298, %r1299, %r1300, %r1301, %r1302, %r1303}, {%r1312, %r1313, %r1314, %r1315};
	mul.wide.s32 	%rd324, %r3389, 2;
	add.s64 	%rd98, %rd12, %rd324;
	// begin inline asm
	cp.async.ca.shared.global [%r284], [%rd98], 16;

	// end inline asm
	add.s64 	%rd99, %rd98, %rd1;
	// begin inline asm
	cp.async.ca.shared.global [%r285], [%rd99], 16;

	// end inline asm
	add.s64 	%rd100, %rd99, %rd1;
	// begin inline asm
	cp.async.ca.shared.global [%r286], [%rd100], 16;

	// end inline asm
	add.s64 	%rd101, %rd100, %rd1;
	// begin inline asm
	cp.async.ca.shared.global [%r287], [%rd101], 16;

	// end inline asm
	add.s64 	%rd102, %rd101, %rd1;
	// begin inline asm
	cp.async.ca.shared.global [%r288], [%rd102], 16;

	// end inline asm
	add.s64 	%rd103, %rd102, %rd1;
	// begin inline asm
	cp.async.ca.shared.global [%r289], [%rd103], 16;

	// end inline asm
	add.s64 	%rd104, %rd103, %rd1;
	// begin inline asm
	cp.async.ca.shared.global [%r290], [%rd104], 16;

	// end inline asm
	add.s64 	%rd105, %rd104, %rd1;
	// begin inline asm
	cp.async.ca.shared.global [%r291], [%rd105], 16;

	// end inline asm
	// begin inline asm
	cp.async.commit_group;

	// end inline asm
	// begin inline asm
	cp.async.wait_group 0;

	// end inline asm
	bar.sync 	0;
	wmma.load.a.sync.aligned.row.m8n32k16.shared.f16 	{%r1320, %r1321, %r1322, %r1323, %r1324, %r1325, %r1326, %r1327}, [%r672], %r573;
	wmma.load.a.sync.aligned.row.m8n32k16.shared.f16 	{%r1328, %r1329, %r1330, %r1331, %r1332, %r1333, %r1334, %r1335}, [%r681], %r573;
	wmma.load.a.sync.aligned.row.m8n32k16.shared.f16 	{%r1336, %r1337, %r1338, %r1339, %r1340, %r1341, %r1342, %r1343}, [%r690], %r573;
	wmma.load.a.sync.aligned.row.m8n32k16.shared.f16 	{%r1344, %r1345, %r1346, %r1347, %r1348, %r1349, %r1350, %r1351}, [%r699], %r573;
	wmma.load.b.sync.aligned.row.m8n32k16.shared.f16 	{%r1352, %r1353, %r1354, %r1355, %r1356, %r1357, %r1358, %r1359}, [%r708], %r573;
	wmma.load.b.sync.aligned.row.m8n32k16.shared.f16 	{%r1360, %r1361, %r1362, %r1363, %r1364, %r1365, %r1366, %r1367}, [%r717], %r573;
	wmma.load.b.sync.aligned.row.m8n32k16.shared.f16 	{%r1368, %r1369, %r1370, %r1371, %r1372, %r1373, %r1374, %r1375}, [%r726], %r573;
	wmma.load.b.sync.aligned.row.m8n32k16.shared.f16 	{%r1376, %r1377, %r1378, %r1379, %r1380, %r1381, %r1382, %r1383}, [%r735], %r573;
	wmma.mma.sync.aligned.row.row.m8n32k16.f16.f16 {%r1384, %r1385, %r1386, %r1387}, {%r1320, %r1321, %r1322, %r1323, %r1324, %r1325, %r1326, %r1327}, {%r1352, %r1353, %r1354, %r1355, %r1356, %r1357, %r1358, %r1359}, {%r1316, %r1317, %r1318, %r1319};
	wmma.mma.sync.aligned.row.row.m8n32k16.f16.f16 {%r1388, %r1389, %r1390, %r1391}, {%r1328, %r1329, %r1330, %r1331, %r1332, %r1333, %r1334, %r1335}, {%r1360, %r1361, %r1362, %r1363, %r1364, %r1365, %r1366, %r1367}, {%r1384, %r1385, %r1386, %r1387};
	wmma.mma.sync.aligned.row.row.m8n32k16.f16.f16 {%r1392, %r1393, %r1394, %r1395}, {%r1336, %r1337, %r1338, %r1339, %r1340, %r1341, %r1342, %r1343}, {%r1368, %r1369, %r1370, %r1371, %r1372, %r1373, %r1374, %r1375}, {%r1388, %r1389, %r1390, %r1391};
	wmma.mma.sync.aligned.row.row.m8n32k16.f16.f16 {%r1396, %r1397, %r1398, %r1399}, {%r1344, %r1345, %r1346, %r1347, %r1348, %r1349, %r1350, %r1351}, {%r1376, %r1377, %r1378, %r1379, %r1380, %r1381, %r1382, %r1383}, {%r1392, %r1393, %r1394, %r1395};
	add.s64 	%rd106, %rd315, 1280;
	// begin inline asm
	cp.async.ca.shared.global [%r187], [%rd106], 16;

	// end inline asm
	// begin inline asm
	cp.async.ca.shared.global [%r23], [%rd106], 16;

	// end inline asm
	mul.wide.s32 	%rd325, %r3390, 2;
	add.s64 	%rd108, %rd12, %rd325;
	// begin inline asm
	cp.async.ca.shared.global [%r8], [%rd108], 16;

	// end inline asm
	add.s64 	%rd109, %rd108, %rd1;
	// begin inline asm
	cp.async.ca.shared.global [%r190], [%rd109], 16;

	// end inline asm
	add.s64 	%rd110, %rd109, %rd1;
	// begin inline asm
	cp.async.ca.shared.global [%r191], [%rd110], 16;

	// end inline asm
	add.s64 	%rd111, %rd110, %rd1;
	// begin inline asm
	cp.async.ca.shared.global [%r192], [%rd111], 16;

	// end inline asm
	add.s64 	%rd112, %rd111, %rd1;
	// begin inline asm
	cp.async.ca.shared.global [%r193], [%rd112], 16;

	// end inline asm
	add.s64 	%rd113, %rd112, %rd1;
	// begin inline asm
	cp.async.ca.shared.global [%r194], [%rd113], 16;

	// end inline asm
	add.s64 	%rd114, %rd113, %rd1;
	// begin inline asm
	cp.async.ca.shared.global [%r195], [%rd114], 16;

	// end inline asm
	add.s64 	%rd115, %rd114, %rd1;
	// begin inline asm
	cp.async.ca.shared.global [%r196], [%rd115], 16;

	// end inline asm
	// begin inline asm
	cp.async.commit_group;

	// end inline asm
	// begin inline asm
	cp.async.wait_group 0;

	// end inline asm
	bar.sync 	0;
	wmma.load.a.sync.aligned.row.m8n32k16.shared.f16 	{%r1400, %r1401, %r1402, %r1403, %r1404, %r1405, %r1406, %r1407}, [%r572], %r573;
	wmma.load.a.sync.aligned.row.m8n32k16.shared.f16 	{%r1408, %r1409, %r1410, %r1411, %r1412, %r1413, %r1414, %r1415}, [%r582], %r573;
	wmma.load.a.sync.aligned.row.m8n32k16.shared.f16 	{%r1416, %r1417, %r1418, %r1419, %r1420, %r1421, %r1422, %r1423}, [%r591], %r573;
	wmma.load.a.sync.aligned.row.m8n32k16.shared.f16 	{%r1424, %r1425, %r1426, %r1427, %r1428, %r1429, %r1430, %r1431}, [%r600], %r573;
	wmma.load.b.sync.aligned.row.m8n32k16.shared.f16 	{%r1432, %r1433, %r1434, %r1435, %r1436, %r1437, %r1438, %r1439}, [%r613], %r573;
	wmma.load.b.sync.aligned.row.m8n32k16.shared.f16 	{%r1440, %r1441, %r1442, %r1443, %r1444, %r1445, %r1446, %r1447}, [%r622], %r573;
	wmma.load.b.sync.aligned.row.m8n32k16.shared.f16 	{%r1448, %r1449, %r1450, %r1451, %r1452, %r1453, %r1454, %r1455}, [%r631], %r573;
	wmma.load.b.sync.aligned.row.m8n32k16.shared.f16 	{%r1456, %r1457, %r1458, %r1459, %r1460, %r1461, %r1462, %r1463}, [%r640], %r573;
	wmma.mma.sync.aligned.row.row.m8n32k16.f16.f16 {%r1464, %r1465, %r1466, %r1467}, {%r1400, %r1401, %r1402, %r1403, %r1404, %r1405, %r1406, %r1407}, {%r1432, %r1433, %r1434, %r1435, %r1436, %r1437, %r1438, %r1439}, {%r1396, %r1397, %r1398, %r1399};
	wmma.mma.sync.aligned.row.row.m8n32k16.f16.f16 {%r1468, %r1469, %r1470, %r1471}, {%r1408, %r1409, %r1410, %r1411, %r1412, %r1413, %r1414, %r1415}, {%r1440, %r1441, %r1442, %r1443, %r1444, %r1445, %r1446, %r1447}, {%r1464, %r1465, %r1466, %r1467};
	wmma.mma.sync.aligned.row.row.m8n32k16.f16.f16 {%r1472, %r1473, %r1474, %r1475}, {%r1416, %r1417, %r1418, %r1419, %r1420, %r1421, %r1422, %r1423}, {%r1448, %r1449, %r1450, %r1451, %r1452, %r1453, %r1454, %r1455}, {%r1468, %r1469, %r1470, %r1471};
	wmma.mma.sync.aligned.row.row.m8n32k16.f16.f16 {%r1476, %r1477, %r1478, %r1479}, {%r1424, %r1425, %r1426, %r1427, %r1428, %r1429, %r1430, %r1431}, {%r1456, %r1457, %r1458, %r1459, %r1460, %r1461, %r1462, %r1463}, {%r1472, %r1473, %r1474, %r1475};
	mul.wide.s32 	%rd326, %r3391, 2;
	add.s64 	%rd116, %rd12, %rd326;
	// begin inline asm
	cp.async.ca.shared.global [%r284], [%rd116], 16;

	// end inline asm
	add.s64 	%rd117, %rd116, %rd1;
	// begin inline asm
	cp.async.ca.shared.global [%r285], [%rd117], 16;

	// end inline asm
	add.s64 	%rd118, %rd117, %rd1;
	// begin inline asm
	cp.async.ca.shared.global [%r286], [%rd118], 16;

	// end inline asm
	add.s64 	%rd119, %rd118, %rd1;
	// begin inline asm
	cp.async.ca.shared.global [%r287], [%rd119], 16;

	// end inline asm
	add.s64 	%rd120, %rd119, %rd1;
	// begin inline asm
	cp.async.ca.shared.global [%r288], [%rd120], 16;

	// end inline asm
	add.s64 	%rd121, %rd120, %rd1;
	// begin inline asm
	cp.async.ca.shared.global [%r289], [%rd121], 16;

	// end inline asm
	add.s64 	%rd122, %rd121, %rd1;
	// begin inline asm
	cp.async.ca.shared.global [%r290], [%rd122], 16;

	// end inline asm
	add.s64 	%rd123, %rd122, %rd1;
	// begin inline asm
	cp.async.ca.shared.global [%r291], [%rd123], 16;

	// end inline asm
	// begin inline asm
	cp.async.commit_group;

	// end inline asm
	// begin inline asm
	cp.async.wait_group 0;

	// end inline asm
	bar.sync 	0;
	wmma.load.a.sync.aligned.row.m8n32k16.shared.f16 	{%r1480, %r1481, %r1482, %r1483, %r1484, %r1485, %r1486, %r1487}, [%r672], %r573;
	wmma.load.a.sync.aligned.row.m8n32k16.shared.f16 	{%r1488, %r1489, %r1490, %r1491, %r1492, %r1493, %r1494, %r1495}, [%r681], %r573;
	wmma.load.a.sync.aligned.row.m8n32k16.shared.f16 	{%r1496, %r1497, %r1498, %r1499, %r1500, %r1501, %r1502, %r1503}, [%r690], %r573;
	wmma.load.a.sync.aligned.row.m8n32k16.shared.f16 	{%r1504, %r1505, %r1506, %r1507, %r1508, %r1509, %r1510, %r1511}, [%r699], %r573;
	wmma.load.b.sync.aligned.row.m8n32k16.shared.f16 	{%r1512, %r1513, %r1514, %r1515, %r1516, %r1517, %r1518, %r1519}, [%r708], %r573;
	wmma.load.b.sync.aligned.row.m8n32k16.shared.f16 	{%r1520, %r1521, %r1522, %r1523, %r1524, %r1525, %r1526, %r1527}, [%r717], %r573;
	wmma.load.b.sync.aligned.row.m8n32k16.shared.f16 	{%r1528, %r1529, %r1530, %r1531, %r1532, %r1533, %r1534, %r1535}, [%r726], %r573;
	wmma.load.b.sync.aligned.row.m8n32k16.shared.f16 	{%r1536, %r1537, %r1538, %r1539, %r1540, %r1541, %r1542, %r1543}, [%r735], %r573;
	wmma.mma.sync.aligned.row.row.m8n32k16.f16.f16 {%r1544, %r1545, %r1546, %r1547}, {%r1480, %r1481, %r1482, %r1483, %r1484, %r1485, %r1486, %r1487}, {%r1512, %r1513, %r1514, %r1515, %r1516, %r1517, %r1518, %r1519}, {%r1476, %r1477, %r1478, %r1479};
	wmma.mma.sync.aligned.row.row.m8n32k16.f16.f16 {%r1548, %r1549, %r1550, %r1551}, {%r1488, %r1489, %r1490, %r1491, %r1492, %r1493, %r1494, %r1495}, {%r1520, %r1521, %r1522, %r1523, %r1524, %r1525, %r1526, %r1527}, {%r1544, %r1545, %r1546, %r1547};
	wmma.mma.sync.aligned.row.row.m8n32k16.f16.f16 {%r1552, %r1553, %r1554, %r1555}, {%r1496, %r1497, %r1498, %r1499, %r1500, %r1501, %r1502, %r1503}, {%r1528, %r1529, %r1530, %r1531, %r1532, %r1533, %r1534, %r1535}, {%r1548, %r1549, %r1550, %r1551};
	wmma.mma.sync.aligned.row.row.m8n32k16.f16.f16 {%r1556, %r1557, %r1558, %r1559}, {%r1504, %r1505, %r1506, %r1507, %r1508, %r1509, %r1510, %r1511}, {%r1536, %r1537, %r1538, %r1539, %r1540, %r1541, %r1542, %r1543}, {%r1552, %r1553, %r1554, %r1555};
	add.s64 	%rd124, %rd315, 1536;
	// begin inline asm
	cp.async.ca.shared.global [%r187], [%rd124], 16;

	// end inline asm
	// begin inline asm
	cp.async.ca.shared.global [%r23], [%rd124], 16;

	// end inline asm
	mul.wide.s32 	%rd327, %r3392, 2;
	add.s64 	%rd126, %rd12, %rd327;
	// begin inline asm
	cp.async.ca.shared.global [%r8], [%rd126], 16;

	// end inline asm
	add.s64 	%rd127, %rd126, %rd1;
	// begin inline asm
	cp.async.ca.shared.global [%r190], [%rd127], 16;

	// end inline asm
	add.s64 	%rd128, %rd127, %rd1;
	// begin inline asm
	cp.async.ca.shared.global [%r191], [%rd128], 16;

	// end inline asm
	add.s64 	%rd129, %rd128, %rd1;
	// begin inline asm
	cp.async.ca.shared.global [%r192], [%rd129], 16;

	// end inline asm
	add.s64 	%rd130, %rd129, %rd1;
	// begin inline asm
	cp.async.ca.shared.global [%r193], [%rd130], 16;

	// end inline asm
	add.s64 	%rd131, %rd130, %rd1;
	// begin inline asm
	cp.async.ca.shared.global [%r194], [%rd131], 16;

	// end inline asm
	add.s64 	%rd132, %rd131, %rd1;
	// begin inline asm
	cp.async.ca.shared.global [%r195], [%rd132], 16;

	// end inline asm
	add.s64 	%rd133, %rd132, %rd1;
	// begin inline asm
	cp.async.ca.shared.global [%r196], [%rd133], 16;

	// end inline asm
	// begin inline asm
	cp.async.commit_group;

	// end inline asm
	// begin inline asm
	cp.async.wait_group 0;

	// end inline asm
	bar.sync 	0;
	wmma.load.a.sync.aligned.row.m8n32k16.shared.f16 	{%r1560, %r1561, %r1562, %r1563, %r1564, %r1565, %r1566, %r1567}, [%r572], %r573;
	wmma.load.a.sync.aligned.row.m8n32k16.shared.f16 	{%r1568, %r1569, %r1570, %r1571, %r1572, %r1573, %r1574, %r1575}, [%r582], %r573;
	wmma.load.a.sync.aligned.row.m8n32k16.shared.f16 	{%r1576, %r1577, %r1578, %r1579, %r1580, %r1581, %r1582, %r1583}, [%r591], %r573;
	wmma.load.a.sync.aligned.row.m8n32k16.shared.f16 	{%r1584, %r1585, %r1586, %r1587, %r1588, %r1589, %r1590, %r1591}, [%r600], %r573;
	wmma.load.b.sync.aligned.row.m8n32k16.shared.f16 	{%r1592, %r1593, %r1594, %r1595, %r1596, %r1597, %r1598, %r1599}, [%r613], %r573;
	wmma.load.b.sync.aligned.row.m8n32k16.shared.f16 	{%r1600, %r1601, %r1602, %r1603, %r1604, %r1605, %r1606, %r1607}, [%r622], %r573;
	wmma.load.b.sync.aligned.row.m8n32k16.shared.f16 	{%r1608, %r1609, %r1610, %r1611, %r1612, %r1613, %r1614, %r1615}, [%r631], %r573;
	wmma.load.b.sync.aligned.row.m8n32k16.shared.f16 	{%r1616, %r1617, %r1618, %r1619, %r1620, %r1621, %r1622, %r1623}, [%r640], %r573;
	wmma.mma.sync.aligned.row.row.m8n32k16.f16.f16 {%r1624, %r1625, %r1626, %r1627}, {%r1560, %r1561, %r1562, %r1563, %r1564, %r1565, %r1566, %r1567}, {%r1592, %r1593, %r1594, %r1595, %r1596, %r1597, %r1598, %r1599}, {%r1556, %r1557, %r1558, %r1559};
	wmma.mma.sync.aligned.row.row.m8n32k16.f16.f16 {%r1628, %r1629, %r1630, %r1631}, {%r1568, %r1569, %r1570, %r1571, %r1572, %r1573, %r1574, %r1575}, {%r1600, %r1601, %r1602, %r1603, %r1604, %r1605, %r1606, %r1607}, {%r1624, %r1625, %r1626, %r1627};
	wmma.mma.sync.aligned.row.row.m8n32k16.f16.f16 {%r1632, %r1633, %r1634, %r1635}, {%r1576, %r1577, %r1578, %r1579, %r1580, %r1581, %r1582, %r1583}, {%r1608, %r1609, %r1610, %r1611, %r1612, %r1613, %r1614, %r1615}, {%r1628, %r1629, %r1630, %r1631};
	wmma.mma.sync.aligned.row.row.m8n32k16.f16.f16 {%r1636, %r1637, %r1638, %r1639}, {%r1584, %r1585, %r1586, %r1587, %r1588, %r1589, %r1590, %r1591}, {%r1616, %r1617, %r1618, %r1619, %r1620, %r1621, %r1622, %r1623}, {%r1632, %r1633, %r1634, %r1635};
	mul.wide.s32 	%rd328, %r3393, 2;
	add.s64 	%rd134, %rd12, %rd328;
	// begin inline asm
	cp.async.ca.shared.global [%r284], [%rd134], 16;

	// end inline asm
	add.s64 	%rd135, %rd134, %rd1;
	// begin inline asm
	cp.async.ca.shared.global [%r285], [%rd135], 16;

	// end inline asm
	add.s64 	%rd136, %rd135, %rd1;
	// begin inline asm
	cp.async.ca.shared.global [%r286], [%rd136], 16;

	// end inline asm
	add.s64 	%rd137, %rd136, %rd1;
	// begin inline asm
	cp.async.ca.shared.global [%r287], [%rd137], 16;

	// end inline asm
	add.s64 	%rd138, %rd137, %rd1;
	// begin inline asm
	cp.async.ca.shared.global [%r288], [%rd138], 16;

	// end inline asm
	add.s64 	%rd139, %rd138, %rd1;
	// begin inline asm
	cp.async.ca.shared.global [%r289], [%rd139], 16;

	// end inline asm
	add.s64 	%rd140, %rd139, %rd1;
	// begin inline asm
	cp.async.ca.shared.global [%r290], [%rd140], 16;

	// end inline asm
	add.s64 	%rd141, %rd140, %rd1;
	// begin inline asm
	cp.async.ca.shared.global [%r291], [%rd141], 16;

	// end inline asm
	// begin inline asm
	cp.async.commit_group;

	// end inline asm
	// begin inline asm
	cp.async.wait_group 0;

	// end inline asm
	bar.sync 	0;
	wmma.load.a.sync.aligned.row.m8n32k16.shared.f16 	{%r1640, %r1641, %r1642, %r1643, %r1644, %r1645, %r1646, %r1647}, [%r672], %r573;
	wmma.load.a.sync.aligned.row.m8n32k16.shared.f16 	{%r1648, %r1649, %r1650, %r1651, %r1652, %r1653, %r1654, %r1655}, [%r681], %r573;
	wmma.load.a.sync.aligned.row.m8n32k16.shared.f16 	{%r1656, %r1657, %r1658, %r1659, %r1660, %r1661, %r1662, %r1663}, [%r690], %r573;
	wmma.load.a.sync.aligned.row.m8n32k16.shared.f16 	{%r1664, %r1665, %r1666, %r1667, %r1668, %r1669, %r1670, %r1671}, [%r699], %r573;
	wmma.load.b.sync.aligned.row.m8n32k16.shared.f16 	{%r1672, %r1673, %r1674, %r1675, %r1676, %r1677, %r1678, %r1679}, [%r708], %r573;
	wmma.load.b.sync.aligned.row.m8n32k16.shared.f16 	{%r1680, %r1681, %r1682, %r1683, %r1684, %r1685, %r1686, %r1687}, [%r717], %r573;
	wmma.load.b.sync.aligned.row.m8n32k16.shared.f16 	{%r1688, %r1689, %r1690, %r1691, %r1692, %r1693, %r1694, %r1695}, [%r726], %r573;
	wmma.load.b.sync.aligned.row.m8n32k16.shared.f16 	{%r1696, %r1697, %r1698, %r1699, %r1700, %r1701, %r1702, %r1703}, [%r735], %r573;
	wmma.mma.sync.aligned.row.row.m8n32k16.f16.f16 {%r1704, %r1705, %r1706, %r1707}, {%r1640, %r1641, %r1642, %r1643, %r1644, %r1645, %r1646, %r1647}, {%r1672, %r1673, %r1674, %r1675, %r1676, %r1677, %r1678, %r1679}, {%r1636, %r1637, %r1638, %r1639};
	wmma.mma.sync.aligned.row.row.m8n32k16.f16.f16 {%r1708, %r1709, %r1710, %r1711}, {%r1648, %r1649, %r1650, %r1651, %r1652, %r1653, %r1654, %r1655}, {%r1680, %r1681, %r1682, %r1683, %r1684, %r1685, %r1686, %r1687}, {%r1704, %r1705, %r1706, %r1707};
	wmma.mma.sync.aligned.row.row.m8n32k16.f16.f16 {%r1712, %r1713, %r1714, %r1715}, {%r1656, %r1657, %r1658, %r1659, %r1660, %r1661, %r1662, %r1663}, {%r1688, %r1689, %r1690, %r1691, %r1692, %r1693, %r1694, %r1695}, {%r1708, %r1709, %r1710, %r1711};
	wmma.mma.sync.aligned.row.row.m8n32k16.f16.f16 {%r1716, %r1717, %r1718, %r1719}, {%r1664, %r1665, %r1666, %r1667, %r1668, %r1669, %r1670, %r1671}, {%r1696, %r1697, %r1698, %r1699, %r1700, %r1701, %r1702, %r1703}, {%r1712, %r1713, %r1714, %r1715};
	add.s64 	%rd142, %rd315, 1792;
	// begin inline asm
	cp.async.ca.shared.global [%r187], [%rd142], 16;

	// end inline asm
	// begin inline asm
	cp.async.ca.shared.global [%r23], [%rd142], 16;

	// end inline asm
	mul.wide.s32 	%rd329, %r3394, 2;
	add.s64 	%rd144, %rd12, %rd329;
	// begin inline asm
	cp.async.ca.shared.global [%r8], [%rd144], 16;

	// end inline asm
	add.s64 	%rd145, %rd144, %rd1;
	// begin inline asm
	cp.async.ca.shared.global [%r190], [%rd145], 16;

	// end inline asm
	add.s64 	%rd146, %rd145, %rd1;
	// begin inline asm
	cp.async.ca.shared.global [%r191], [%rd146], 16;

	// end inline asm
	add.s64 	%rd147, %rd146, %rd1;
	// begin inline asm
	cp.async.ca.shared.global [%r192], [%rd147], 16;

	// end inline asm
	add.s64 	%rd148, %rd147, %rd1;
	// begin inline asm
	cp.async.ca.shared.global [%r193], [%rd148], 16;

	// end inline asm
	add.s64 	%rd149, %rd148, %rd1;
	// begin inline asm
	cp.async.ca.shared.global [%r194], [%rd149], 16;

	// end inline asm
	add.s64 	%rd150, %rd149, %rd1;
	// begin inline asm
	cp.async.ca.shared.global [%r195], [%rd150], 16;

	// end inline asm
	add.s64 	%rd151, %rd150, %rd1;
	// begin inline asm
	cp.async.ca.shared.global [%r196], [%rd151], 16;

	// end inline asm
	// begin inline asm
	cp.async.commit_group;

	// end inline asm
	// begin inline asm
	cp.async.wait_group 0;

	// end inline asm
	bar.sync 	0;
	wmma.load.a.sync.aligned.row.m8n32k16.shared.f16 	{%r1720, %r1721, %r1722, %r1723, %r1724, %r1725, %r1726, %r1727}, [%r572], %r573;
	wmma.load.a.sync.aligned.row.m8n32k16.shared.f16 	{%r1728, %r1729, %r1730, %r1731, %r1732, %r1733, %r1734, %r1735}, [%r582], %r573;
	wmma.load.a.sync.aligned.row.m8n32k16.shared.f16 	{%r1736, %r1737, %r1738, %r1739, %r1740, %r1741, %r1742, %r1743}, [%r591], %r573;
	wmma.load.a.sync.aligned.row.m8n32k16.shared.f16 	{%r1744, %r1745, %r1746, %r1747, %r1748, %r1749, %r1750, %r1751}, [%r600], %r573;
	wmma.load.b.sync.aligned.row.m8n32k16.shared.f16 	{%r1752, %r1753, %r1754, %r1755, %r1756, %r1757, %r1758, %r1759}, [%r613], %r573;
	wmma.load.b.sync.aligned.row.m8n32k16.shared.f16 	{%r1760, %r1761, %r1762, %r1763, %r1764, %r1765, %r1766, %r1767}, [%r622], %r573;
	wmma.load.b.sync.aligned.row.m8n32k16.shared.f16 	{%r1768, %r1769, %r1770, %r1771, %r1772, %r1773, %r1774, %r1775}, [%r631], %r573;
	wmma.load.b.sync.aligned.row.m8n32k16.shared.f16 	{%r1776, %r1777, %r1778, %r1779, %r1780, %r1781, %r1782, %r1783}, [%r640], %r573;
	wmma.mma.sync.aligned.row.row.m8n32k16.f16.f16 {%r1784, %r1785, %r1786, %r1787}, {%r1720, %r1721, %r1722, %r1723, %r1724, %r1725, %r1726, %r1727}, {%r1752, %r1753, %r1754, %r1755, %r1756, %r1757, %r1758, %r1759}, {%r1716, %r1717, %r1718, %r1719};
	wmma.mma.sync.aligned.row.row.m8n32k16.f16.f16 {%r1788, %r1789, %r1790, %r1791}, {%r1728, %r1729, %r1730, %r1731, %r1732, %r1733, %r1734, %r1735}, {%r1760, %r1761, %r1762, %r1763, %r1764, %r1765, %r1766, %r1767}, {%r1784, %r1785, %r1786, %r1787};
	wmma.mma.sync.aligned.row.row.m8n32k16.f16.f16 {%r1792, %r1793, %r1794, %r1795}, {%r1736, %r1737, %r1738, %r1739, %r1740, %r1741, %r1742, %r1743}, {%r1768, %r1769, %r1770, %r1771, %r1772, %r1773, %r1774, %r1775}, {%r1788, %r1789, %r1790, %r1791};
	wmma.mma.sync.aligned.row.row.m8n32k16.f16.f16 {%r1796, %r1797, %r1798, %r1799}, {%r1744, %r1745, %r1746, %r1747, %r1748, %r1749, %r1750, %r1751}, {%r1776, %r1777, %r1778, %r1779, %r1780, %r1781, %r1782, %r1783}, {%r1792, %r1793, %r1794, %r1795};
	mul.wide.s32 	%rd330, %r3395, 2;
	add.s64 	%rd152, %rd12, %rd330;
	// begin inline asm
	cp.async.ca.shared.global [%r284], [%rd152], 16;

	// end inline asm
	add.s64 	%rd153, %rd152, %rd1;
	// begin inline asm
	cp.async.ca.shared.global [%r285], [%rd153], 16;

	// end inline asm
	add.s64 	%rd154, %rd153, %rd1;
	// begin inline asm
	cp.async.ca.shared.global [%r286], [%rd154], 16;

	// end inline asm
	add.s64 	%rd155, %rd154, %rd1;
	// begin inline asm
	cp.async.ca.shared.global [%r287], [%rd155], 16;

	// end inline asm
	add.s64 	%rd156, %rd155, %rd1;
	// begin inline asm
	cp.async.ca.shared.global [%r288], [%rd156], 16;

	// end inline asm
	add.s64 	%rd157, %rd156, %rd1;
	// begin inline asm
	cp.async.ca.shared.global [%r289], [%rd157], 16;

	// end inline asm
	add.s64 	%rd158, %rd157, %rd1;
	// begin inline asm
	cp.async.ca.shared.global [%r290], [%rd158], 16;

	// end inline asm
	add.s64 	%rd159, %rd158, %rd1;
	// begin inline asm
	cp.async.ca.shared.global [%r291], [%rd159], 16;

	// end inline asm
	// begin inline asm
	cp.async.commit_group;

	// end inline asm
	// begin inline asm
	cp.async.wait_group 0;

	// end inline asm
	bar.sync 	0;
	wmma.load.a.sync.aligned.row.m8n32k16.shared.f16 	{%r1800, %r1801, %r1802, %r1803, %r1804, %r1805, %r1806, %r1807}, [%r672], %r573;
	wmma.load.a.sync.aligned.row.m8n32k16.shared.f16 	{%r1808, %r1809, %r1810, %r1811, %r1812, %r1813, %r1814, %r1815}, [%r681], %r573;
	wmma.load.a.sync.aligned.row.m8n32k16.shared.f16 	{%r1816, %r1817, %r1818, %r1819, %r1820, %r1821, %r1822, %r1823}, [%r690], %r573;
	wmma.load.a.sync.aligned.row.m8n32k16.shared.f16 	{%r1824, %r1825, %r1826, %r1827, %r1828, %r1829, %r1830, %r1831}, [%r699], %r573;
	wmma.load.b.sync.aligned.row.m8n32k16.shared.f16 	{%r1832, %r1833, %r1834, %r1835, %r1836, %r1837, %r1838, %r1839}, [%r708], %r573;
	wmma.load.b.sync.aligned.row.m8n32k16.shared.f16 	{%r1840, %r1841, %r1842, %r1843, %r1844, %r1845, %r1846, %r1847}, [%r717], %r573;
	wmma.load.b.sync.aligned.row.m8n32k16.shared.f16 	{%r1848, %r1849, %r1850, %r1851, %r1852, %r1853, %r1854, %r1855}, [%r726], %r573;
	wmma.load.b.sync.aligned.row.m8n32k16.shared.f16 	{%r1856, %r1857, %r1858, %r1859, %r1860, %r1861, %r1862, %r1863}, [%r735], %r573;
	wmma.mma.sync.aligned.row.row.m8n32k16.f16.f16 {%r1864, %r1865, %r1866, %r1867}, {%r1800, %r1801, %r1802, %r1803, %r1804, %r1805, %r1806, %r1807}, {%r1832, %r1833, %r1834, %r1835, %r1836, %r1837, %r1838, %r1839}, {%r1796, %r1797, %r1798, %r1799};
	wmma.mma.sync.aligned.row.row.m8n32k16.f16.f16 {%r1868, %r1869, %r1870, %r1871}, {%r1808, %r1809, %r1810, %r1811, %r1812, %r1813, %r1814, %r1815}, {%r1840, %r1841, %r1842, %r1843, %r1844, %r1845, %r1846, %r1847}, {%r1864, %r1865, %r1866, %r1867};
	wmma.mma.sync.aligned.row.row.m8n32k16.f16.f16 {%r1872, %r1873, %r1874, %r1875}, {%r1816, %r1817, %r1818, %r1819, %r1820, %r1821, %r1822, %r1823}, {%r1848, %r1849, %r1850, %r1851, %r1852, %r1853, %r1854, %r1855}, {%r1868, %r1869, %r1870, %r1871};
	wmma.mma.sync.aligned.row.row.m8n32k16.f16.f16 {%r1876, %r1877, %r1878, %r1879}, {%r1824, %r1825, %r1826, %r1827, %r1828, %r1829, %r1830, %r1831}, {%r1856, %r1857, %r1858, %r1859, %r1860, %r1861, %r1862, %r1863}, {%r1872, %r1873, %r1874, %r1875};
	// begin inline asm
	cp.async.ca.shared.global [%r187], [%rd160], 16;

	// end inline asm
	// begin inline asm
	cp.async.ca.shared.global [%r23], [%rd160], 16;

	// end inline asm
	mul.wide.s32 	%rd331, %r3396, 2;
	add.s64 	%rd162, %rd12, %rd331;
	// begin inline asm
	cp.async.ca.shared.global [%r8], [%rd162], 16;

	// end inline asm
	add.s64 	%rd163, %rd162, %rd1;
	// begin inline asm
	cp.async.ca.shared.global [%r190], [%rd163], 16;

	// end inline asm
	add.s64 	%rd164, %rd163, %rd1;
	// begin inline asm
	cp.async.ca.shared.global [%r191], [%rd164], 16;

	// end inline asm
	add.s64 	%rd165, %rd164, %rd1;
	// begin inline asm
	cp.async.ca.shared.global [%r192], [%rd165], 16;

	// end inline asm
	add.s64 	%rd166, %rd165, %rd1;
	// begin inline asm
	cp.async.ca.shared.global [%r193], [%rd166], 16;

	// end inline asm
	add.s64 	%rd167, %rd166, %rd1;
	// begin inline asm
	cp.async.ca.shared.global [%r194], [%rd167], 16;

	// end inline asm
	add.s64 	%rd168, %rd167, %rd1;
	// begin inline asm
	cp.async.ca.shared.global [%r195], [%rd168], 16;

	// end inline asm
	add.s64 	%rd169, %rd168, %rd1;
	// begin inline asm
	cp.async.ca.shared.global [%r196], [%rd169], 16;

	// end inline asm
	// begin inline asm
	cp.async.commit_group;

	// end inline asm
	// begin inline asm
	cp.async.wait_group 0;

	// end inline asm
	bar.sync 	0;
	wmma.load.a.sync.aligned.row.m8n32k16.shared.f16 	{%r1880, %r1881, %r1882, %r1883, %r1884, %r1885, %r1886, %r1887}, [%r572], %r573;
	wmma.load.a.sync.aligned.row.m8n32k16.shared.f16 	{%r1888, %r1889, %r1890, %r1891, %r1892, %r1893, %r1894, %r1895}, [%r582], %r573;
	wmma.load.a.sync.aligned.row.m8n32k16.shared.f16 	{%r1896, %r1897, %r1898, %r1899, %r1900, %r1901, %r1902, %r1903}, [%r591], %r573;
	wmma.load.a.sync.aligned.row.m8n32k16.shared.f16 	{%r1904, %r1905, %r1906, %r1907, %r1908, %r1909, %r1910, %r1911}, [%r600], %r573;
	wmma.load.b.sync.aligned.row.m8n32k16.shared.f16 	{%r1912, %r1913, %r1914, %r1915, %r1916, %r1917, %r1918, %r1919}, [%r613], %r573;
	wmma.load.b.sync.aligned.row.m8n32k16.shared.f16 	{%r1920, %r1921, %r1922, %r1923, %r1924, %r1925, %r1926, %r1927}, [%r622], %r573;
	wmma.load.b.sync.aligned.row.m8n32k16.shared.f16 	{%r1928, %r1929, %r1930, %r1931, %r1932, %r1933, %r1934, %r1935}, [%r631], %r573;
	wmma.load.b.sync.aligned.row.m8n32k16.shared.f16 	{%r1936, %r1937, %r1938, %r1939, %r1940, %r1941, %r1942, %r1943}, [%r640], %r573;
	wmma.mma.sync.aligned.row.row.m8n32k16.f16.f16 {%r1944, %r1945, %r1946, %r1947}, {%r1880, %r1881, %r1882, %r1883, %r1884, %r1885, %r1886, %r1887}, {%r1912, %r1913, %r1914, %r1915, %r1916, %r1917, %r1918, %r1919}, {%r1876, %r1877, %r1878, %r1879};
	wmma.mma.sync.aligned.row.row.m8n32k16.f16.f16 {%r1948, %r1949, %r1950, %r1951}, {%r1888, %r1889, %r1890, %r1891, %r1892, %r1893, %r1894, %r1895}, {%r1920, %r1921, %r1922, %r1923, %r1924, %r1925, %r1926, %r1927}, {%r1944, %r1945, %r1946, %r1947};
	wmma.mma.sync.aligned.row.row.m8n32k16.f16.f16 {%r1952, %r1953, %r1954, %r1955}, {%r1896, %r1897, %r1898, %r1899, %r1900, %r1901, %r1902, %r1903}, {%r1928, %r1929, %r1930, %r1931, %r1932, %r1933, %r1934, %r1935}, {%r1948, %r1949, %r1950, %r1951};
	wmma.mma.sync.aligned.row.row.m8n32k16.f16.f16 {%r1956, %r1957, %r1958, %r1959}, {%r1904, %r1905, %r1906, %r1907, %r1908, %r1909, %r1910, %r1911}, {%r1936, %r1937, %r1938, %r1939, %r1940, %r1941, %r1942, %r1943}, {%r1952, %r1953, %r1954, %r1955};
	mul.wide.s32 	%rd332, %r3397, 2;
	add.s64 	%rd170, %rd12, %rd332;
	// begin inline asm
	cp.async.ca.shared.global [%r284], [%rd170], 16;

	// end inline asm
	add.s64 	%rd171, %rd170, %rd1;
	// begin inline asm
	cp.async.ca.shared.global [%r285], [%rd171], 16;

	// end inline asm
	add.s64 	%rd172, %rd171, %rd1;
	// begin inline asm
	cp.async.ca.shared.global [%r286], [%rd172], 16;

	// end inline asm
	add.s64 	%rd173, %rd172, %rd1;
	// begin inline asm
	cp.async.ca.shared.global [%r287], [%rd173], 16;

	// end inline asm
	add.s64 	%rd174, %rd173, %rd1;
	// begin inline asm
	cp.async.ca.shared.global [%r288], [%rd174], 16;

	// end inline asm
	add.s64 	%rd175, %rd174, %rd1;
	// begin inline asm
	cp.async.ca.shared.global [%r289], [%rd175], 16;

	// end inline asm
	add.s64 	%rd176, %rd175, %rd1;
	// begin inline asm
	cp.async.ca.shared.global [%r290], [%rd176], 16;

	// end inline asm
	add.s64 	%rd177, %rd176, %rd1;
	// begin inline asm
	cp.async.ca.shared.global [%r291], [%rd177], 16;

	// end inline asm
	// begin inline asm
	cp.async.commit_group;

	// end inline asm
	// begin inline asm
	cp.async.wait_group 0;

	// end inline asm
	bar.sync 	0;
	wmma.load.a.sync.aligned.row.m8n32k16.shared.f16 	{%r1960, %r1961, %r1962, %r1963, %r1964, %r1965, %r1966, %r1967}, [%r672], %r573;
	wmma.load.a.sync.aligned.row.m8n32k16.shared.f16 	{%r1968, %r1969, %r1970, %r1971, %r1972, %r1973, %r1974, %r1975}, [%r681], %r573;
	wmma.load.a.sync.aligned.row.m8n32k16.shared.f16 	{%r1976, %r1977, %r1978, %r1979, %r1980, %r1981, %r1982, %r1983}, [%r690], %r573;
	wmma.load.a.sync.aligned.row.m8n32k16.shared.f16 	{%r1984, %r1985, %r1986, %r1987, %r1988, %r1989, %r1990, %r1991}, [%r699], %r573;
	wmma.load.b.sync.aligned.row.m8n32k16.shared.f16 	{%r1992, %r1993, %r1994, %r1995, %r1996, %r1997, %r1998, %r1999}, [%r708], %r573;
	wmma.load.b.sync.aligned.row.m8n32k16.shared.f16 	{%r2000, %r2001, %r2002, %r2003, %r2004, %r2005, %r2006, %r2007}, [%r717], %r573;
	wmma.load.b.sync.aligned.row.m8n32k16.shared.f16 	{%r2008, %r2009, %r2010, %r2011, %r2012, %r2013, %r2014, %r2015}, [%r726], %r573;
	wmma.load.b.sync.aligned.row.m8n32k16.shared.f16 	{%r2016, %r2017, %r2018, %r2019, %r2020, %r2021, %r2022, %r2023}, [%r735], %r573;
	wmma.mma.sync.aligned.row.row.m8n32k16.f16.f16 {%r2024, %r2025, %r2026, %r2027}, {%r1960, %r1961, %r1962, %r1963, %r1964, %r1965, %r1966, %r1967}, {%r1992, %r1993, %r1994, %r1995, %r1996, %r1997, %r1998, %r1999}, {%r1956, %r1957, %r1958, %r1959};
	wmma.mma.sync.aligned.row.row.m8n32k16.f16.f16 {%r2028, %r2029, %r2030, %r2031}, {%r1968, %r1969, %r1970, %r1971, %r1972, %r1973, %r1974, %r1975}, {%r2000, %r2001, %r2002, %r2003, %r2004, %r2005, %r2006, %r2007}, {%r2024, %r2025, %r2026, %r2027};
	wmma.mma.sync.aligned.row.row.m8n32k16.f16.f16 {%r2032, %r2033, %r2034, %r2035}, {%r1976, %r1977, %r1978, %r1979, %r1980, %r1981, %r1982, %r1983}, {%r2008, %r2009, %r2010, %r2011, %r2012, %r2013, %r2014, %r2015}, {%r2028, %r2029, %r2030, %r2031};
	wmma.mma.sync.aligned.row.row.m8n32k16.f16.f16 {%r2036, %r2037, %r2038, %r2039}, {%r1984, %r1985, %r1986, %r1987, %r1988, %r1989, %r1990, %r1991}, {%r2016, %r2017, %r2018, %r2019, %r2020, %r2021, %r2022, %r2023}, {%r2032, %r2033, %r2034, %r2035};
	add.s64 	%rd178, %rd315, 2304;
	// begin inline asm
	cp.async.ca.shared.global [%r187], [%rd178], 16;

	// end inline asm
	// begin inline asm
	cp.async.ca.shared.global [%r23], [%rd178], 16;

	// end inline asm
	mul.wide.s32 	%rd333, %r3398, 2;
	add.s64 	%rd180, %rd12, %rd333;
	// begin inline asm
	cp.async.ca.shared.global [%r8], [%rd180], 16;

	// end inline asm
	add.s64 	%rd181, %rd180, %rd1;
	// begin inline asm
	cp.async.ca.shared.global [%r190], [%rd181], 16;

	// end inline asm
	add.s64 	%rd182, %rd181, %rd1;
	// begin inline asm
	cp.async.ca.shared.global [%r191], [%rd182], 16;

	// end inline asm
	add.s64 	%rd183, %rd182, %rd1;
	// begin inline asm
	cp.async.ca.shared.global [%r192], [%rd183], 16;

	// end inline asm
	add.s64 	%rd184, %rd183, %rd1;
	// begin inline asm
	cp.async.ca.shared.global [%r193], [%rd184], 16;

	// end inline asm
	add.s64 	%rd185, %rd184, %rd1;
	// begin inline asm
	cp.async.ca.shared.global [%r194], [%rd185], 16;

	// end inline asm
	add.s64 	%rd186, %rd185, %rd1;
	// begin inline asm
	cp.async.ca.shared.global [%r195], [%rd186], 16;

	// end inline asm
	add.s64 	%rd187, %rd186, %rd1;
	// begin inline asm
	cp.async.ca.shared.global [%r196], [%rd187], 16;

	// end inline asm
	// begin inline asm
	cp.async.commit_group;

	// end inline asm
	// begin inline asm
	cp.async.wait_group 0;

	// end inline asm
	bar.sync 	0;
	wmma.load.a.sync.aligned.row.m8n32k16.shared.f16 	{%r2040, %r2041, %r2042, %r2043, %r2044, %r2045, %r2046, %r2047}, [%r572], %r573;
	wmma.load.a.sync.aligned.row.m8n32k16.shared.f16 	{%r2048, %r2049, %r2050, %r2051, %r2052, %r2053, %r2054, %r2055}, [%r582], %r573;
	wmma.load.a.sync.aligned.row.m8n32k16.shared.f16 	{%r2056, %r2057, %r2058, %r2059, %r2060, %r2061, %r2062, %r2063}, [%r591], %r573;
	wmma.load.a.sync.aligned.row.m8n32k16.shared.f16 	{%r2064, %r2065, %r2066, %r2067, %r2068, %r2069, %r2070, %r2071}, [%r600], %r573;
	wmma.load.b.sync.aligned.row.m8n32k16.shared.f16 	{%r2072, %r2073, %r2074, %r2075, %r2076, %r2077, %r2078, %r2079}, [%r613], %r573;
	wmma.load.b.sync.aligned.row.m8n32k16.shared.f16 	{%r2080, %r2081, %r2082, %r2083, %r2084, %r2085, %r2086, %r2087}, [%r622], %r573;
	wmma.load.b.sync.aligned.row.m8n32k16.shared.f16 	{%r2088, %r2089, %r2090, %r2091, %r2092, %r2093, %r2094, %r2095}, [%r631], %r573;
	wmma.load.b.sync.aligned.row.m8n32k16.shared.f16 	{%r2096, %r2097, %r2098, %r2099, %r2100, %r2101, %r2102, %r2103}, [%r640], %r573;
	wmma.mma.sync.aligned.row.row.m8n32k16.f16.f16 {%r2104, %r2105, %r2106, %r2107}, {%r2040, %r2041, %r2042, %r2043, %r2044, %r2045, %r2046, %r2047}, {%r2072, %r2073, %r2074, %r2075, %r2076, %r2077, %r2078, %r2079}, {%r2036, %r2037, %r2038, %r2039};
	wmma.mma.sync.aligned.row.row.m8n32k16.f16.f16 {%r2108, %r2109, %r2110, %r2111}, {%r2048, %r2049, %r2050, %r2051, %r2052, %r2053, %r2054, %r2055}, {%r2080, %r2081, %r2082, %r2083, %r2084, %r2085, %r2086, %r2087}, {%r2104, %r2105, %r2106, %r2107};
	wmma.mma.sync.aligned.row.row.m8n32k16.f16.f16 {%r2112, %r2113, %r2114, %r2115}, {%r2056, %r2057, %r2058, %r2059, %r2060, %r2061, %r2062, %r2063}, {%r2088, %r2089, %r2090, %r2091, %r2092, %r2093, %r2094, %r2095}, {%r2108, %r2109, %r2110, %r2111};
	wmma.mma.sync.aligned.row.row.m8n32k16.f16.f16 {%r2116, %r2117, %r2118, %r2119}, {%r2064, %r2065, %r2066, %r2067, %r2068, %r2069, %r2070, %r2071}, {%r2096, %r2097, %r2098, %r2099, %r2100, %r2101, %r2102, %r2103}, {%r2112, %r2113, %r2114, %r2115};
	mul.wide.s32 	%rd334, %r3399, 2;
	add.s64 	%rd188, %rd12, %rd334;
	// begin inline asm
	cp.async.ca.shared.global [%r284], [%rd188], 16;

	// end inline asm
	add.s64 	%rd189, %rd188, %rd1;
	// begin inline asm
	cp.async.ca.shared.global [%r285], [%rd189], 16;

	// end inline asm
	add.s64 	%rd190, %rd189, %rd1;
	// begin inline asm
	cp.async.ca.shared.global [%r286], [%rd190], 16;

	// end inline asm
	add.s64 	%rd191, %rd190, %rd1;
	// begin inline asm
	cp.async.ca.shared.global [%r287], [%rd191], 16;

	// end inline asm
	add.s64 	%rd192, %rd191, %rd1;
	// begin inline asm
	cp.async.ca.shared.global [%r288], [%rd192], 16;

	// end inline asm
	add.s64 	%rd193, %rd192, %rd1;
	// begin inline asm
	cp.async.ca.shared.global [%r289], [%rd193], 16;

	// end inline asm
	add.s64 	%rd194, %rd193, %rd1;
	// begin inline asm
	cp.async.ca.shared.global [%r290], [%rd194], 16;

	// end inline asm
	add.s64 	%rd195, %rd194, %rd1;
	// begin inline asm
	cp.async.ca.shared.global [%r291], [%rd195], 16;

	// end inline asm
	// begin inline asm
	cp.async.commit_group;

	// end inline asm
	// begin inline asm
	cp.async.wait_group 0;

	// end inline asm
	bar.sync 	0;
	wmma.load.a.sync.aligned.row.m8n32k16.shared.f16 	{%r2120, %r2121, %r2122, %r2123, %r2124, %r2125, %r2126, %r2127}, [%r672], %r573;
	wmma.load.a.sync.aligned.row.m8n32k16.shared.f16 	{%r2128, %r2129, %r2130, %r2131, %r2132, %r2133, %r2134, %r2135}, [%r681], %r573;
	wmma.load.a.sync.aligned.row.m8n32k16.shared.f16 	{%r2136, %r2137, %r2138, %r2139, %r2140, %r2141, %r2142, %r2143}, [%r690], %r573;
	wmma.load.a.sync.aligned.row.m8n32k16.shared.f16 	{%r2144, %r2145, %r2146, %r2147, %r2148, %r2149, %r2150, %r2151}, [%r699], %r573;
	wmma.load.b.sync.aligned.row.m8n32k16.shared.f16 	{%r2152, %r2153, %r2154, %r2155, %r2156, %r2157, %r2158, %r2159}, [%r708], %r573;
	wmma.load.b.sync.aligned.row.m8n32k16.shared.f16 	{%r2160, %r2161, %r2162, %r2163, %r2164, %r2165, %r2166, %r2167}, [%r717], %r573;
	wmma.load.b.sync.aligned.row.m8n32k16.shared.f16 	{%r2168, %r2169, %r2170, %r2171, %r2172, %r2173, %r2174, %r2175}, [%r726], %r573;
	wmma.load.b.sync.aligned.row.m8n32k16.shared.f16 	{%r2176, %r2177, %r2178, %r2179, %r2180, %r2181, %r2182, %r2183}, [%r735], %r573;
	wmma.mma.sync.aligned.row.row.m8n32k16.f16.f16 {%r2184, %r2185, %r2186, %r2187}, {%r2120, %r2121, %r2122, %r2123, %r2124, %r2125, %r2126, %r2127}, {%r2152, %r2153, %r2154, %r2155, %r2156, %r2157, %r2158, %r2159}, {%r2116, %r2117, %r2118, %r2119};
	wmma.mma.sync.aligned.row.row.m8n32k16.f16.f16 {%r2188, %r2189, %r2190, %r2191}, {%r2128, %r2129, %r2130, %r2131, %r2132, %r2133, %r2134, %r2135}, {%r2160, %r2161, %r2162, %r2163, %r2164, %r2165, %r2166, %r2167}, {%r2184, %r2185, %r2186, %r2187};
	wmma.mma.sync.aligned.row.row.m8n32k16.f16.f16 {%r2192, %r2193, %r2194, %r2195}, {%r2136, %r2137, %r2138, %r2139, %r2140, %r2141, %r2142, %r2143}, {%r2168, %r2169, %r2170, %r2171, %r2172, %r2173, %r2174, %r2175}, {%r2188, %r2189, %r2190, %r2191};
	wmma.mma.sync.aligned.row.row.m8n32k16.f16.f16 {%r2196, %r2197, %r2198, %r2199}, {%r2144, %r2145, %r2146, %r2147, %r2148, %r2149, %r2150, %r2151}, {%r2176, %r2177, %r2178, %r2179, %r2180, %r2181, %r2182, %r2183}, {%r2192, %r2193, %r2194, %r2195};
	add.s64 	%rd196, %rd315, 2560;
	// begin inline asm
	cp.async.ca.shared.global [%r187], [%rd196], 16;

	// end inline asm
	// begin inline asm
	cp.async.ca.shared.global [%r23], [%rd196], 16;

	// end inline asm
	mul.wide.s32 	%rd335, %r3400, 2;
	add.s64 	%rd198, %rd12, %rd335;
	// begin inline asm
	cp.async.ca.shared.global [%r8], [%rd198], 16;

	// end inline asm
	add.s64 	%rd199, %rd198, %rd1;
	// begin inline asm
	cp.async.ca.shared.global [%r190], [%rd199], 16;

	// end inline asm
	add.s64 	%rd200, %rd199, %rd1;
	// begin inline asm
	cp.async.ca.shared.global [%r191], [%rd200], 16;

	// end inline asm
	add.s64 	%rd201, %rd200, %rd1;
	// begin inline asm
	cp.async.ca.shared.global [%r192], [%rd201], 16;

	// end inline asm
	add.s64 	%rd202, %rd201, %rd1;
	// begin inline asm
	cp.async.ca.shared.global [%r193], [%rd202], 16;

	// end inline asm
	add.s64 	%rd203, %rd202, %rd1;
	// begin inline asm
	cp.async.ca.shared.global [%r194], [%rd203], 16;

	// end inline asm
	add.s64 	%rd204, %rd203, %rd1;
	// begin inline asm
	cp.async.ca.shared.global [%r195], [%rd204], 16;

	// end inline asm
	add.s64 	%rd205, %rd204, %rd1;
	// begin inline asm
	cp.async.ca.shared.global [%r196], [%rd205], 16;

	// end inline asm
	// begin inline asm
	cp.async.commit_group;

	// end inline asm
	// begin inline asm
	cp.async.wait_group 0;

	// end inline asm
	bar.sync 	0;
	wmma.load.a.sync.aligned.row.m8n32k16.shared.f16 	{%r2200, %r2201, %r2202, %r2203, %r2204, %r2205, %r2206, %r2207}, [%r572], %r573;
	wmma.load.a.sync.aligned.row.m8n32k16.shared.f16 	{%r2208, %r2209, %r2210, %r2211, %r2212, %r2213, %r2214, %r2215}, [%r582], %r573;
	wmma.load.a.sync.aligned.row.m8n32k16.shared.f16 	{%r2216, %r2217, %r2218, %r2219, %r2220, %r2221, %r2222, %r2223}, [%r591], %r573;
	wmma.load.a.sync.aligned.row.m8n32k16.shared.f16 	{%r2224, %r2225, %r2226, %r2227, %r2228, %r2229, %r2230, %r2231}, [%r600], %r573;
	wmma.load.b.sync.aligned.row.m8n32k16.shared.f16 	{%r2232, %r2233, %r2234, %r2235, %r2236, %r2237, %r2238, %r2239}, [%r613], %r573;
	wmma.load.b.sync.aligned.row.m8n32k16.shared.f16 	{%r2240, %r2241, %r2242, %r2243, %r2244, %r2245, %r2246, %r2247}, [%r622], %r573;
	wmma.load.b.sync.aligned.row.m8n32k16.shared.f16 	{%r2248, %r2249, %r2250, %r2251, %r2252, %r2253, %r2254, %r2255}, [%r631], %r573;
	wmma.load.b.sync.aligned.row.m8n32k16.shared.f16 	{%r2256, %r2257, %r2258, %r2259, %r2260, %r2261, %r2262, %r2263}, [%r640], %r573;
	wmma.mma.sync.aligned.row.row.m8n32k16.f16.f16 {%r2264, %r2265, %r2266, %r2267}, {%r2200, %r2201, %r2202, %r2203, %r2204, %r2205, %r2206, %r2207}, {%r2232, %r2233, %r2234, %r2235, %r2236, %r2237, %r2238, %r2239}, {%r2196, %r2197, %r2198, %r2199};
	wmma.mma.sync.aligned.row.row.m8n32k16.f16.f16 {%r2268, %r2269, %r2270, %r2271}, {%r2208, %r2209, %r2210, %r2211, %r2212, %r2213, %r2214, %r2215}, {%r2240, %r2241, %r2242, %r2243, %r2244, %r2245, %r2246, %r2247}, {%r2264, %r2265, %r2266, %r2267};
	wmma.mma.sync.aligned.row.row.m8n32k16.f16.f16 {%r2272, %r2273, %r2274, %r2275}, {%r2216, %r2217, %r2218, %r2219, %r2220, %r2221, %r2222, %r2223}, {%r2248, %r2249, %r2250, %r2251, %r2252, %r2253, %r2254, %r2255}, {%r2268, %r2269, %r2270, %r2271};
	wmma.mma.sync.aligned.row.row.m8n32k16.f16.f16 {%r2276, %r2277, %r2278, %r2279}, {%r2224, %r2225, %r2226, %r2227, %r2228, %r2229, %r2230, %r2231}, {%r2256, %r2257, %r2258, %r2259, %r2260, %r2261, %r2262, %r2263}, {%r2272, %r2273, %r2274, %r2275};
	mul.wide.s32 	%rd336, %r3401, 2;
	add.s64 	%rd206, %rd12, %rd336;
	// begin inline asm
	cp.async.ca.shared.global [%r284], [%rd206], 16;

	// end inline asm
	add.s64 	%rd207, %rd206, %rd1;
	// begin inline asm
	cp.async.ca.shared.global [%r285], [%rd207], 16;

	// end inline asm
	add.s64 	%rd208, %rd207, %rd1;
	// begin inline asm
	cp.async.ca.shared.global [%r286], [%rd208], 16;

	// end inline asm
	add.s64 	%rd209, %rd208, %rd1;
	// begin inline asm
	cp.async.ca.shared.global [%r287], [%rd209], 16;

	// end inline asm
	add.s64 	%rd210, %rd209, %rd1;
	// begin inline asm
	cp.async.ca.shared.global [%r288], [%rd210], 16;

	// end inline asm
	add.s64 	%rd211, %rd210, %rd1;
	// begin inline asm
	cp.async.ca.shared.global [%r289], [%rd211], 16;

	// end inline asm
	add.s64 	%rd212, %rd211, %rd1;
	// begin inline asm
	cp.async.ca.shared.global [%r290], [%rd212], 16;

	// end inline asm
	add.s64 	%rd213, %rd212, %rd1;
	// begin inline asm
	cp.async.ca.shared.global [%r291], [%rd213], 16;

	// end inline asm
	// begin inline asm
	cp.async.commit_group;

	// end inline asm
	// begin inline asm
	cp.async.wait_group 0;

	// end inline asm
	bar.sync 	0;
	wmma.load.a.sync.aligned.row.m8n32k16.shared.f16 	{%r2280, %r2281, %r2282, %r2283, %r2284, %r2285, %r2286, %r2287}, [%r672], %r573;
	wmma.load.a.sync.aligned.row.m8n32k16.shared.f16 	{%r2288, %r2289, %r2290, %r2291, %r2292, %r2293, %r2294, %r2295}, [%r681], %r573;
	wmma.load.a.sync.aligned.row.m8n32k16.shared.f16 	{%r2296, %r2297, %r2298, %r2299, %r2300, %r2301, %r2302, %r2303}, [%r690], %r573;
	wmma.load.a.sync.aligned.row.m8n32k16.shared.f16 	{%r2304, %r2305, %r2306, %r2307, %r2308, %r2309, %r2310, %r2311}, [%r699], %r573;
	wmma.load.b.sync.aligned.row.m8n32k16.shared.f16 	{%r2312, %r2313, %r2314, %r2315, %r2316, %r2317, %r2318, %r2319}, [%r708], %r573;
	wmma.load.b.sync.aligned.row.m8n32k16.shared.f16 	{%r2320, %r2321, %r2322, %r2323, %r2324, %r2325, %r2326, %r2327}, [%r717], %r573;
	wmma.load.b.sync.aligned.row.m8n32k16.shared.f16 	{%r2328, %r2329, %r2330, %r2331, %r2332, %r2333, %r2334, %r2335}, [%r726], %r573;
	wmma.load.b.sync.aligned.row.m8n32k16.shared.f16 	{%r2336, %r2337, %r2338, %r2339, %r2340, %r2341, %r2342, %r2343}, [%r735], %r573;
	wmma.mma.sync.aligned.row.row.m8n32k16.f16.f16 {%r2344, %r2345, %r2346, %r2347}, {%r2280, %r2281, %r2282, %r2283, %r2284, %r2285, %r2286, %r2287}, {%r2312, %r2313, %r2314, %r2315, %r2316, %r2317, %r2318, %r2319}, {%r2276, %r2277, %r2278, %r2279};
	wmma.mma.sync.aligned.row.row.m8n32k16.f16.f16 {%r2348, %r2349, %r2350, %r2351}, {%r2288, %r2289, %r2290, %r2291, %r2292, %r2293, %r2294, %r2295}, {%r2320, %r2321, %r2322, %r2323, %r2324, %r2325, %r2326, %r2327}, {%r2344, %r2345, %r2346, %r2347};
	wmma.mma.sync.aligned.row.row.m8n32k16.f16.f16 {%r2352, %r2353, %r2354, %r2355}, {%r2296, %r2297, %r2298, %r2299, %r2300, %r2301, %r2302, %r2303}, {%r2328, %r2329, %r2330, %r2331, %r2332, %r2333, %r2334, %r2335}, {%r2348, %r2349, %r2350, %r2351};
	wmma.mma.sync.aligned.row.row.m8n32k16.f16.f16 {%r2356, %r2357, %r2358, %r2359}, {%r2304, %r2305, %r2306, %r2307, %r2308, %r2309, %r2310, %r2311}, {%r2336, %r2337, %r2338, %r2339, %r2340, %r2341, %r2342, %r2343}, {%r2352, %r2353, %r2354, %r2355};
	add.s64 	%rd214, %rd315, 2816;
	// begin inline asm
	cp.async.ca.shared.global [%r187], [%rd214], 16;

	// end inline asm
	// begin inline asm
	cp.async.ca.shared.global [%r23], [%rd214], 16;

	// end inline asm
	mul.wide.s32 	%rd337, %r3402, 2;
	add.s64 	%rd216, %rd12, %rd337;
	// begin inline asm
	cp.async.ca.shared.global [%r8], [%rd216], 16;

	// end inline asm
	add.s64 	%rd217, %rd216, %rd1;
	// begin inline asm
	cp.async.ca.shared.global [%r190], [%rd217], 16;

	// end inline asm
	add.s64 	%rd218, %rd217, %rd1;
	// begin inline asm
	cp.async.ca.shared.global [%r191], [%rd218], 16;

	// end inline asm
	add.s64 	%rd219, %rd218, %rd1;
	// begin inline asm
	cp.async.ca.shared.global [%r192], [%rd219], 16;

	// end inline asm
	add.s64 	%rd220, %rd219, %rd1;
	// begin inline asm
	cp.async.ca.shared.global [%r193], [%rd220], 16;

	// end inline asm
	add.s64 	%rd221, %rd220, %rd1;
	// begin inline asm
	cp.async.ca.shared.global [%r194], [%rd221], 16;

	// end inline asm
	add.s64 	%rd222, %rd221, %rd1;
	// begin inline asm
	cp.async.ca.shared.global [%r195], [%rd222], 16;

	// end inline asm
	add.s64 	%rd223, %rd222, %rd1;
	// begin inline asm
	cp.async.ca.shared.global [%r196], [%rd223], 16;

	// end inline asm
	// begin inline asm
	cp.async.commit_group;

	// end inline asm
	// begin inline asm
	cp.async.wait_group 0;

	// end inline asm
	bar.sync 	0;
	wmma.load.a.sync.aligned.row.m8n32k16.shared.f16 	{%r2360, %r2361, %r2362, %r2363, %r2364, %r2365, %r2366, %r2367}, [%r572], %r573;
	wmma.load.a.sync.aligned.row.m8n32k16.shared.f16 	{%r2368, %r2369, %r2370, %r2371, %r2372, %r2373, %r2374, %r2375}, [%r582], %r573;
	wmma.load.a.sync.aligned.row.m8n32k16.shared.f16 	{%r2376, %r2377, %r2378, %r2379, %r2380, %r2381, %r2382, %r2383}, [%r591], %r573;
	wmma.load.a.sync.aligned.row.m8n32k16.shared.f16 	{%r2384, %r2385, %r2386, %r2387, %r2388, %r2389, %r2390, %r2391}, [%r600], %r573;
	wmma.load.b.sync.aligned.row.m8n32k16.shared.f16 	{%r2392, %r2393, %r2394, %r2395, %r2396, %r2397, %r2398, %r2399}, [%r613], %r573;
	wmma.load.b.sync.aligned.row.m8n32k16.shared.f16 	{%r2400, %r2401, %r2402, %r2403, %r2404, %r2405, %r2406, %r2407}, [%r622], %r573;
	wmma.load.b.sync.aligned.row.m8n32k16.shared.f16 	{%r2408, %r2409, %r2410, %r2411, %r2412, %r2413, %r2414, %r2415}, [%r631], %r573;
	wmma.load.b.sync.aligned.row.m8n32k16.shared.f16 	{%r2416, %r2417, %r2418, %r2419, %r2420, %r2421, %r2422, %r2423}, [%r640], %r573;
	wmma.mma.sync.aligned.row.row.m8n32k16.f16.f16 {%r2424, %r2425, %r2426, %r2427}, {%r2360, %r2361, %r2362, %r2363, %r2364, %r2365, %r2366, %r2367}, {%r2392, %r2393, %r2394, %r2395, %r2396, %r2397, %r2398, %r2399}, {%r2356, %r2357, %r2358, %r2359};
	wmma.mma.sync.aligned.row.row.m8n32k16.f16.f16 {%r2428, %r2429, %r2430, %r2431}, {%r2368, %r2369, %r2370, %r2371, %r2372, %r2373, %r2374, %r2375}, {%r2400, %r2401, %r2402, %r2403, %r2404, %r2405, %r2406, %r2407}, {%r2424, %r2425, %r2426, %r2427};
	wmma.mma.sync.aligned.row.row.m8n32k16.f16.f16 {%r2432, %r2433, %r2434, %r2435}, {%r2376, %r2377, %r2378, %r2379, %r2380, %r2381, %r2382, %r2383}, {%r2408, %r2409, %r2410, %r2411, %r2412, %r2413, %r2414, %r2415}, {%r2428, %r2429, %r2430, %r2431};
	wmma.mma.sync.aligned.row.row.m8n32k16.f16.f16 {%r2436, %r2437, %r2438, %r2439}, {%r2384, %r2385, %r2386, %r2387, %r2388, %r2389, %r2390, %r2391}, {%r2416, %r2417, %r2418, %r2419, %r2420, %r2421, %r2422, %r2423}, {%r2432, %r2433, %r2434, %r2435};
	mul.wide.s32 	%rd338, %r3403, 2;
	add.s64 	%rd224, %rd12, %rd338;
	// begin inline asm
	cp.async.ca.shared.global [%r284], [%rd224], 16;

	// end inline asm
	add.s64 	%rd225, %rd224, %rd1;
	// begin inline asm
	cp.async.ca.shared.global [%r285], [%rd225], 16;

	// end inline asm
	add.s64 	%rd226, %rd225, %rd1;
	// begin inline asm
	cp.async.ca.shared.global [%r286], [%rd226], 16;

	// end inline asm
	add.s64 	%rd227, %rd226, %rd1;
	// begin inline asm
	cp.async.ca.shared.global [%r287], [%rd227], 16;

	// end inline asm
	add.s64 	%rd228, %rd227, %rd1;
	// begin inline asm
	cp.async.ca.shared.global [%r288], [%rd228], 16;

	// end inline asm
	add.s64 	%rd229, %rd228, %rd1;
	// begin inline asm
	cp.async.ca.shared.global [%r289], [%rd229], 16;

	// end inline asm
	add.s64 	%rd230, %rd229, %rd1;
	// begin inline asm
	cp.async.ca.shared.global [%r290], [%rd230], 16;

	// end inline asm
	add.s64 	%rd231, %rd230, %rd1;
	// begin inline asm
	cp.async.ca.shared.global [%r291], [%rd231], 16;

	// end inline asm
	// begin inline asm
	cp.async.commit_group;

	// end inline asm
	// begin inline asm
	cp.async.wait_group 0;

	// end inline asm
	bar.sync 	0;
	wmma.load.a.sync.aligned.row.m8n32k16.shared.f16 	{%r2440, %r2441, %r2442, %r2443, %r2444, %r2445, %r2446, %r2447}, [%r672], %r573;
	wmma.load.a.sync.aligned.row.m8n32k16.shared.f16 	{%r2448, %r2449, %r2450, %r2451, %r2452, %r2453, %r2454, %r2455}, [%r681], %r573;
	wmma.load.a.sync.aligned.row.m8n32k16.shared.f16 	{%r2456, %r2457, %r2458, %r2459, %r2460, %r2461, %r2462, %r2463}, [%r690], %r573;
	wmma.load.a.sync.aligned.row.m8n32k16.shared.f16 	{%r2464, %r2465, %r2466, %r2467, %r2468, %r2469, %r2470, %r2471}, [%r699], %r573;
	wmma.load.b.sync.aligned.row.m8n32k16.shared.f16 	{%r2472, %r2473, %r2474, %r2475, %r2476, %r2477, %r2478, %r2479}, [%r708], %r573;
	wmma.load.b.sync.aligned.row.m8n32k16.shared.f16 	{%r2480, %r2481, %r2482, %r2483, %r2484, %r2485, %r2486, %r2487}, [%r717], %r573;
	wmma.load.b.sync.aligned.row.m8n32k16.shared.f16 	{%r2488, %r2489, %r2490, %r2491, %r2492, %r2493, %r2494, %r2495}, [%r726], %r573;
	wmma.load.b.sync.aligned.row.m8n32k16.shared.f16 	{%r2496, %r2497, %r2498, %r2499, %r2500, %r2501, %r2502, %r2503}, [%r735], %r573;
	wmma.mma.sync.aligned.row.row.m8n32k16.f16.f16 {%r2504, %r2505, %r2506, %r2507}, {%r2440, %r2441, %r2442, %r2443, %r2444, %r2445, %r2446, %r2447}, {%r2472, %r2473, %r2474, %r2475, %r2476, %r2477, %r2478, %r2479}, {%r2436, %r2437, %r2438, %r2439};
	wmma.mma.sync.aligned.row.row.m8n32k16.f16.f16 {%r2508, %r2509, %r2510, %r2511}, {%r2448, %r2449, %r2450, %r2451, %r2452, %r2453, %r2454, %r2455}, {%r2480, %r2481, %r2482, %r2483, %r2484, %r2485, %r2486, %r2487}, {%r2504, %r2505, %r2506, %r2507};
	wmma.mma.sync.aligned.row.row.m8n32k16.f16.f16 {%r2512, %r2513, %r2514, %r2515}, {%r2456, %r2457, %r2458, %r2459, %r2460, %r2461, %r2462, %r2463}, {%r2488, %r2489, %r2490, %r2491, %r2492, %r2493, %r2494, %r2495}, {%r2508, %r2509, %r2510, %r2511};
	wmma.mma.sync.aligned.row.row.m8n32k16.f16.f16 {%r2516, %r2517, %r2518, %r2519}, {%r2464, %r2465, %r2466, %r2467, %r2468, %r2469, %r2470, %r2471}, {%r2496, %r2497, %r2498, %r2499, %r2500, %r2501, %r2502, %r2503}, {%r2512, %r2513, %r2514, %r2515};
	add.s64 	%rd232, %rd315, 3072;
	// begin inline asm
	cp.async.ca.shared.global [%r187], [%rd232], 16;

	// end inline asm
	// begin inline asm
	cp.async.ca.shared.global [%r23], [%rd232], 16;

	// end inline asm
	mul.wide.s32 	%rd339, %r3404, 2;
	add.s64 	%rd234, %rd12, %rd339;
	// begin inline asm
	cp.async.ca.shared.global [%r8], [%rd234], 16;

	// end inline asm
	add.s64 	%rd235, %rd234, %rd1;
	// begin inline asm
	cp.async.ca.shared.global [%r190], [%rd235], 16;

	// end inline asm
	add.s64 	%rd236, %rd235, %rd1;
	// begin inline asm
	cp.async.ca.shared.global [%r191], [%rd236], 16;

	// end inline asm
	add.s64 	%rd237, %rd236, %rd1;
	// begin inline asm
	cp.async.ca.shared.global [%r192], [%rd237], 16;

	// end inline asm
	add.s64 	%rd238, %rd237, %rd1;
	// begin inline asm
	cp.async.ca.shared.global [%r193], [%rd238], 16;

	// end inline asm
	add.s64 	%rd239, %rd238, %rd1;
	// begin inline asm
	cp.async.ca.shared.global [%r194], [%rd239], 16;

	// end inline asm
	add.s64 	%rd240, %rd239, %rd1;
	// begin inline asm
	cp.async.ca.shared.global [%r195], [%rd240], 16;

	// end inline asm
	add.s64 	%rd241, %rd240, %rd1;
	// begin inline asm
	cp.async.ca.shared.global [%r196], [%rd241], 16;

	// end inline asm
	// begin inline asm
	cp.async.commit_group;

	// end inline asm
	// begin inline asm
	cp.async.wait_group 0;

	// end inline asm
	bar.sync 	0;
	wmma.load.a.sync.aligned.row.m8n32k16.shared.f16 	{%r2520, %r2521, %r2522, %r2523, %r2524, %r2525, %r2526, %r2527}, [%r572], %r573;
	wmma.load.a.sync.aligned.row.m8n32k16.shared.f16 	{%r2528, %r2529, %r2530, %r2531, %r2532, %r2533, %r2534, %r2535}, [%r582], %r573;
	wmma.load.a.sync.aligned.row.m8n32k16.shared.f16 	{%r2536, %r2537, %r2538, %r2539, %r2540, %r2541, %r2542, %r2543}, [%r591], %r573;
	wmma.load.a.sync.aligned.row.m8n32k16.shared.f16 	{%r2544, %r2545, %r2546, %r2547, %r2548, %r2549, %r2550, %r2551}, [%r600], %r573;
	wmma.load.b.sync.aligned.row.m8n32k16.shared.f16 	{%r2552, %r2553, %r2554, %r2555, %r2556, %r2557, %r2558, %r2559}, [%r613], %r573;
	wmma.load.b.sync.aligned.row.m8n32k16.shared.f16 	{%r2560, %r2561, %r2562, %r2563, %r2564, %r2565, %r2566, %r2567}, [%r622], %r573;
	wmma.load.b.sync.aligned.row.m8n32k16.shared.f16 	{%r2568, %r2569, %r2570, %r2571, %r2572, %r2573, %r2574, %r2575}, [%r631], %r573;
	wmma.load.b.sync.aligned.row.m8n32k16.shared.f16 	{%r2576, %r2577, %r2578, %r2579, %r2580, %r2581, %r2582, %r2583}, [%r640], %r573;
	wmma.mma.sync.aligned.row.row.m8n32k16.f16.f16 {%r2584, %r2585, %r2586, %r2587}, {%r2520, %r2521, %r2522, %r2523, %r2524, %r2525, %r2526, %r2527}, {%r2552, %r2553, %r2554, %r2555, %r2556, %r2557, %r2558, %r2559}, {%r2516, %r2517, %r2518, %r2519};
	wmma.mma.sync.aligned.row.row.m8n32k16.f16.f16 {%r2588, %r2589, %r2590, %r2591}, {%r2528, %r2529, %r2530, %r2531, %r2532, %r2533, %r2534, %r2535}, {%r2560, %r2561, %r2562, %r2563, %r2564, %r2565, %r2566, %r2567}, {%r2584, %r2585, %r2586, %r2587};
	wmma.mma.sync.aligned.row.row.m8n32k16.f16.f16 {%r2592, %r2593, %r2594, %r2595}, {%r2536, %r2537, %r2538, %r2539, %r2540, %r2541, %r2542, %r2543}, {%r2568, %r2569, %r2570, %r2571, %r2572, %r2573, %r2574, %r2575}, {%r2588, %r2589, %r2590, %r2591};
	wmma.mma.sync.aligned.row.row.m8n32k16.f16.f16 {%r2596, %r2597, %r2598, %r2599}, {%r2544, %r2545, %r2546, %r2547, %r2548, %r2549, %r2550, %r2551}, {%r2576, %r2577, %r2578, %r2579, %r2580, %r2581, %r2582, %r2583}, {%r2592, %r2593, %r2594, %r2595};
	mul.wide.s32 	%rd340, %r3405, 2;
	add.s64 	%rd242, %rd12, %rd340;
	// begin inline asm
	cp.async.ca.shared.global [%r284], [%rd242], 16;

	// end inline asm
	add.s64 	%rd243, %rd242, %rd1;
	// begin inline asm
	cp.async.ca.shared.global [%r285], [%rd243], 16;

	// end inline asm
	add.s64 	%rd244, %rd243, %rd1;
	// begin inline asm
	cp.async.ca.shared.global [%r286], [%rd244], 16;

	// end inline asm
	add.s64 	%rd245, %rd244, %rd1;
	// begin inline asm
	cp.async.ca.shared.global [%r287], [%rd245], 16;

	// end inline asm
	add.s64 	%rd246, %rd245, %rd1;
	// begin inline asm
	cp.async.ca.shared.global [%r288], [%rd246], 16;

	// end inline asm
	add.s64 	%rd247, %rd246, %rd1;
	// begin inline asm
	cp.async.ca.shared.global [%r289], [%rd247], 16;

	// end inline asm
	add.s64 	%rd248, %rd247, %rd1;
	// begin inline asm
	cp.async.ca.shared.global [%r290], [%rd248], 16;

	// end inline asm
	add.s64 	%rd249, %rd248, %rd1;
	// begin inline asm
	cp.async.ca.shared.global [%r291], [%rd249], 16;

	// end inline asm
	// begin inline asm
	cp.async.commit_group;

	// end inline asm
	// begin inline asm
	cp.async.wait_group 0;

	// end inline asm
	bar.sync 	0;
	wmma.load.a.sync.aligned.row.m8n32k16.shared.f16 	{%r2600, %r2601, %r2602, %r2603, %r2604, %r2605, %r2606, %r2607}, [%r672], %r573;
	wmma.load.a.sync.aligned.row.m8n32k16.shared.f16 	{%r2608, %r2609, %r2610, %r2611, %r2612, %r2613, %r2614, %r2615}, [%r681], %r573;
	wmma.load.a.sync.aligned.row.m8n32k16.shared.f16 	{%r2616, %r2617, %r2618, %r2619, %r2620, %r2621, %r2622, %r2623}, [%r690], %r573;
	wmma.load.a.sync.aligned.row.m8n32k16.shared.f16 	{%r2624, %r2625, %r2626, %r2627, %r2628, %r2629, %r2630, %r2631}, [%r699], %r573;
	wmma.load.b.sync.aligned.row.m8n32k16.shared.f16 	{%r2632, %r2633, %r2634, %r2635, %r2636, %r2637, %r2638, %r2639}, [%r708], %r573;
	wmma.load.b.sync.aligned.row.m8n32k16.shared.f16 	{%r2640, %r2641, %r2642, %r2643, %r2644, %r2645, %r2646, %r2647}, [%r717], %r573;
	wmma.load.b.sync.aligned.row.m8n32k16.shared.f16 	{%r2648, %r2649, %r2650, %r2651, %r2652, %r2653, %r2654, %r2655}, [%r726], %r573;
	wmma.load.b.sync.aligned.row.m8n32k16.shared.f16 	{%r2656, %r2657, %r2658, %r2659, %r2660, %r2661, %r2662, %r2663}, [%r735], %r573;
	wmma.mma.sync.aligned.row.row.m8n32k16.f16.f16 {%r2664, %r2665, %r2666, %r2667}, {%r2600, %r2601, %r2602, %r2603, %r2604, %r2605, %r2606, %r2607}, {%r2632, %r2633, %r2634, %r2635, %r2636, %r2637, %r2638, %r2639}, {%r2596, %r2597, %r2598, %r2599};
	wmma.mma.sync.aligned.row.row.m8n32k16.f16.f16 {%r2668, %r2669, %r2670, %r2671}, {%r2608, %r2609, %r2610, %r2611, %r2612, %r2613, %r2614, %r2615}, {%r2640, %r2641, %r2642, %r2643, %r2644, %r2645, %r2646, %r2647}, {%r2664, %r2665, %r2666, %r2667};
	wmma.mma.sync.aligned.row.row.m8n32k16.f16.f16 {%r2672, %r2673, %r2674, %r2675}, {%r2616, %r2617, %r2618, %r2619, %r2620, %r2621, %r2622, %r2623}, {%r2648, %r2649, %r2650, %r2651, %r2652, %r2653, %r2654, %r2655}, {%r2668, %r2669, %r2670, %r2671};
	wmma.mma.sync.aligned.row.row.m8n32k16.f16.f16 {%r2676, %r2677, %r2678, %r2679}, {%r2624, %r2625, %r2626, %r2627, %r2628, %r2629, %r2630, %r2631}, {%r2656, %r2657, %r2658, %r2659, %r2660, %r2661, %r2662, %r2663}, {%r2672, %r2673, %r2674, %r2675};
	add.s64 	%rd250, %rd315, 3328;
	// begin inline asm
	cp.async.ca.shared.global [%r187], [%rd250], 16;

	// end inline asm
	// begin inline asm
	cp.async.ca.shared.global [%r23], [%rd250], 16;

	// end inline asm
	mul.wide.s32 	%rd341, %r3406, 2;
	add.s64 	%rd252, %rd12, %rd341;
	// begin inline asm
	cp.async.ca.shared.global [%r8], [%rd252], 16;

	// end inline asm
	add.s64 	%rd253, %rd252, %rd1;
	// begin inline asm
	cp.async.ca.shared.global [%r190], [%rd253], 16;

	// end inline asm
	add.s64 	%rd254, %rd253, %rd1;
	// begin inline asm
	cp.async.ca.shared.global [%r191], [%rd254], 16;

	// end inline asm
	add.s64 	%rd255, %rd254, %rd1;
	// begin inline asm
	cp.async.ca.shared.global [%r192], [%rd255], 16;

	// end inline asm
	add.s64 	%rd256, %rd255, %rd1;
	// begin inline asm
	cp.async.ca.shared.global [%r193], [%rd256], 16;

	// end inline asm
	add.s64 	%rd257, %rd256, %rd1;
	// begin inline asm
	cp.async.ca.shared.global [%r194], [%rd257], 16;

	// end inline asm
	add.s64 	%rd258, %rd257, %rd1;
	// begin inline asm
	cp.async.ca.shared.global [%r195], [%rd258], 16;

	// end inline asm
	add.s64 	%rd259, %rd258, %rd1;
	// begin inline asm
	cp.async.ca.shared.global [%r196], [%rd259], 16;

	// end inline asm
	// begin inline asm
	cp.async.commit_group;

	// end inline asm
	// begin inline asm
	cp.async.wait_group 0;

	// end inline asm
	bar.sync 	0;
	wmma.load.a.sync.aligned.row.m8n32k16.shared.f16 	{%r2680, %r2681, %r2682, %r2683, %r2684, %r2685, %r2686, %r2687}, [%r572], %r573;
	wmma.load.a.sync.aligned.row.m8n32k16.shared.f16 	{%r2688, %r2689, %r2690, %r2691, %r2692, %r2693, %r2694, %r2695}, [%r582], %r573;
	wmma.load.a.sync.aligned.row.m8n32k16.shared.f16 	{%r2696, %r2697, %r2698, %r2699, %r2700, %r2701, %r2702, %r2703}, [%r591], %r573;
	wmma.load.a.sync.aligned.row.m8n32k16.shared.f16 	{%r2704, %r2705, %r2706, %r2707, %r2708, %r2709, %r2710, %r2711}, [%r600], %r573;
	wmma.load.b.sync.aligned.row.m8n32k16.shared.f16 	{%r2712, %r2713, %r2714, %r2715, %r2716, %r2717, %r2718, %r2719}, [%r613], %r573;
	wmma.load.b.sync.aligned.row.m8n32k16.shared.f16 	{%r2720, %r2721, %r2722, %r2723, %r2724, %r2725, %r2726, %r2727}, [%r622], %r573;
	wmma.load.b.sync.aligned.row.m8n32k16.shared.f16 	{%r2728, %r2729, %r2730, %r2731, %r2732, %r2733, %r2734, %r2735}, [%r631], %r573;
	wmma.load.b.sync.aligned.row.m8n32k16.shared.f16 	{%r2736, %r2737, %r2738, %r2739, %r2740, %r2741, %r2742, %r2743}, [%r640], %r573;
	wmma.mma.sync.aligned.row.row.m8n32k16.f16.f16 {%r2744, %r2745, %r2746, %r2747}, {%r2680, %r2681, %r2682, %r2683, %r2684, %r2685, %r2686, %r2687}, {%r2712, %r2713, %r2714, %r2715, %r2716, %r2717, %r2718, %r2719}, {%r2676, %r2677, %r2678, %r2679};
	wmma.mma.sync.aligned.row.row.m8n32k16.f16.f16 {%r2748, %r2749, %r2750, %r2751}, {%r2688, %r2689, %r2690, %r2691, %r2692, %r2693, %r2694, %r2695}, {%r2720, %r2721, %r2722, %r2723, %r2724, %r2725, %r2726, %r2727}, {%r2744, %r2745, %r2746, %r2747};
	wmma.mma.sync.aligned.row.row.m8n32k16.f16.f16 {%r2752, %r2753, %r2754, %r2755}, {%r2696, %r2697, %r2698, %r2699, %r2700, %r2701, %r2702, %r2703}, {%r2728, %r2729, %r2730, %r2731, %r2732, %r2733, %r2734, %r2735}, {%r2748, %r2749, %r2750, %r2751};
	wmma.mma.sync.aligned.row.row.m8n32k16.f16.f16 {%r2756, %r2757, %r2758, %r2759}, {%r2704, %r2705, %r2706, %r2707, %r2708, %r2709, %r2710, %r2711}, {%r2736, %r2737, %r2738, %r2739, %r2740, %r2741, %r2742, %r2743}, {%r2752, %r2753, %r2754, %r2755};
	mul.wide.s32 	%rd342, %r3407, 2;
	add.s64 	%rd260, %rd12, %rd342;
	// begin inline asm
	cp.async.ca.shared.global [%r284], [%rd260], 16;

	// end inline asm
	add.s64 	%rd261, %rd260, %rd1;
	// begin inline asm
	cp.async.ca.shared.global [%r285], [%rd261], 16;

	// end inline asm
	add.s64 	%rd262, %rd261, %rd1;
	// begin inline asm
	cp.async.ca.shared.global [%r286], [%rd262], 16;

	// end inline asm
	add.s64 	%rd263, %rd262, %rd1;
	// begin inline asm
	cp.async.ca.shared.global [%r287], [%rd263], 16;

	// end inline asm
	add.s64 	%rd264, %rd263, %rd1;
	// begin inline asm
	cp.async.ca.shared.global [%r288], [%rd264], 16;

	// end inline asm
	add.s64 	%rd265, %rd264, %rd1;
	// begin inline asm
	cp.async.ca.shared.global [%r289], [%rd265], 16;

	// end inline asm
	add.s64 	%rd266, %rd265, %rd1;
	// begin inline asm
	cp.async.ca.shared.global [%r290], [%rd266], 16;

	// end inline asm
	add.s64 	%rd267, %rd266, %rd1;
	// begin inline asm
	cp.async.ca.shared.global [%r291], [%rd267], 16;

	// end inline asm
	// begin inline asm
	cp.async.commit_group;

	// end inline asm
	// begin inline asm
	cp.async.wait_group 0;

	// end inline asm
	bar.sync 	0;
	wmma.load.a.sync.aligned.row.m8n32k16.shared.f16 	{%r2760, %r2761, %r2762, %r2763, %r2764, %r2765, %r2766, %r2767}, [%r672], %r573;
	wmma.load.a.sync.aligned.row.m8n32k16.shared.f16 	{%r2768, %r2769, %r2770, %r2771, %r2772, %r2773, %r2774, %r2775}, [%r681], %r573;
	wmma.load.a.sync.aligned.row.m8n32k16.shared.f16 	{%r2776, %r2777, %r2778, %r2779, %r2780, %r2781, %r2782, %r2783}, [%r690], %r573;
	wmma.load.a.sync.aligned.row.m8n32k16.shared.f16 	{%r2784, %r2785, %r2786, %r2787, %r2788, %r2789, %r2790, %r2791}, [%r699], %r573;
	wmma.load.b.sync.aligned.row.m8n32k16.shared.f16 	{%r2792, %r2793, %r2794, %r2795, %r2796, %r2797, %r2798, %r2799}, [%r708], %r573;
	wmma.load.b.sync.aligned.row.m8n32k16.shared.f16 	{%r2800, %r2801, %r2802, %r2803, %r2804, %r2805, %r2806, %r2807}, [%r717], %r573;
	wmma.load.b.sync.aligned.row.m8n32k16.shared.f16 	{%r2808, %r2809, %r2810, %r2811, %r2812, %r2813, %r2814, %r2815}, [%r726], %r573;
	wmma.load.b.sync.aligned.row.m8n32k16.shared.f16 	{%r2816, %r2817, %r2818, %r2819, %r2820, %r2821, %r2822, %r2823}, [%r735], %r573;
	wmma.mma.sync.aligned.row.row.m8n32k16.f16.f16 {%r2824, %r2825, %r2826, %r2827}, {%r2760, %r2761, %r2762, %r2763, %r2764, %r2765, %r2766, %r2767}, {%r2792, %r2793, %r2794, %r2795, %r2796, %r2797, %r2798, %r2799}, {%r2756, %r2757, %r2758, %r2759};
	wmma.mma.sync.aligned.row.row.m8n32k16.f16.f16 {%r2828, %r2829, %r2830, %r2831}, {%r2768, %r2769, %r2770, %r2771, %r2772, %r2773, %r2774, %r2775}, {%r2800, %r2801, %r2802, %r2803, %r2804, %r2805, %r2806, %r2807}, {%r2824, %r2825, %r2826, %r2827};
	wmma.mma.sync.aligned.row.row.m8n32k16.f16.f16 {%r2832, %r2833, %r2834, %r2835}, {%r2776, %r2777, %r2778, %r2779, %r2780, %r2781, %r2782, %r2783}, {%r2808, %r2809, %r2810, %r2811, %r2812, %r2813, %r2814, %r2815}, {%r2828, %r2829, %r2830, %r2831};
	wmma.mma.sync.aligned.row.row.m8n32k16.f16.f16 {%r2836, %r2837, %r2838, %r2839}, {%r2784, %r2785, %r2786, %r2787, %r2788, %r2789, %r2790, %r2791}, {%r2816, %r2817, %r2818, %r2819, %r2820, %r2821, %r2822, %r2823}, {%r2832, %r2833, %r2834, %r2835};
	add.s64 	%rd268, %rd315, 3584;
	// begin inline asm
	cp.async.ca.shared.global [%r187], [%rd268], 16;

	// end inline asm
	// begin inline asm
	cp.async.ca.shared.global [%r23], [%rd268], 16;

	// end inline asm
	mul.wide.s32 	%rd343, %r3408, 2;
	add.s64 	%rd270, %rd12, %rd343;
	// begin inline asm
	cp.async.ca.shared.global [%r8], [%rd270], 16;

	// end inline asm
	add.s64 	%rd271, %rd270, %rd1;
	// begin inline asm
	cp.async.ca.shared.global [%r190], [%rd271], 16;

	// end inline asm
	add.s64 	%rd272, %rd271, %rd1;
	// begin inline asm
	cp.async.ca.shared.global [%r191], [%rd272], 16;

	// end inline asm
	add.s64 	%rd273, %rd272, %rd1;
	// begin inline asm
	cp.async.ca.shared.global [%r192], [%rd273], 16;

	// end inline asm
	add.s64 	%rd274, %rd273, %rd1;
	// begin inline asm
	cp.async.ca.shared.global [%r193], [%rd274], 16;

	// end inline asm
	add.s64 	%rd275, %rd274, %rd1;
	// begin inline asm
	cp.async.ca.shared.global [%r194], [%rd275], 16;

	// end inline asm
	add.s64 	%rd276, %rd275, %rd1;
	// begin inline asm
	cp.async.ca.shared.global [%r195], [%rd276], 16;

	// end inline asm
	add.s64 	%rd277, %rd276, %rd1;
	// begin inline asm
	cp.async.ca.shared.global [%r196], [%rd277], 16;

	// end inline asm
	// begin inline asm
	cp.async.commit_group;

	// end inline asm
	// begin inline asm
	cp.async.wait_group 0;

	// end inline asm
	bar.sync 	0;
	wmma.load.a.sync.aligned.row.m8n32k16.shared.f16 	{%r2840, %r2841, %r2842, %r2843, %r2844, %r2845, %r2846, %r2847}, [%r572], %r573;
	wmma.load.a.sync.aligned.row.m8n32k16.shared.f16 	{%r2848, %r2849, %r2850, %r2851, %r2852, %r2853, %r2854, %r2855}, [%r582], %r573;
	wmma.load.a.sync.aligned.row.m8n32k16.shared.f16 	{%r2856, %r2857, %r2858, %r2859, %r2860, %r2861, %r2862, %r2863}, [%r591], %r573;
	wmma.load.a.sync.aligned.row.m8n32k16.shared.f16 	{%r2864, %r2865, %r2866, %r2867, %r2868, %r2869, %r2870, %r2871}, [%r600], %r573;
	wmma.load.b.sync.aligned.row.m8n32k16.shared.f16 	{%r2872, %r2873, %r2874, %r2875, %r2876, %r2877, %r2878, %r2879}, [%r613], %r573;
	wmma.load.b.sync.aligned.row.m8n32k16.shared.f16 	{%r2880, %r2881, %r2882, %r2883, %r2884, %r2885, %r2886, %r2887}, [%r622], %r573;
	wmma.load.b.sync.aligned.row.m8n32k16.shared.f16 	{%r2888, %r2889, %r2890, %r2891, %r2892, %r2893, %r2894, %r2895}, [%r631], %r573;
	wmma.load.b.sync.aligned.row.m8n32k16.shared.f16 	{%r2896, %r2897, %r2898, %r2899, %r2900, %r2901, %r2902, %r2903}, [%r640], %r573;
	wmma.mma.sync.aligned.row.row.m8n32k16.f16.f16 {%r2904, %r2905, %r2906, %r2907}, {%r2840, %r2841, %r2842, %r2843, %r2844, %r2845, %r2846, %r2847}, {%r2872, %r2873, %r2874, %r2875, %r2876, %r2877, %r2878, %r2879}, {%r2836, %r2837, %r2838, %r2839};
	wmma.mma.sync.aligned.row.row.m8n32k16.f16.f16 {%r2908, %r2909, %r2910, %r2911}, {%r2848, %r2849, %r2850, %r2851, %r2852, %r2853, %r2854, %r2855}, {%r2880, %r2881, %r2882, %r2883, %r2884, %r2885, %r2886, %r2887}, {%r2904, %r2905, %r2906, %r2907};
	wmma.mma.sync.aligned.row.row.m8n32k16.f16.f16 {%r2912, %r2913, %r2914, %r2915}, {%r2856, %r2857, %r2858, %r2859, %r2860, %r2861, %r2862, %r2863}, {%r2888, %r2889, %r2890, %r2891, %r2892, %r2893, %r2894, %r2895}, {%r2908, %r2909, %r2910, %r2911};
	wmma.mma.sync.aligned.row.row.m8n32k16.f16.f16 {%r2916, %r2917, %r2918, %r2919}, {%r2864, %r2865, %r2866, %r2867, %r2868, %r2869, %r2870, %r2871}, {%r2896, %r2897, %r2898, %r2899, %r2900, %r2901, %r2902, %r2903}, {%r2912, %r2913, %r2914, %r2915};
	mul.wide.s32 	%rd344, %r3409, 2;
	add.s64 	%rd278, %rd12, %rd344;
	// begin inline asm
	cp.async.ca.shared.global [%r284], [%rd278], 16;

	// end inline asm
	add.s64 	%rd279, %rd278, %rd1;
	// begin inline asm
	cp.async.ca.shared.global [%r285], [%rd279], 16;

	// end inline asm
	add.s64 	%rd280, %rd279, %rd1;
	// begin inline asm
	cp.async.ca.shared.global [%r286], [%rd280], 16;

	// end inline asm
	add.s64 	%rd281, %rd280, %rd1;
	// begin inline asm
	cp.async.ca.shared.global [%r287], [%rd281], 16;

	// end inline asm
	add.s64 	%rd282, %rd281, %rd1;
	// begin inline asm
	cp.async.ca.shared.global [%r288], [%rd282], 16;

	// end inline asm
	add.s64 	%rd283, %rd282, %rd1;
	// begin inline asm
	cp.async.ca.shared.global [%r289], [%rd283], 16;

	// end inline asm
	add.s64 	%rd284, %rd283, %rd1;
	// begin inline asm
	cp.async.ca.shared.global [%r290], [%rd284], 16;

	// end inline asm
	add.s64 	%rd285, %rd284, %rd1;
	// begin inline asm
	cp.async.ca.shared.global [%r291], [%rd285], 16;

	// end inline asm
	// begin inline asm
	cp.async.commit_group;

	// end inline asm
	// begin inline asm
	cp.async.wait_group 0;

	// end inline asm
	bar.sync 	0;
	wmma.load.a.sync.aligned.row.m8n32k16.shared.f16 	{%r2920, %r2921, %r2922, %r2923, %r2924, %r2925, %r2926, %r2927}, [%r672], %r573;
	wmma.load.a.sync.aligned.row.m8n32k16.shared.f16 	{%r2928, %r2929, %r2930, %r2931, %r2932, %r2933, %r2934, %r2935}, [%r681], %r573;
	wmma.load.a.sync.aligned.row.m8n32k16.shared.f16 	{%r2936, %r2937, %r2938, %r2939, %r2940, %r2941, %r2942, %r2943}, [%r690], %r573;
	wmma.load.a.sync.aligned.row.m8n32k16.shared.f16 	{%r2944, %r2945, %r2946, %r2947, %r2948, %r2949, %r2950, %r2951}, [%r699], %r573;
	wmma.load.b.sync.aligned.row.m8n32k16.shared.f16 	{%r2952, %r2953, %r2954, %r2955, %r2956, %r2957, %r2958, %r2959}, [%r708], %r573;
	wmma.load.b.sync.aligned.row.m8n32k16.shared.f16 	{%r2960, %r2961, %r2962, %r2963, %r2964, %r2965, %r2966, %r2967}, [%r717], %r573;
	wmma.load.b.sync.aligned.row.m8n32k16.shared.f16 	{%r2968, %r2969, %r2970, %r2971, %r2972, %r2973, %r2974, %r2975}, [%r726], %r573;
	wmma.load.b.sync.aligned.row.m8n32k16.shared.f16 	{%r2976, %r2977, %r2978, %r2979, %r2980, %r2981, %r2982, %r2983}, [%r735], %r573;
	wmma.mma.sync.aligned.row.row.m8n32k16.f16.f16 {%r2984, %r2985, %r2986, %r2987}, {%r2920, %r2921, %r2922, %r2923, %r2924, %r2925, %r2926, %r2927}, {%r2952, %r2953, %r2954, %r2955, %r2956, %r2957, %r2958, %r2959}, {%r2916, %r2917, %r2918, %r2919};
	wmma.mma.sync.aligned.row.row.m8n32k16.f16.f16 {%r2988, %r2989, %r2990, %r2991}, {%r2928, %r2929, %r2930, %r2931, %r2932, %r2933, %r2934, %r2935}, {%r2960, %r2961, %r2962, %r2963, %r2964, %r2965, %r2966, %r2967}, {%r2984, %r2985, %r2986, %r2987};
	wmma.mma.sync.aligned.row.row.m8n32k16.f16.f16 {%r2992, %r2993, %r2994, %r2995}, {%r2936, %r2937, %r2938, %r2939, %r2940, %r2941, %r2942, %r2943}, {%r2968, %r2969, %r2970, %r2971, %r2972, %r2973, %r2974, %r2975}, {%r2988, %r2989, %r2990, %r2991};
	wmma.mma.sync.aligned.row.row.m8n32k16.f16.f16 {%r2996, %r2997, %r2998, %r2999}, {%r2944, %r2945, %r2946, %r2947, %r2948, %r2949, %r2950, %r2951}, {%r2976, %r2977, %r2978, %r2979, %r2980, %r2981, %r2982, %r2983}, {%r2992, %r2993, %r2994, %r2995};
	add.s64 	%rd286, %rd315, 3840;
	// begin inline asm
	cp.async.ca.shared.global [%r187], [%rd286], 16;

	// end inline asm
	// begin inline asm
	cp.async.ca.shared.global [%r23], [%rd286], 16;

	// end inline asm
	mul.wide.s32 	%rd345, %r3410, 2;
	add.s64 	%rd288, %rd12, %rd345;
	// begin inline asm
	cp.async.ca.shared.global [%r8], [%rd288], 16;

	// end inline asm
	add.s64 	%rd289, %rd288, %rd1;
	// begin inline asm
	cp.async.ca.shared.global [%r190], [%rd289], 16;

	// end inline asm
	add.s64 	%rd290, %rd289, %rd1;
	// begin inline asm
	cp.async.ca.shared.global [%r191], [%rd290], 16;

	// end inline asm
	add.s64 	%rd291, %rd290, %rd1;
	// begin inline asm
	cp.async.ca.shared.global [%r192], [%rd291], 16;

	// end inline asm
	add.s64 	%rd292, %rd291, %rd1;
	// begin inline asm
	cp.async.ca.shared.global [%r193], [%rd292], 16;

	// end inline asm
	add.s64 	%rd293, %rd292, %rd1;
	// begin inline asm
	cp.async.ca.shared.global [%r194], [%rd293], 16;

	// end inline asm
	add.s64 	%rd294, %rd293, %rd1;
	// begin inline asm
	cp.async.ca.shared.global [%r195], [%rd294], 16;

	// end inline asm
	add.s64 	%rd295, %rd294, %rd1;
	// begin inline asm
	cp.async.ca.shared.global [%r196], [%rd295], 16;

	// end inline asm
	// begin inline asm
	cp.async.commit_group;

	// end inline asm
	// begin inline asm
	cp.async.wait_group 0;

	// end inline asm
	bar.sync 	0;
	wmma.load.a.sync.aligned.row.m8n32k16.shared.f16 	{%r3000, %r3001, %r3002, %r3003, %r3004, %r3005, %r3006, %r3007}, [%r572], %r573;
	wmma.load.a.sync.aligned.row.m8n32k16.shared.f16 	{%r3008, %r3009, %r3010, %r3011, %r3012, %r3013, %r3014, %r3015}, [%r582], %r573;
	wmma.load.a.sync.aligned.row.m8n32k16.shared.f16 	{%r3016, %r3017, %r3018, %r3019, %r3020, %r3021, %r3022, %r3023}, [%r591], %r573;
	wmma.load.a.sync.aligned.row.m8n32k16.shared.f16 	{%r3024, %r3025, %r3026, %r3027, %r3028, %r3029, %r3030, %r3031}, [%r600], %r573;
	wmma.load.b.sync.aligned.row.m8n32k16.shared.f16 	{%r3032, %r3033, %r3034, %r3035, %r3036, %r3037, %r3038, %r3039}, [%r613], %r573;
	wmma.load.b.sync.aligned.row.m8n32k16.shared.f16 	{%r3040, %r3041, %r3042, %r3043, %r3044, %r3045, %r3046, %r3047}, [%r622], %r573;
	wmma.load.b.sync.aligned.row.m8n32k16.shared.f16 	{%r3048, %r3049, %r3050, %r3051, %r3052, %r3053, %r3054, %r3055}, [%r631], %r573;
	wmma.load.b.sync.aligned.row.m8n32k16.shared.f16 	{%r3056, %r3057, %r3058, %r3059, %r3060, %r3061, %r3062, %r3063}, [%r640], %r573;
	wmma.mma.sync.aligned.row.row.m8n32k16.f16.f16 {%r3064, %r3065, %r3066, %r3067}, {%r3000, %r3001, %r3002, %r3003, %r3004, %r3005, %r3006, %r3007}, {%r3032, %r3033, %r3034, %r3035, %r3036, %r3037, %r3038, %r3039}, {%r2996, %r2997, %r2998, %r2999};
	wmma.mma.sync.aligned.row.row.m8n32k16.f16.f16 {%r3068, %r3069, %r3070, %r3071}, {%r3008, %r3009, %r3010, %r3011, %r3012, %r3013, %r3014, %r3015}, {%r3040, %r3041, %r3042, %r3043, %r3044, %r3045, %r3046, %r3047}, {%r3064, %r3065, %r3066, %r3067};
	wmma.mma.sync.aligned.row.row.m8n32k16.f16.f16 {%r3072, %r3073, %r3074, %r3075}, {%r3016, %r3017, %r3018, %r3019, %r3020, %r3021, %r3022, %r3023}, {%r3048, %r3049, %r3050, %r3051, %r3052, %r3053, %r3054, %r3055}, {%r3068, %r3069, %r3070, %r3071};
	wmma.mma.sync.aligned.row.row.m8n32k16.f16.f16 {%r3076, %r3077, %r3078, %r3079}, {%r3024, %r3025, %r3026, %r3027, %r3028, %r3029, %r3030, %r3031}, {%r3056, %r3057, %r3058, %r3059, %r3060, %r3061, %r3062, %r3063}, {%r3072, %r3073, %r3074, %r3075};
	mul.wide.s32 	%rd346, %r3411, 2;
	add.s64 	%rd296, %rd12, %rd346;
	// begin inline asm
	cp.async.ca.shared.global [%r284], [%rd296], 16;

	// end inline asm
	add.s64 	%rd297, %rd296, %rd1;
	// begin inline asm
	cp.async.ca.shared.global [%r285], [%rd297], 16;

	// end inline asm
	add.s64 	%rd298, %rd297, %rd1;
	// begin inline asm
	cp.async.ca.shared.global [%r286], [%rd298], 16;

	// end inline asm
	add.s64 	%rd299, %rd298, %rd1;
	// begin inline asm
	cp.async.ca.shared.global [%r287], [%rd299], 16;

	// end inline asm
	add.s64 	%rd300, %rd299, %rd1;
	// begin inline asm
	cp.async.ca.shared.global [%r288], [%rd300], 16;

	// end inline asm
	add.s64 	%rd301, %rd300, %rd1;
	// begin inline asm
	cp.async.ca.shared.global [%r289], [%rd301], 16;

	// end inline asm
	add.s64 	%rd302, %rd301, %rd1;
	// begin inline asm
	cp.async.ca.shared.global [%r290], [%rd302], 16;

	// end inline asm
	add.s64 	%rd303, %rd302, %rd1;
	// begin inline asm
	cp.async.ca.shared.global [%r291], [%rd303], 16;

	// end inline asm
	// begin inline asm
	cp.async.commit_group;

	// end inline asm
	// begin inline asm
	cp.async.wait_group 0;

	// end inline asm
	bar.sync 	0;
	add.s32 	%r3420, %r3420, 2048;
	wmma.load.a.sync.aligned.row.m8n32k16.shared.f16 	{%r3080, %r3081, %r3082, %r3083, %r3084, %r3085, %r3086, %r3087}, [%r672], %r573;
	wmma.load.a.sync.aligned.row.m8n32k16.shared.f16 	{%r3088, %r3089, %r3090, %r3091, %r3092, %r3093, %r3094, %r3095}, [%r681], %r573;
	wmma.load.a.sync.aligned.row.m8n32k16.shared.f16 	{%r3096, %r3097, %r3098, %r3099, %r3100, %r3101, %r3102, %r3103}, [%r690], %r573;
	wmma.load.a.sync.aligned.row.m8n32k16.shared.f16 	{%r3104, %r3105, %r3106, %r3107, %r3108, %r3109, %r3110, %r3111}, [%r699], %r573;
	wmma.load.b.sync.aligned.row.m8n32k16.shared.f16 	{%r3112, %r3113, %r3114, %r3115, %r3116, %r3117, %r3118, %r3119}, [%r708], %r573;
	wmma.load.b.sync.aligned.row.m8n32k16.shared.f16 	{%r3120, %r3121, %r3122, %r3123, %r3124, %r3125, %r3126, %r3127}, [%r717], %r573;
	wmma.load.b.sync.aligned.row.m8n32k16.shared.f16 	{%r3128, %r3129, %r3130, %r3131, %r3132, %r3133, %r3134, %r3135}, [%r726], %r573;
	wmma.load.b.sync.aligned.row.m8n32k16.shared.f16 	{%r3136, %r3137, %r3138, %r3139, %r3140, %r3141, %r3142, %r3143}, [%r735], %r573;
	wmma.mma.sync.aligned.row.row.m8n32k16.f16.f16 {%r3144, %r3145, %r3146, %r3147}, {%r3080, %r3081, %r3082, %r3083, %r3084, %r3085, %r3086, %r3087}, {%r3112, %r3113, %r3114, %r3115, %r3116, %r3117, %r3118, %r3119}, {%r3076, %r3077, %r3078, %r3079};
	wmma.mma.sync.aligned.row.row.m8n32k16.f16.f16 {%r3148, %r3149, %r3150, %r3151}, {%r3088, %r3089, %r3090, %r3091, %r3092, %r3093, %r3094, %r3095}, {%r3120, %r3121, %r3122, %r3123, %r3124, %r3125, %r3126, %r3127}, {%r3144, %r3145, %r3146, %r3147};
	wmma.mma.sync.aligned.row.row.m8n32k16.f16.f16 {%r3152, %r3153, %r3154, %r3155}, {%r3096, %r3097, %r3098, %r3099, %r3100, %r3101, %r3102, %r3103}, {%r3128, %r3129, %r3130, %r3131, %r3132, %r3133, %r3134, %r3135}, {%r3148, %r3149, %r3150, %r3151};
	wmma.mma.sync.aligned.row.row.m8n32k16.f16.f16 {%r3443, %r3442, %r3441, %r3440}, {%r3104, %r3105, %r3106, %r3107, %r3108, %r3109, %r3110, %r3111}, {%r3136, %r3137, %r3138, %r3139, %r3140, %r3141, %r3142, %r3143}, {%r3152, %r3153, %r3154, %r3155};
	add.s64 	%rd304, %rd315, 4096;
	// begin inline asm
	cp.async.ca.shared.global [%r187], [%rd304], 16;

	// end inline asm
	// begin inline asm
	cp.async.ca.shared.global [%r23], [%rd304], 16;

	// end inline asm
	mul.wide.s32 	%rd347, %r3412, 2;
	add.s64 	%rd306, %rd12, %rd347;
	// begin inline asm
	cp.async.ca.shared.global [%r8], [%rd306], 16;

	// end inline asm
	add.s64 	%rd307, %rd306, %rd1;
	// begin inline asm
	cp.async.ca.shared.global [%r190], [%rd307], 16;

	// end inline asm
	add.s64 	%rd308, %rd307, %rd1;
	// begin inline asm
	cp.async.ca.shared.global [%r191], [%rd308], 16;

	// end inline asm
	add.s64 	%rd309, %rd308, %rd1;
	// begin inline asm
	cp.async.ca.shared.global [%r192], [%rd309], 16;

	// end inline asm
	add.s64 	%rd310, %rd309, %rd1;
	// begin inline asm
	cp.async.ca.shared.global [%r193], [%rd310], 16;

	// end inline asm
	add.s64 	%rd311, %rd310, %rd1;
	// begin inline asm
	cp.async.ca.shared.global [%r194], [%rd311], 16;

	// end inline asm
	add.s64 	%rd312, %rd311, %rd1;
	// begin inline asm
	cp.async.ca.shared.global [%r195], [%rd312], 16;

	// end inline asm
	add.s64 	%rd313, %rd312, %rd1;
	// begin inline asm
	cp.async.ca.shared.global [%r196], [%rd313], 16;

	// end inline asm
	// begin inline asm
	cp.async.commit_group;

	// end inline asm
	// begin inline asm
	cp.async.wait_group 0;

	// end inline asm
	bar.sync 	0;
	add.s32 	%r3415, %r3415, 32;
	add.s32 	%r3414, %r3414, 32;
	shl.b32 	%r3156, %r176, 11;
	add.s32 	%r3430, %r3430, %r3156;
	add.s32 	%r3412, %r3412, %r3156;
	add.s32 	%r3411, %r3411, %r3156;
	add.s32 	%r3410, %r3410, %r3156;
	add.s32 	%r3409, %r3409, %r3156;
	add.s32 	%r3408, %r3408, %r3156;
	add.s32 	%r3407, %r3407, %r3156;
	add.s32 	%r3406, %r3406, %r3156;
	add.s32 	%r3405, %r3405, %r3156;
	add.s32 	%r3404, %r3404, %r3156;
	add.s32 	%r3403, %r3403, %r3156;
	add.s32 	%r3402, %r3402, %r3156;
	add.s32 	%r3401, %r3401, %r3156;
	add.s32 	%r3400, %r3400, %r3156;
	add.s32 	%r3399, %r3399, %r3156;
	add.s32 	%r3398, %r3398, %r3156;
	add.s32 	%r3397, %r3397, %r3156;
	add.s32 	%r3396, %r3396, %r3156;
	add.s32 	%r3395, %r3395, %r3156;
	add.s32 	%r3394, %r3394, %r3156;
	add.s32 	%r3393, %r3393, %r3156;
	add.s32 	%r3392, %r3392, %r3156;
	add.s32 	%r3391, %r3391, %r3156;
	add.s32 	%r3390, %r3390, %r3156;
	add.s32 	%r3389, %r3389, %r3156;
	add.s32 	%r3388, %r3388, %r3156;
	add.s32 	%r3387, %r3387, %r3156;
	add.s32 	%r3386, %r3386, %r3156;
	add.s32 	%r3385, %r3385, %r3156;
	add.s32 	%r3384, %r3384, %r3156;
	add.s32 	%r3383, %r3383, %r3156;
	add.s32 	%r3382, %r3382, %r3156;
	add.s32 	%r3381, %r3381, %r3156;
	setp.ne.s32 	%p6, %r3415, 0;
	@%p6 bra 	$L__BB6_4;
	add.s32 	%r3438, %r3414, 1;
$L__BB6_6:
	setp.eq.s32 	%p7, %r25, 0;
	@%p7 bra 	$L__BB6_11;
	add.s64 	%rd2, %rd12, %rd1;
	shl.b32 	%r152, %r176, 6;
	add.s32 	%r3433, %r3430, %r152;
	mul.wide.s32 	%rd348, %r176, 4;
	add.s64 	%rd3, %rd12, %rd348;
	mul.wide.s32 	%rd349, %r176, 6;
	add.s64 	%rd4, %rd12, %rd349;
	mul.wide.s32 	%rd350, %r176, 8;
	add.s64 	%rd5, %rd12, %rd350;
	mul.wide.s32 	%rd351, %r176, 10;
	add.s64 	%rd6, %rd12, %rd351;
	mul.wide.s32 	%rd352, %r176, 12;
	add.s64 	%rd7, %rd12, %rd352;
	mul.wide.s32 	%rd353, %r176, 14;
	add.s64 	%rd8, %rd12, %rd353;
	add.s64 	%rd9, %rd11, 128;
	neg.s32 	%r3432, %r25;
$L__BB6_8:
	.pragma "nounroll";
	mul.wide.s32 	%rd354, %r3420, 2;
	add.s64 	%rd10, %rd9, %rd354;
	and.b32  	%r163, %r3438, 1;
	xor.b32  	%r3157, %r163, 1;
	shl.b32 	%r3158, %r3438, 6;
	not.b32 	%r3159, %r3158;
	and.b32  	%r3160, %r3159, 64;
	mad.lo.s32 	%r3161, %r3157, 1088, %r3160;
	shl.b32 	%r3162, %r3161, 1;
	mov.u32 	%r3163, smem;
	add.s32 	%r3164, %r3163, %r3162;
	mov.b32 	%r3165, 136;
	wmma.load.a.sync.aligned.row.m8n32k16.shared.f16 	{%r3166, %r3167, %r3168, %r3169, %r3170, %r3171, %r3172, %r3173}, [%r3164], %r3165;
	add.s32 	%r3174, %r3164, 32;
	wmma.load.a.sync.aligned.row.m8n32k16.shared.f16 	{%r3175, %r3176, %r3177, %r3178, %r3179, %r3180, %r3181, %r3182}, [%r3174], %r3165;
	add.s32 	%r3183, %r3164, 64;
	wmma.load.a.sync.aligned.row.m8n32k16.shared.f16 	{%r3184, %r3185, %r3186, %r3187, %r3188, %r3189, %r3190, %r3191}, [%r3183], %r3165;
	add.s32 	%r3192, %r3164, 96;
	wmma.load.a.sync.aligned.row.m8n32k16.shared.f16 	{%r3193, %r3194, %r3195, %r3196, %r3197, %r3198, %r3199, %r3200}, [%r3192], %r3165;
	mov.u32 	%r3201, %tid.x;
	and.b32  	%r3202, %r3201, 992;
	mad.lo.s32 	%r3203, %r3157, 8704, %r3202;
	shl.b32 	%r3204, %r3203, 1;
	add.s32 	%r3205, %r3163, %r3204;
	add.s32 	%r3206, %r3205, 4352;
	wmma.load.b.sync.aligned.row.m8n32k16.shared.f16 	{%r3207, %r3208, %r3209, %r3210, %r3211, %r3212, %r3213, %r3214}, [%r3206], %r3165;
	add.s32 	%r3215, %r3205, 8704;
	wmma.load.b.sync.aligned.row.m8n32k16.shared.f16 	{%r3216, %r3217, %r3218, %r3219, %r3220, %r3221, %r3222, %r3223}, [%r3215], %r3165;
	add.s32 	%r3224, %r3205, 13056;
	wmma.load.b.sync.aligned.row.m8n32k16.shared.f16 	{%r3225, %r3226, %r3227, %r3228, %r3229, %r3230, %r3231, %r3232}, [%r3224], %r3165;
	add.s32 	%r3233, %r3205, 17408;
	wmma.load.b.sync.aligned.row.m8n32k16.shared.f16 	{%r3234, %r3235, %r3236, %r3237, %r3238, %r3239, %r3240, %r3241}, [%r3233], %r3165;
	wmma.mma.sync.aligned.row.row.m8n32k16.f16.f16 {%r3242, %r3243, %r3244, %r3245}, {%r3166, %r3167, %r3168, %r3169, %r3170, %r3171, %r3172, %r3173}, {%r3207, %r3208, %r3209, %r3210, %r3211, %r3212, %r3213, %r3214}, {%r3443, %r3442, %r3441, %r3440};
	wmma.mma.sync.aligned.row.row.m8n32k16.f16.f16 {%r3246, %r3247, %r3248, %r3249}, {%r3175, %r3176, %r3177, %r3178, %r3179, %r3180, %r3181, %r3182}, {%r3216, %r3217, %r3218, %r3219, %r3220, %r3221, %r3222, %r3223}, {%r3242, %r3243, %r3244, %r3245};
	wmma.mma.sync.aligned.row.row.m8n32k16.f16.f16 {%r3250, %r3251, %r3252, %r3253}, {%r3184, %r3185, %r3186, %r3187, %r3188, %r3189, %r3190, %r3191}, {%r3225, %r3226, %r3227, %r3228, %r3229, %r3230, %r3231, %r3232}, {%r3246, %r3247, %r3248, %r3249};
	wmma.mma.sync.aligned.row.row.m8n32k16.f16.f16 {%r3443, %r3442, %r3441, %r3440}, {%r3193, %r3194, %r3195, %r3196, %r3197, %r3198, %r3199, %r3200}, {%r3234, %r3235, %r3236, %r3237, %r3238, %r3239, %r3240, %r3241}, {%r3250, %r3251, %r3252, %r3253};
	setp.eq.b32 	%p8, %r163, 1;
	@%p8 bra 	$L__BB6_10;
	// begin inline asm
	cp.async.ca.shared.global [%r187], [%rd10], 16;

	// end inline asm
	// begin inline asm
	cp.async.ca.shared.global [%r23], [%rd10], 16;

	// end inline asm
$L__BB6_10:
	mul.wide.s32 	%rd365, %r3433, 2;
	mad.lo.s32 	%r3256, %r163, 17408, %r8;
	add.s64 	%rd357, %rd12, %rd365;
	// begin inline asm
	cp.async.ca.shared.global [%r3256], [%rd357], 16;

	// end inline asm
	add.s32 	%r3257, %r3256, 272;
	add.s64 	%rd358, %rd2, %rd365;
	// begin inline asm
	cp.async.ca.shared.global [%r3257], [%rd358], 16;

	// end inline asm
	add.s32 	%r3258, %r3256, 544;
	add.s64 	%rd359, %rd3, %rd365;
	// begin inline asm
	cp.async.ca.shared.global [%r3258], [%rd359], 16;

	// end inline asm
	add.s32 	%r3259, %r3256, 816;
	add.s64 	%rd360, %rd4, %rd365;
	// begin inline asm
	cp.async.ca.shared.global [%r3259], [%rd360], 16;

	// end inline asm
	add.s32 	%r3260, %r3256, 1088;
	add.s64 	%rd361, %rd5, %rd365;
	// begin inline asm
	cp.async.ca.shared.global [%r3260], [%rd361], 16;

	// end inline asm
	add.s32 	%r3261, %r3256, 1360;
	add.s64 	%rd362, %rd6, %rd365;
	// begin inline asm
	cp.async.ca.shared.global [%r3261], [%rd362], 16;

	// end inline asm
	add.s32 	%r3262, %r3256, 1632;
	add.s64 	%rd363, %rd7, %rd365;
	// begin inline asm
	cp.async.ca.shared.global [%r3262], [%rd363], 16;

	// end inline asm
	add.s32 	%r3263, %r3256, 1904;
	add.s64 	%rd364, %rd8, %rd365;
	// begin inline asm
	cp.async.ca.shared.global [%r3263], [%rd364], 16;

	// end inline asm
	// begin inline asm
	cp.async.commit_group;

	// end inline asm
	// begin inline asm
	cp.async.wait_group 0;

	// end inline asm
	bar.sync 	0;
	add.s32 	%r3438, %r3438, 1;
	add.s32 	%r3433, %r3433, %r152;
	add.s32 	%r3432, %r3432, 1;
	setp.ne.s32 	%p9, %r3432, 0;
	add.s32 	%r3420, %r3420, 64;
	@%p9 bra 	$L__BB6_8;
$L__BB6_11:
	ld.param.u64 	%rd371, [_Z24eed_hgemm_m8n128k64x4_v7P6__halfS0_S0_iii_param_2];
	shr.s32 	%r3272, %r177, 31;
	shr.u32 	%r3273, %r3272, 26;
	add.s32 	%r3274, %r177, %r3273;
	shr.u32 	%r3275, %r3274, 6;
	not.b32 	%r3276, %r3275;
	and.b32  	%r3277, %r3276, 1;
	mov.u32 	%r3278, smem;
	mad.lo.s32 	%r3279, %r3277, 2176, %r3278;
	add.s32 	%r3280, %r3279, 128;
	mov.b32 	%r3281, 136;
	wmma.load.a.sync.aligned.row.m8n32k16.shared.f16 	{%r3282, %r3283, %r3284, %r3285, %r3286, %r3287, %r3288, %r3289}, [%r3280], %r3281;
	add.s32 	%r3290, %r3279, 160;
	wmma.load.a.sync.aligned.row.m8n32k16.shared.f16 	{%r3291, %r3292, %r3293, %r3294, %r3295, %r3296, %r3297, %r3298}, [%r3290], %r3281;
	add.s32 	%r3299, %r3279, 192;
	wmma.load.a.sync.aligned.row.m8n32k16.shared.f16 	{%r3300, %r3301, %r3302, %r3303, %r3304, %r3305, %r3306, %r3307}, [%r3299], %r3281;
	add.s32 	%r3308, %r3279, 224;
	wmma.load.a.sync.aligned.row.m8n32k16.shared.f16 	{%r3309, %r3310, %r3311, %r3312, %r3313, %r3314, %r3315, %r3316}, [%r3308], %r3281;
	mov.u32 	%r3317, %tid.x;
	and.b32  	%r3318, %r3317, 992;
	mad.lo.s32 	%r3319, %r3277, 8704, %r3318;
	shl.b32 	%r3320, %r3319, 1;
	add.s32 	%r3321, %r3278, 4352;
	add.s32 	%r3322, %r3321, %r3320;
	wmma.load.b.sync.aligned.row.m8n32k16.shared.f16 	{%r3323, %r3324, %r3325, %r3326, %r3327, %r3328, %r3329, %r3330}, [%r3322], %r3281;
	add.s32 	%r3331, %r3322, 4352;
	wmma.load.b.sync.aligned.row.m8n32k16.shared.f16 	{%r3332, %r3333, %r3334, %r3335, %r3336, %r3337, %r3338, %r3339}, [%r3331], %r3281;
	add.s32 	%r3340, %r3322, 8704;
	wmma.load.b.sync.aligned.row.m8n32k16.shared.f16 	{%r3341, %r3342, %r3343, %r3344, %r3345, %r3346, %r3347, %r3348}, [%r3340], %r3281;
	add.s32 	%r3349, %r3322, 13056;
	wmma.load.b.sync.aligned.row.m8n32k16.shared.f16 	{%r3350, %r3351, %r3352, %r3353, %r3354, %r3355, %r3356, %r3357}, [%r3349], %r3281;
	wmma.mma.sync.aligned.row.row.m8n32k16.f16.f16 {%r3358, %r3359, %r3360, %r3361}, {%r3282, %r3283, %r3284, %r3285, %r3286, %r3287, %r3288, %r3289}, {%r3323, %r3324, %r3325, %r3326, %r3327, %r3328, %r3329, %r3330}, {%r3443, %r3442, %r3441, %r3440};
	wmma.mma.sync.aligned.row.row.m8n32k16.f16.f16 {%r3362, %r3363, %r3364, %r3365}, {%r3291, %r3292, %r3293, %r3294, %r3295, %r3296, %r3297, %r3298}, {%r3332, %r3333, %r3334, %r3335, %r3336, %r3337, %r3338, %r3339}, {%r3358, %r3359, %r3360, %r3361};
	wmma.mma.sync.aligned.row.row.m8n32k16.f16.f16 {%r3366, %r3367, %r3368, %r3369}, {%r3300, %r3301, %r3302, %r3303, %r3304, %r3305, %r3306, %r3307}, {%r3341, %r3342, %r3343, %r3344, %r3345, %r3346, %r3347, %r3348}, {%r3362, %r3363, %r3364, %r3365};
	wmma.mma.sync.aligned.row.row.m8n32k16.f16.f16 {%r3370, %r3371, %r3372, %r3373}, {%r3309, %r3310, %r3311, %r3312, %r3313, %r3314, %r3315, %r3316}, {%r3350, %r3351, %r3352, %r3353, %r3354, %r3355, %r3356, %r3357}, {%r3366, %r3367, %r3368, %r3369};
	shl.b32 	%r3374, %r3317, 1;
	and.b32  	%r3375, %r3374, 1984;
	add.s32 	%r3376, %r3321, %r3375;
	add.s32 	%r3377, %r3376, -4352;
	wmma.store.d.sync.aligned.row.m8n32k16.shared.f16 	[%r3377], {%r3370, %r3371, %r3372, %r3373}, %r3281;
	bar.sync 	0;
	mad.lo.s32 	%r3378, %r176, %r16, %r18;
	mul.wide.s32 	%rd370, %r3378, 2;
	add.s64 	%rd366, %rd371, %rd370;
	add.s32 	%r3380, %r3278, %r207;
	ld.shared.u32 	%r3265, [%r3380];
	// begin inline asm
	{ atom.add.noftz.f16x2 %r3264,[%rd366],%r3265; }

	// end inline asm
	add.s64 	%rd367, %rd366, 4;
	ld.shared.u32 	%r3267, [%r3380+4];
	// begin inline asm
	{ atom.add.noftz.f16x2 %r3266,[%rd367],%r3267; }

	// end inline asm
	add.s64 	%rd368, %rd366, 8;
	ld.shared.u32 	%r3269, [%r3380+8];
	// begin inline asm
	{ atom.add.noftz.f16x2 %r3268,[%rd368],%r3269; }

	// end inline asm
	add.s64 	%rd369, %rd366, 12;
	ld.shared.u32 	%r3271, [%r3380+12];
	// begin inline asm
	{ atom.add.noftz.f16x2 %r3270,[%rd369],%r3271; }

	// end inline asm
$L__BB6_12:
	ret;

}


// ===== COMPILED SASS (sm_100) =====

	.target	sm_100

	.elftype	@"ET_EXEC"


//--------------------- .note.nv.tkinfo           --------------------------
	.section	.note.nv.tkinfo,"",@"SHT_NOTE"
	.sectionflags	@"SHF_NOTE_NV_TKINFO"
	.tkinfo
        /*0018*/ 	.word	0x00000002
        /*0030*/ 	.string	""
        /*0030*/ 	.string	"ptxas"
        /*0030*/ 	.string	"Cuda compilation tools, release 13.0, V13.0.88"
        /*0030*/ 	.string	"Build cuda_13.0.r13.0/compiler.36424714_0"
        /*0030*/ 	.string	"-arch sm_100 -m 64 "



//--------------------- .note.nv.cuinfo           --------------------------
	.section	.note.nv.cuinfo,"",@"SHT_NOTE"
	.sectionflags	@"SHF_NOTE_NV_CUINFO"
        /*0018*/ 	.short	0x0002
        /*001a*/ 	.short	0x0064
        /*001c*/ 	.short	0x0082
	.zero		2


//--------------------- .nv.info                  --------------------------
	.section	.nv.info,"",@"SHT_CUDA_INFO"
	.align	4


	//----- nvinfo : EIATTR_REGCOUNT
	.align		4
        /*0000*/ 	.byte	0x04, 0x2f
        /*0002*/ 	.short	(.L_1 - .L_0)
	.align		4
.L_0:
        /*0004*/ 	.word	index@(_Z16myHGEMMAlignedV5P6__halfS0_S0_iii)
        /*0008*/ 	.word	0x000000da


	//----- nvinfo : EIATTR_FRAME_SIZE
	.align		4
.L_1:
        /*000c*/ 	.byte	0x04, 0x11
        /*000e*/ 	.short	(.L_3 - .L_2)
	.align		4
.L_2:
        /*0010*/ 	.word	index@(_Z16myHGEMMAlignedV5P6__halfS0_S0_iii)
        /*0014*/ 	.word	0x00000000


	//----- nvinfo : EIATTR_REGCOUNT
	.align		4
.L_3:
        /*0018*/ 	.byte	0x04, 0x2f
        /*001a*/ 	.short	(.L_5 - .L_4)
	.align		4
.L_4:
        /*001c*/ 	.word	index@(_Z22eed_hgemm_m8n256k32_v1P6__halfS0_S0_iii)
        /*0020*/ 	.word	0x0000005c


	//----- nvinfo : EIATTR_FRAME_SIZE
	.align		4
.L_5:
        /*0024*/ 	.byte	0x04, 0x11
        /*0026*/ 	.short	(.L_7 - .L_6)
	.align		4
.L_6:
        /*0028*/ 	.word	index@(_Z22eed_hgemm_m8n256k32_v1P6__halfS0_S0_iii)
        /*002c*/ 	.word	0x00000000


	//----- nvinfo : EIATTR_REGCOUNT
	.align		4
.L_7:
        /*0030*/ 	.byte	0x04, 0x2f
        /*0032*/ 	.short	(.L_9 - .L_8)
	.align		4
.L_8:
        /*0034*/ 	.word	index@(_Z22eed_hgemm_m8n256k32_v2P6__halfS0_S0_iii)
        /*0038*/ 	.word	0x0000005a


	//----- nvinfo : EIATTR_FRAME_SIZE
	.align		4
.L_9:
        /*003c*/ 	.byte	0x04, 0x11
        /*003e*/ 	.short	(.L_11 - .L_10)
	.align		4
.L_10:
        /*0040*/ 	.word	index@(_Z22eed_hgemm_m8n256k32_v2P6__halfS0_S0_iii)
        /*0044*/ 	.word	0x00000000


	//----- nvinfo : EIATTR_REGCOUNT
	.align		4
.L_11:
        /*0048*/ 	.byte	0x04, 0x2f
        /*004a*/ 	.short	(.L_13 - .L_12)
	.align		4
.L_12:
        /*004c*/ 	.word	index@(_Z22eed_hgemm_m8n256k64_v3P6__halfS0_S0_iii)
        /*0050*/ 	.word	0x00000072


	//----- nvinfo : EIATTR_FRAME_SIZE
	.align		4
.L_13:
        /*0054*/ 	.byte	0x04, 0x11
        /*0056*/ 	.short	(.L_15 - .L_14)
	.align		4
.L_14:
        /*0058*/ 	.word	index@(_Z22eed_hgemm_m8n256k64_v3P6__halfS0_S0_iii)
        /*005c*/ 	.word	0x00000000


	//----- nvinfo : EIATTR_REGCOUNT
	.align		4
.L_15:
        /*0060*/ 	.byte	0x04, 0x2f
        /*0062*/ 	.short	(.L_17 - .L_16)
	.align		4
.L_16:
        /*0064*/ 	.word	index@(_Z22eed_hgemm_m8n128k64_v4P6__halfS0_S0_iii)
        /*0068*/ 	.word	0x00000050


	//----- nvinfo : EIATTR_FRAME_SIZE
	.align		4
.L_17:
        /*006c*/ 	.byte	0x04, 0x11
        /*006e*/ 	.short	(.L_19 - .L_18)
	.align		4
.L_18:
        /*0070*/ 	.word	index@(_Z22eed_hgemm_m8n128k64_v4P6__halfS0_S0_iii)
        /*0074*/ 	.word	0x00000000


	//----- nvinfo : EIATTR_REGCOUNT
	.align		4
.L_19:
        /*0078*/ 	.byte	0x04, 0x2f
        /*007a*/ 	.short	(.L_21 - .L_20)
	.align		4
.L_20:
        /*007c*/ 	.word	index@(_Z23eed_hgemm_m8n128k128_v5P6__halfS0_S0_iii)
        /*0080*/ 	.word	0x00000078


	//----- nvinfo : EIATTR_FRAME_SIZE
	.align		4
.L_21:
        /*0084*/ 	.byte	0x04, 0x11
        /*0086*/ 	.short	(.L_23 - .L_22)
	.align		4
.L_22:
        /*0088*/ 	.word	index@(_Z23eed_hgemm_m8n128k128_v5P6__halfS0_S0_iii)
        /*008c*/ 	.word	0x00000000


	//----- nvinfo : EIATTR_REGCOUNT
	.align		4
.L_23:
        /*0090*/ 	.byte	0x04, 0x2f
        /*0092*/ 	.short	(.L_25 - .L_24)
	.align		4
.L_24:
        /*0094*/ 	.word	index@(_Z24eed_hgemm_m8n128k64x4_v7P6__halfS0_S0_iii)
        /*0098*/ 	.word	0x00000060


	//----- nvinfo : EIATTR_FRAME_SIZE
	.align		4
.L_25:
        /*009c*/ 	.byte	0x04, 0x11
        /*009e*/ 	.short	(.L_27 - .L_26)
	.align		4
.L_26:
        /*00a0*/ 	.word	index@(_Z24eed_hgemm_m8n128k64x4_v7P6__halfS0_S0_iii)
        /*00a4*/ 	.word	0x00000000


	//----- nvinfo : EIATTR_MIN_STACK_SIZE
	.align		4
.L_27:
        /*00a8*/ 	.byte	0x04, 0x12
        /*00aa*/ 	.short	(.L_29 - .L_28)
	.align		4
.L_28:
        /*00ac*/ 	.word	index@(_Z24eed_hgemm_m8n128k64x4_v7P6__halfS0_S0_iii)
        /*00b0*/ 	.word	0x00000000


	//----- nvinfo : EIATTR_MIN_STACK_SIZE
	.align		4
.L_29:
        /*00b4*/ 	.byte	0x04, 0x12
        /*00b6*/ 	.short	(.L_31 - .L_30)
	.align		4
.L_30:
        /*00b8*/ 	.word	index@(_Z23eed_hgemm_m8n128k128_v5P6__halfS0_S0_iii)
        /*00bc*/ 	.word	0x00000000


	//----- nvinfo : EIATTR_MIN_STACK_SIZE
	.align		4
.L_31:
        /*00c0*/ 	.byte	0x04, 0x12
        /*00c2*/ 	.short	(.L_33 - .L_32)
	.align		4
.L_32:
        /*00c4*/ 	.word	index@(_Z22eed_hgemm_m8n128k64_v4P6__halfS0_S0_iii)
        /*00c8*/ 	.word	0x00000000


	//----- nvinfo : EIATTR_MIN_STACK_SIZE
	.align		4
.L_33:
        /*00cc*/ 	.byte	0x04, 0x12
        /*00ce*/ 	.short	(.L_35 - .L_34)
	.align		4
.L_34:
        /*00d0*/ 	.word	index@(_Z22eed_hgemm_m8n256k64_v3P6__halfS0_S0_iii)
        /*00d4*/ 	.word	0x00000000


	//----- nvinfo : EIATTR_MIN_STACK_SIZE
	.align		4
.L_35:
        /*00d8*/ 	.byte	0x04, 0x12
        /*00da*/ 	.short	(.L_37 - .L_36)
	.align		4
.L_36:
        /*00dc*/ 	.word	index@(_Z22eed_hgemm_m8n256k32_v2P6__halfS0_S0_iii)
        /*00e0*/ 	.word	0x00000000


	//----- nvinfo : EIATTR_MIN_STACK_SIZE
	.align		4
.L_37:
        /*00e4*/ 	.byte	0x04, 0x12
        /*00e6*/ 	.short	(.L_39 - .L_38)
	.align		4
.L_38:
        /*00e8*/ 	.word	index@(_Z22eed_hgemm_m8n256k32_v1P6__halfS0_S0_iii)
        /*00ec*/ 	.word	0x00000000


	//----- nvinfo : EIATTR_MIN_STACK_SIZE
	.align		4
.L_39:
        /*00f0*/ 	.byte	0x04, 0x12
        /*00f2*/ 	.short	(.L_41 - .L_40)
	.align		4
.L_40:
        /*00f4*/ 	.word	index@(_Z16myHGEMMAlignedV5P6__halfS0_S0_iii)
        /*00f8*/ 	.word	0x00000000
.L_41:


//--------------------- .nv.compat                --------------------------
	.section	.nv.compat,"",@"SHT_CUDA_COMPAT_INFO"
	.align	4
        /*0000*/ 	.byte	0x02, 0x09, 0x00, 0x00, 0x02, 0x02, 0x01, 0x00, 0x02, 0x05, 0x05, 0x00, 0x03, 0x07, 0x01, 0x01
        /*0010*/ 	.byte	0x02, 0x03, 0x00, 0x00, 0x02, 0x06, 0x01, 0x00, 0x04, 0x0b, 0x08, 0x00, 0x09, 0x00, 0x00, 0x00
        /*0020*/ 	.byte	0x00, 0x00, 0x00, 0x00


//--------------------- .nv.info._Z24eed_hgemm_m8n128k64x4_v7P6__halfS0_S0_iii --------------------------
	.section	.nv.info._Z24eed_hgemm_m8n128k64x4_v7P6__halfS0_S0_iii,"",@"SHT_CUDA_INFO"
	.sectionflags	@""
	.align	4


	//----- nvinfo : EIATTR_CUDA_API_VERSION
	.align		4
        /*0000*/ 	.byte	0x04, 0x37
        /*0002*/ 	.short	(.L_43 - .L_42)
.L_42:
        /*0004*/ 	.word	0x00000082


	//----- nvinfo : EIATTR_KPARAM_INFO
	.align		4
.L_43:
        /*0008*/ 	.byte	0x04, 0x17
        /*000a*/ 	.short	(.L_45 - .L_44)
.L_44:
        /*000c*/ 	.word	0x00000000
        /*0010*/ 	.short	0x0005
        /*0012*/ 	.short	0x0020
        /*0014*/ 	.byte	0x00, 0xf0, 0x11, 0x00


	//----- nvinfo : EIATTR_KPARAM_INFO
	.align		4
.L_45:
        /*0018*/ 	.byte	0x04, 0x17
        /*001a*/ 	.short	(.L_47 - .L_46)
.L_46:
        /*001c*/ 	.word	0x00000000
        /*0020*/ 	.short	0x0004
        /*0022*/ 	.short	0x001c
        /*0024*/ 	.byte	0x00, 0xf0, 0x11, 0x00


	//----- nvinfo : EIATTR_KPARAM_INFO
	.align		4
.L_47:
        /*0028*/ 	.byte	0x04, 0x17
        /*002a*/ 	.short	(.L_49 - .L_48)
.L_48:
        /*002c*/ 	.word	0x00000000
        /*0030*/ 	.short	0x0003
        /*0032*/ 	.short	0x0018
        /*0034*/ 	.byte	0x00, 0xf0, 0x11, 0x00


	//----- nvinfo : EIATTR_KPARAM_INFO
	.align		4
.L_49:
        /*0038*/ 	.byte	0x04, 0x17
        /*003a*/ 	.short	(.L_51 - .L_50)
.L_50:
        /*003c*/ 	.word	0x00000000
        /*0040*/ 	.short	0x0002
        /*0042*/ 	.short	0x0010
        /*0044*/ 	.byte	0x00, 0xf5, 0x21, 0x00


	//----- nvinfo : EIATTR_KPARAM_INFO
	.align		4
.L_51:
        /*0048*/ 	.byte	0x04, 0x17
        /*004a*/ 	.short	(.L_53 - .L_52)
.L_52:
        /*004c*/ 	.word	0x00000000
        /*0050*/ 	.short	0x0001
        /*0052*/ 	.short	0x0008
        /*0054*/ 	.byte	0x00, 0xf5, 0x21, 0x00


	//----- nvinfo : EIATTR_KPARAM_INFO
	.align		4
.L_53:
        /*0058*/ 	.byte	0x04, 0x17
        /*005a*/ 	.short	(.L_55 - .L_54)
.L_54:
        /*005c*/ 	.word	0x00000000
        /*0060*/ 	.short	0x0000
        /*0062*/ 	.short	0x0000
        /*0064*/ 	.byte	0x00, 0xf5, 0x21, 0x00


	//----- nvinfo : EIATTR_SPARSE_MMA_MASK
	.align		4
.L_55:
        /*0068*/ 	.byte	0x03, 0x50
        /*006a*/ 	.short	0x0000


	//----- nvinfo : EIATTR_WMMA_USED
	.align		4
        /*006c*/ 	.byte	0x01, 0x2b
	.zero		2


	//----- nvinfo : EIATTR_MAXREG_COUNT
	.align		4
        /*0070*/ 	.byte	0x03, 0x1b
        /*0072*/ 	.short	0x00ff


	//----- nvinfo : EIATTR_NUM_BARRIERS
	.align		4
        /*0074*/ 	.byte	0x02, 0x4c
        /*0076*/ 	.byte	0x01
	.zero		1


	//----- nvinfo : EIATTR_MERCURY_ISA_VERSION
	.align		4
        /*0078*/ 	.byte	0x03, 0x5f
        /*007a*/ 	.short	0x0101


	//----- nvinfo : EIATTR_VRC_CTA_INIT_COUNT
	.align		4
        /*007c*/ 	.byte	0x02, 0x4a
	.zero		1
	.zero		1


	//----- nvinfo : EIATTR_EXIT_INSTR_OFFSETS
	.align		4
        /*0080*/ 	.byte	0x04, 0x1c
        /*0082*/ 	.short	(.L_57 - .L_56)


	//   ....[0]....
.L_56:
        /*0084*/ 	.word	0x000000d0


	//   ....[1]....
        /*0088*/ 	.word	0x00007660


	//   ....[2]....
        /*008c*/ 	.word	0x000076e0


	//   ....[3]....
        /*0090*/ 	.word	0x00007720


	//----- nvinfo : EIATTR_CRS_STACK_SIZE
	.align		4
.L_57:
        /*0094*/ 	.byte	0x04, 0x1e
        /*0096*/ 	.short	(.L_59 - .L_58)
.L_58:
        /*0098*/ 	.word	0x00000000


	//----- nvinfo : EIATTR_CBANK_PARAM_SIZE
	.align		4
.L_59:
        /*009c*/ 	.byte	0x03, 0x19
        /*009e*/ 	.short	0x0024


	//----- nvinfo : EIATTR_PARAM_CBANK
	.align		4
        /*00a0*/ 	.byte	0x04, 0x0a
        /*00a2*/ 	.short	(.L_61 - .L_60)
	.align		4
.L_60:
        /*00a4*/ 	.word	index@(.nv.constant0._Z24eed_hgemm_m8n128k64x4_v7P6__halfS0_S0_iii)
        /*00a8*/ 	.short	0x0380
        /*00aa*/ 	.short	0x0024


	//----- nvinfo : EIATTR_SW_WAR
	.align		4
.L_61:
        /*00ac*/ 	.byte	0x04, 0x36
        /*00ae*/ 	.short	(.L_63 - .L_62)
.L_62:
        /*00b0*/ 	.word	0x00000008
.L_63:


//--------------------- .nv.info._Z23eed_hgemm_m8n128k128_v5P6__halfS0_S0_iii --------------------------
	.section	.nv.info._Z23eed_hgemm_m8n128k128_v5P6__halfS0_S0_iii,"",@"SHT_CUDA_INFO"
	.sectionflags	@""
	.align	4


	//----- nvinfo : EIATTR_CUDA_API_VERSION
	.align		4
        /*0000*/ 	.byte	0x04, 0x37
        /*0002*/ 	.short	(.L_65 - .L_64)
.L_64:
        /*0004*/ 	.word	0x00000082


	//----- nvinfo : EIATTR_KPARAM_INFO
	.align		4
.L_65:
        /*0008*/ 	.byte	0x04, 0x17
        /*000a*/ 	.short	(.L_67 - .L_66)
.L_66:
        /*000c*/ 	.word	0x00000000
        /*0010*/ 	.short	0x0005
        /*0012*/ 	.short	0x0020
        /*0014*/ 	.byte	0x00, 0xf0, 0x11, 0x00


	//----- nvinfo : EIATTR_KPARAM_INFO
	.align		4
.L_67:
        /*0018*/ 	.byte	0x04, 0x17
        /*001a*/ 	.short	(.L_69 - .L_68)
.L_68:
        /*001c*/ 	.word	0x00000000
        /*0020*/ 	.short	0x0004
        /*0022*/ 	.short	0x001c
        /*0024*/ 	.byte	0x00, 0xf0, 0x11, 0x00


	//----- nvinfo : EIATTR_KPARAM_INFO
	.align		4
.L_69:
        /*0028*/ 	.byte	0x04, 0x17
        /*002a*/ 	.short	(.L_71 - .L_70)
.L_70:
        /*002c*/ 	.word	0x00000000
        /*0030*/ 	.short	0x0003
        /*0032*/ 	.short	0x0018
        /*0034*/ 	.byte	0x00, 0xf0, 0x11, 0x00


	//----- nvinfo : EIATTR_KPARAM_INFO
	.align		4
.L_71:
        /*0038*/ 	.byte	0x04, 0x17
        /*003a*/ 	.short	(.L_73 - .L_72)
.L_72:
        /*003c*/ 	.word	0x00000000
        /*0040*/ 	.short	0x0002
        /*0042*/ 	.short	0x0010
        /*0044*/ 	.byte	0x00, 0xf5, 0x21, 0x00


	//----- nvinfo : EIATTR_KPARAM_INFO
	.align		4
.L_73:
        /*0048*/ 	.byte	0x04, 0x17
        /*004a*/ 	.short	(.L_75 - .L_74)
.L_74:
        /*004c*/ 	.word	0x00000000
        /*0050*/ 	.short	0x0001
        /*0052*/ 	.short	0x0008
        /*0054*/ 	.byte	0x00, 0xf5, 0x21, 0x00


	//----- nvinfo : EIATTR_KPARAM_INFO
	.align		4
.L_75:
        /*0058*/ 	.byte	0x04, 0x17
        /*005a*/ 	.short	(.L_77 - .L_76)
.L_76:
        /*005c*/ 	.word	0x00000000
        /*0060*/ 	.short	0x0000
        /*0062*/ 	.short	0x0000
        /*0064*/ 	.byte	0x00, 0xf5, 0x21, 0x00


	//----- nvinfo : EIATTR_SPARSE_MMA_MASK
	.align		4
.L_77:
        /*0068*/ 	.byte	0x03, 0x50
        /*006a*/ 	.short	0x0000


	//----- nvinfo : EIATTR_WMMA_USED
	.align		4
        /*006c*/ 	.byte	0x01, 0x2b
	.zero		2


	//----- nvinfo : EIATTR_MAXREG_COUNT
	.align		4
        /*0070*/ 	.byte	0x03, 0x1b
        /*0072*/ 	.short	0x00ff


	//----- nvinfo : EIATTR_NUM_BARRIERS
	.align		4
        /*0074*/ 	.byte	0x02, 0x4c
        /*0076*/ 	.byte	0x01
	.zero		1


	//----- nvinfo : EIATTR_MERCURY_ISA_VERSION
	.align		4
        /*0078*/ 	.byte	0x03, 0x5f
        /*007a*/ 	.short	0x0101


	//----- nvinfo : EIATTR_VRC_CTA_INIT_COUNT
	.align		4
        /*007c*/ 	.byte	0x02, 0x4a
	.zero		1
	.zero		1


	//----- nvinfo : EIATTR_EXIT_INSTR_OFFSETS
	.align		4
        /*0080*/ 	.byte	0x04, 0x1c
        /*0082*/ 	.short	(.L_79 - .L_78)


	//   ....[0]....
.L_78:
        /*0084*/ 	.word	0x000000f0


	//   ....[1]....
        /*0088*/ 	.word	0x0000c2b0


	//----- nvinfo : EIATTR_CBANK_PARAM_SIZE
	.align		4
.L_79:
        /*008c*/ 	.byte	0x03, 0x19
        /*008e*/ 	.short	0x0024


	//----- nvinfo : EIATTR_PARAM_CBANK
	.align		4
        /*0090*/ 	.byte	0x04, 0x0a
        /*0092*/ 	.short	(.L_81 - .L_80)
	.align		4
.L_80:
        /*0094*/ 	.word	index@(.nv.constant0._Z23eed_hgemm_m8n128k128_v5P6__halfS0_S0_iii)
        /*0098*/ 	.short	0x0380
        /*009a*/ 	.short	0x0024


	//----- nvinfo : EIATTR_SW_WAR
	.align		4
.L_81:
        /*009c*/ 	.byte	0x04, 0x36
        /*009e*/ 	.short	(.L_83 - .L_82)
.L_82:
        /*00a0*/ 	.word	0x00000008
.L_83:


//--------------------- .nv.info._Z22eed_hgemm_m8n128k64_v4P6__halfS0_S0_iii --------------------------
	.section	.nv.info._Z22eed_hgemm_m8n128k64_v4P6__halfS0_S0_iii,"",@"SHT_CUDA_INFO"
	.sectionflags	@""
	.align	4


	//----- nvinfo : EIATTR_CUDA_API_VERSION
	.align		4
        /*0000*/ 	.byte	0x04, 0x37
        /*0002*/ 	.short	(.L_85 - .L_84)
.L_84:
        /*0004*/ 	.word	0x00000082


	//----- nvinfo : EIATTR_KPARAM_INFO
	.align		4
.L_85:
        /*0008*/ 	.byte	0x04, 0x17
        /*000a*/ 	.short	(.L_87 - .L_86)
.L_86:
        /*000c*/ 	.word	0x00000000
        /*0010*/ 	.short	0x0005
        /*0012*/ 	.short	0x0020
        /*0014*/ 	.byte	0x00, 0xf0, 0x11, 0x00


	//----- nvinfo : EIATTR_KPARAM_INFO
	.align		4
.L_87:
        /*0018*/ 	.byte	0x04, 0x17
        /*001a*/ 	.short	(.L_89 - .L_88)
.L_88:
        /*001c*/ 	.word	0x00000000
        /*0020*/ 	.short	0x0004
        /*0022*/ 	.short	0x001c
        /*0024*/ 	.byte	0x00, 0xf0, 0x11, 0x00


	//----- nvinfo : EIATTR_KPARAM_INFO
	.align		4
.L_89:
        /*0028*/ 	.byte	0x04, 0x17
        /*002a*/ 	.short	(.L_91 - .L_90)
.L_90:
        /*002c*/ 	.word	0x00000000
        /*0030*/ 	.short	0x0003
        /*0032*/ 	.short	0x0018
        /*0034*/ 	.byte	0x00, 0xf0, 0x11, 0x00


	//----- nvinfo : EIATTR_KPARAM_INFO
	.align		4
.L_91:
        /*0038*/ 	.byte	0x04, 0x17
        /*003a*/ 	.short	(.L_93 - .L_92)
.L_92:
        /*003c*/ 	.word	0x00000000
        /*0040*/ 	.short	0x0002
        /*0042*/ 	.short	0x0010
        /*0044*/ 	.byte	0x00, 0xf5, 0x21, 0x00


	//----- nvinfo : EIATTR_KPARAM_INFO
	.align		4
.L_93:
        /*0048*/ 	.byte	0x04, 0x17
        /*004a*/ 	.short	(.L_95 - .L_94)
.L_94:
        /*004c*/ 	.word	0x00000000
        /*0050*/ 	.short	0x0001
        /*0052*/ 	.short	0x0008
        /*0054*/ 	.byte	0x00, 0xf5, 0x21, 0x00


	//----- nvinfo : EIATTR_KPARAM_INFO
	.align		4
.L_95:
        /*0058*/ 	.byte	0x04, 0x17
        /*005a*/ 	.short	(.L_97 - .L_96)
.L_96:
        /*005c*/ 	.word	0x00000000
        /*0060*/ 	.short	0x0000
        /*0062*/ 	.short	0x0000
        /*0064*/ 	.byte	0x00, 0xf5, 0x21, 0x00


	//----- nvinfo : EIATTR_SPARSE_MMA_MASK
	.align		4
.L_97:
        /*0068*/ 	.byte	0x03, 0x50
        /*006a*/ 	.short	0x0000


	//----- nvinfo : EIATTR_WMMA_USED
	.align		4
        /*006c*/ 	.byte	0x01, 0x2b
	.zero		2


	//----- nvinfo : EIATTR_MAXREG_COUNT
	.align		4
        /*0070*/ 	.byte	0x03, 0x1b
        /*0072*/ 	.short	0x00ff


	//----- nvinfo : EIATTR_NUM_BARRIERS
	.align		4
        /*0074*/ 	.byte	0x02, 0x4c
        /*0076*/ 	.byte	0x01
	.zero		1


	//----- nvinfo : EIATTR_MERCURY_ISA_VERSION
	.align		4
        /*0078*/ 	.byte	0x03, 0x5f
        /*007a*/ 	.short	0x0101


	//----- nvinfo : EIATTR_VRC_CTA_INIT_COUNT
	.align		4
        /*007c*/ 	.byte	0x02, 0x4a
	.zero		1
	.zero		1


	//----- nvinfo : EIATTR_EXIT_INSTR_OFFSETS
	.align		4
        /*0080*/ 	.byte	0x04, 0x1c
        /*0082*/ 	.short	(.L_99 - .L_98)


	//   ....[0]....
.L_98:
        /*0084*/ 	.word	0x000000f0


	//   ....[1]....
        /*0088*/ 	.word	0x00007270


	//----- nvinfo : EIATTR_CBANK_PARAM_SIZE
	.align		4
.L_99:
        /*008c*/ 	.byte	0x03, 0x19
        /*008e*/ 	.short	0x0024


	//----- nvinfo : EIATTR_PARAM_CBANK
	.align		4
        /*0090*/ 	.byte	0x04, 0x0a
        /*0092*/ 	.short	(.L_101 - .L_100)
	.align		4
.L_100:
        /*0094*/ 	.word	index@(.nv.constant0._Z22eed_hgemm_m8n128k64_v4P6__halfS0_S0_iii)
        /*0098*/ 	.short	0x0380
        /*009a*/ 	.short	0x0024


	//----- nvinfo : EIATTR_SW_WAR
	.align		4
.L_101:
        /*009c*/ 	.byte	0x04, 0x36
        /*009e*/ 	.short	(.L_103 - .L_102)
.L_102:
        /*00a0*/ 	.word	0x00000008
.L_103:


//--------------------- .nv.info._Z22eed_hgemm_m8n256k64_v3P6__halfS0_S0_iii --------------------------
	.section	.nv.info._Z22eed_hgemm_m8n256k64_v3P6__halfS0_S0_iii,"",@"SHT_CUDA_INFO"
	.sectionflags	@""
	.align	4


	//----- nvinfo : EIATTR_CUDA_API_VERSION
	.align		4
        /*0000*/ 	.byte	0x04, 0x37
        /*0002*/ 	.short	(.L_105 - .L_104)
.L_104:
        /*0004*/ 	.word	0x00000082


	//----- nvinfo : EIATTR_KPARAM_INFO
	.align		4
.L_105:
        /*0008*/ 	.byte	0x04, 0x17
        /*000a*/ 	.short	(.L_107 - .L_106)
.L_106:
        /*000c*/ 	.word	0x00000000
        /*0010*/ 	.short	0x0005
        /*0012*/ 	.short	0x0020
        /*0014*/ 	.byte	0x00, 0xf0, 0x11, 0x00


	//----- nvinfo : EIATTR_KPARAM_INFO
	.align		4
.L_107:
        /*0018*/ 	.byte	0x04, 0x17
        /*001a*/ 	.short	(.L_109 - .L_108)
.L_108:
        /*001c*/ 	.word	0x00000000
        /*0020*/ 	.short	0x0004
        /*0022*/ 	.short	0x001c
        /*0024*/ 	.byte	0x00, 0xf0, 0x11, 0x00


	//----- nvinfo : EIATTR_KPARAM_INFO
	.align		4
.L_109:
        /*0028*/ 	.byte	0x04, 0x17
        /*002a*/ 	.short	(.L_111 - .L_110)
.L_110:
        /*002c*/ 	.word	0x00000000
        /*0030*/ 	.short	0x0003
        /*0032*/ 	.short	0x0018
        /*0034*/ 	.byte	0x00, 0xf0, 0x11, 0x00


	//----- nvinfo : EIATTR_KPARAM_INFO
	.align		4
.L_111:
        /*0038*/ 	.byte	0x04, 0x17
        /*003a*/ 	.short	(.L_113 - .L_112)
.L_112:
        /*003c*/ 	.word	0x00000000
        /*0040*/ 	.short	0x0002
        /*0042*/ 	.short	0x0010
        /*0044*/ 	.byte	0x00, 0xf5, 0x21, 0x00


	//----- nvinfo : EIATTR_KPARAM_INFO
	.align		4
.L_113:
        /*0048*/ 	.byte	0x04, 0x17
        /*004a*/ 	.short	(.L_115 - .L_114)
.L_114:
        /*004c*/ 	.word	0x00000000
        /*0050*/ 	.short	0x0001
        /*0052*/ 	.short	0x0008
        /*0054*/ 	.byte	0x00, 0xf5, 0x21, 0x00


	//----- nvinfo : EIATTR_KPARAM_INFO
	.align		4
.L_115:
        /*0058*/ 	.byte	0x04, 0x17
        /*005a*/ 	.short	(.L_117 - .L_116)
.L_116:
        /*005c*/ 	.word	0x00000000
        /*0060*/ 	.short	0x0000
        /*0062*/ 	.short	0x0000
        /*0064*/ 	.byte	0x00, 0xf5, 0x21, 0x00


	//----- nvinfo : EIATTR_SPARSE_MMA_MASK
	.align		4
.L_117:
        /*0068*/ 	.byte	0x03, 0x50
        /*006a*/ 	.short	0x0000


	//----- nvinfo : EIATTR_WMMA_USED
	.align		4
        /*006c*/ 	.byte	0x01, 0x2b
	.zero		2


	//----- nvinfo : EIATTR_MAXREG_COUNT
	.align		4
        /*0070*/ 	.byte	0x03, 0x1b
        /*0072*/ 	.short	0x00ff


	//----- nvinfo : EIATTR_NUM_BARRIERS
	.align		4
        /*0074*/ 	.byte	0x02, 0x4c
        /*0076*/ 	.byte	0x01
	.zero		1


	//----- nvinfo : EIATTR_MERCURY_ISA_VERSION
	.align		4
        /*0078*/ 	.byte	0x03, 0x5f
        /*007a*/ 	.short	0x0101


	//----- nvinfo : EIATTR_VRC_CTA_INIT_COUNT
	.align		4
        /*007c*/ 	.byte	0x02, 0x4a
	.zero		1
	.zero		1


	//----- nvinfo : EIATTR_EXIT_INSTR_OFFSETS
	.align		4
        /*0080*/ 	.byte	0x04, 0x1c
        /*0082*/ 	.short	(.L_119 - .L_118)


	//   ....[0]....
.L_118:
        /*0084*/ 	.word	0x000000f0


	//   ....[1]....
        /*0088*/ 	.word	0x000071a0


	//----- nvinfo : EIATTR_CBANK_PARAM_SIZE
	.align		4
.L_119:
        /*008c*/ 	.byte	0x03, 0x19
        /*008e*/ 	.short	0x0024


	//----- nvinfo : EIATTR_PARAM_CBANK
	.align		4
        /*0090*/ 	.byte	0x04, 0x0a
        /*0092*/ 	.short	(.L_121 - .L_120)
	.align		4
.L_120:
        /*0094*/ 	.word	index@(.nv.constant0._Z22eed_hgemm_m8n256k64_v3P6__halfS0_S0_iii)
        /*0098*/ 	.short	0x0380
        /*009a*/ 	.short	0x0024


	//----- nvinfo : EIATTR_SW_WAR
	.align		4
.L_121:
        /*009c*/ 	.byte	0x04, 0x36
        /*009e*/ 	.short	(.L_123 - .L_122)
.L_122:
        /*00a0*/ 	.word	0x00000008
.L_123:


//--------------------- .nv.info._Z22eed_hgemm_m8n256k32_v2P6__halfS0_S0_iii --------------------------
	.section	.nv.info._Z22eed_hgemm_m8n256k32_v2P6__halfS0_S0_iii,"",@"SHT_CUDA_INFO"
	.sectionflags	@""
	.align	4


	//----- nvinfo : EIATTR_CUDA_API_VERSION
	.align		4
        /*0000*/ 	.byte	0x04, 0x37
        /*0002*/ 	.short	(.L_125 - .L_124)
.L_124:
        /*0004*/ 	.word	0x00000082


	//----- nvinfo : EIATTR_KPARAM_INFO
	.align		4
.L_125:
        /*0008*/ 	.byte	0x04, 0x17
        /*000a*/ 	.short	(.L_127 - .L_126)
.L_126:
        /*000c*/ 	.word	0x00000000
        /*0010*/ 	.short	0x0005
        /*0012*/ 	.short	0x0020
        /*0014*/ 	.byte	0x00, 0xf0, 0x11, 0x00


	//----- nvinfo : EIATTR_KPARAM_INFO
	.align		4
.L_127:
        /*0018*/ 	.byte	0x04, 0x17
        /*001a*/ 	.short	(.L_129 - .L_128)
.L_128:
        /*001c*/ 	.word	0x00000000
        /*0020*/ 	.short	0x0004
        /*0022*/ 	.short	0x001c
        /*0024*/ 	.byte	0x00, 0xf0, 0x11, 0x00


	//----- nvinfo : EIATTR_KPARAM_INFO
	.align		4
.L_129:
        /*0028*/ 	.byte	0x04, 0x17
        /*002a*/ 	.short	(.L_131 - .L_130)
.L_130:
        /*002c*/ 	.word	0x00000000
        /*0030*/ 	.short	0x0003
        /*0032*/ 	.short	0x0018
        /*0034*/ 	.byte	0x00, 0xf0, 0x11, 0x00


	//----- nvinfo : EIATTR_KPARAM_INFO
	.align		4
.L_131:
        /*0038*/ 	.byte	0x04, 0x17
        /*003a*/ 	.short	(.L_133 - .L_132)
.L_132:
        /*003c*/ 	.word	0x00000000
        /*0040*/ 	.short	0x0002
        /*0042*/ 	.short	0x0010
        /*0044*/ 	.byte	0x00, 0xf5, 0x21, 0x00


	//----- nvinfo : EIATTR_KPARAM_INFO
	.align		4
.L_133:
        /*0048*/ 	.byte	0x04, 0x17
        /*004a*/ 	.short	(.L_135 - .L_134)
.L_134:
        /*004c*/ 	.word	0x00000000
        /*0050*/ 	.short	0x0001
        /*0052*/ 	.short	0x0008
        /*0054*/ 	.byte	0x00, 0xf5, 0x21, 0x00


	//----- nvinfo : EIATTR_KPARAM_INFO
	.align		4
.L_135:
        /*0058*/ 	.byte	0x04, 0x17
        /*005a*/ 	.short	(.L_137 - .L_136)
.L_136:
        /*005c*/ 	.word	0x00000000
        /*0060*/ 	.short	0x0000
        /*0062*/ 	.short	0x0000
        /*0064*/ 	.byte	0x00, 0xf5, 0x21, 0x00


	//----- nvinfo : EIATTR_SPARSE_MMA_MASK
	.align		4
.L_137:
        /*0068*/ 	.byte	0x03, 0x50
        /*006a*/ 	.short	0x0000


	//----- nvinfo : EIATTR_WMMA_USED
	.align		4
        /*006c*/ 	.byte	0x01, 0x2b
	.zero		2


	//----- nvinfo : EIATTR_MAXREG_COUNT
	.align		4
        /*0070*/ 	.byte	0x03, 0x1b
        /*0072*/ 	.short	0x00ff


	//----- nvinfo : EIATTR_NUM_BARRIERS
	.align		4
        /*0074*/ 	.byte	0x02, 0x4c
        /*0076*/ 	.byte	0x01
	.zero		1


	//----- nvinfo : EIATTR_MERCURY_ISA_VERSION
	.align		4
        /*0078*/ 	.byte	0x03, 0x5f
        /*007a*/ 	.short	0x0101


	//----- nvinfo : EIATTR_VRC_CTA_INIT_COUNT
	.align		4
        /*007c*/ 	.byte	0x02, 0x4a
	.zero		1
	.zero		1


	//----- nvinfo : EIATTR_EXIT_INSTR_OFFSETS
	.align		4
        /*0080*/ 	.byte	0x04, 0x1c
        /*0082*/ 	.short	(.L_139 - .L_138)


	//   ....[0]....
.L_138:
        /*0084*/ 	.word	0x00000100


	//   ....[1]....
        /*0088*/ 	.word	0x00004b10


	//----- nvinfo : EIATTR_CBANK_PARAM_SIZE
	.align		4
.L_139:
        /*008c*/ 	.byte	0x03, 0x19
        /*008e*/ 	.short	0x0024


	//----- nvinfo : EIATTR_PARAM_CBANK
	.align		4
        /*0090*/ 	.byte	0x04, 0x0a
        /*0092*/ 	.short	(.L_141 - .L_140)
	.align		4
.L_140:
        /*0094*/ 	.word	index@(.nv.constant0._Z22eed_hgemm_m8n256k32_v2P6__halfS0_S0_iii)
        /*0098*/ 	.short	0x0380
        /*009a*/ 	.short	0x0024


	//----- nvinfo : EIATTR_SW_WAR
	.align		4
.L_141:
        /*009c*/ 	.byte	0x04, 0x36
        /*009e*/ 	.short	(.L_143 - .L_142)
.L_142:
        /*00a0*/ 	.word	0x00000008
.L_143:


//--------------------- .nv.info._Z22eed_hgemm_m8n256k32_v1P6__halfS0_S0_iii --------------------------
	.section	.nv.info._Z22eed_hgemm_m8n256k32_v1P6__halfS0_S0_iii,"",@"SHT_CUDA_INFO"
	.sectionflags	@""
	.align	4


	//----- nvinfo : EIATTR_CUDA_API_VERSION
	.align		4
        /*0000*/ 	.byte	0x04, 0x37
        /*0002*/ 	.short	(.L_145 - .L_144)
.L_144:
        /*0004*/ 	.word	0x00000082


	//----- nvinfo : EIATTR_KPARAM_INFO
	.align		4
.L_145:
        /*0008*/ 	.byte	0x04, 0x17
        /*000a*/ 	.short	(.L_147 - .L_146)
.L_146:
        /*000c*/ 	.word	0x00000000
        /*0010*/ 	.short	0x0005
        /*0012*/ 	.short	0x0020
        /*0014*/ 	.byte	0x00, 0xf0, 0x11, 0x00


	//----- nvinfo : EIATTR_KPARAM_INFO
	.align		4
.L_147:
        /*0018*/ 	.byte	0x04, 0x17
        /*001a*/ 	.short	(.L_149 - .L_148)
.L_148:
        /*001c*/ 	.word	0x00000000
        /*0020*/ 	.short	0x0004
        /*0022*/ 	.short	0x001c
        /*0024*/ 	.byte	0x00, 0xf0, 0x11, 0x00


	//----- nvinfo : EIATTR_KPARAM_INFO
	.align		4
.L_149:
        /*0028*/ 	.byte	0x04, 0x17
        /*002a*/ 	.short	(.L_151 - .L_150)
.L_150:
        /*002c*/ 	.word	0x00000000
        /*0030*/ 	.short	0x0003
        /*0032*/ 	.short	0x0018
        /*0034*/ 	.byte	0x00, 0xf0, 0x11, 0x00


	//----- nvinfo : EIATTR_KPARAM_INFO
	.align		4
.L_151:
        /*0038*/ 	.byte	0x04, 0x17
        /*003a*/ 	.short	(.L_153 - .L_152)
.L_152:
        /*003c*/ 	.word	0x00000000
        /*0040*/ 	.short	0x0002
        /*0042*/ 	.short	0x0010
        /*0044*/ 	.byte	0x00, 0xf5, 0x21, 0x00


	//----- nvinfo : EIATTR_KPARAM_INFO
	.align		4
.L_153:
        /*0048*/ 	.byte	0x04, 0x17
        /*004a*/ 	.short	(.L_155 - .L_154)
.L_154:
        /*004c*/ 	.word	0x00000000
        /*0050*/ 	.short	0x0001
        /*0052*/ 	.short	0x0008
        /*0054*/ 	.byte	0x00, 0xf5, 0x21, 0x00


	//----- nvinfo : EIATTR_KPARAM_INFO
	.align		4
.L_155:
        /*0058*/ 	.byte	0x04, 0x17
        /*005a*/ 	.short	(.L_157 - .L_156)
.L_156:
        /*005c*/ 	.word	0x00000000
        /*0060*/ 	.short	0x0000
        /*0062*/ 	.short	0x0000
        /*0064*/ 	.byte	0x00, 0xf5, 0x21, 0x00


	//----- nvinfo : EIATTR_SPARSE_MMA_MASK
	.align		4
.L_157:
        /*0068*/ 	.byte	0x03, 0x50
        /*006a*/ 	.short	0x0000


	//----- nvinfo : EIATTR_WMMA_USED
	.align		4
        /*006c*/ 	.byte	0x01, 0x2b
	.zero		2


	//----- nvinfo : EIATTR_MAXREG_COUNT
	.align		4
        /*0070*/ 	.byte	0x03, 0x1b
        /*0072*/ 	.short	0x00ff


	//----- nvinfo : EIATTR_NUM_BARRIERS
	.align		4
        /*0074*/ 	.byte	0x02, 0x4c
        /*0076*/ 	.byte	0x01
	.zero		1


	//----- nvinfo : EIATTR_MERCURY_ISA_VERSION
	.align		4
        /*0078*/ 	.byte	0x03, 0x5f
        /*007a*/ 	.short	0x0101


	//----- nvinfo : EIATTR_VRC_CTA_INIT_COUNT
	.align		4
        /*007c*/ 	.byte	0x02, 0x4a
	.zero		1
	.zero		1


	//----- nvinfo : EIATTR_EXIT_INSTR_OFFSETS
	.align		4
        /*0080*/ 	.byte	0x04, 0x1c
        /*0082*/ 	.short	(.L_159 - .L_158)


	//   ....[0]....
.L_158:
        /*0084*/ 	.word	0x00000100


	//   ....[1]....
        /*0088*/ 	.word	0x00004b80


	//----- nvinfo : EIATTR_CBANK_PARAM_SIZE
	.align		4
.L_159:
        /*008c*/ 	.byte	0x03, 0x19
        /*008e*/ 	.short	0x0024


	//----- nvinfo : EIATTR_PARAM_CBANK
	.align		4
        /*0090*/ 	.byte	0x04, 0x0a
        /*0092*/ 	.short	(.L_161 - .L_160)
	.align		4
.L_160:
        /*0094*/ 	.word	index@(.nv.constant0._Z22eed_hgemm_m8n256k32_v1P6__halfS0_S0_iii)
        /*0098*/ 	.short	0x0380
        /*009a*/ 	.short	0x0024


	//----- nvinfo : EIATTR_SW_WAR
	.align		4
.L_161:
        /*009c*/ 	.byte	0x04, 0x36
        /*009e*/ 	.short	(.L_163 - .L_162)
.L_162:
        /*00a0*/ 	.word	0x00000008
.L_163:


//--------------------- .nv.info._Z16myHGEMMAlignedV5P6__halfS0_S0_iii --------------------------
	.section	.nv.info._Z16myHGEMMAlignedV5P6__halfS0_S0_iii,"",@"SHT_CUDA_INFO"
	.sectionflags	@""
	.align	4


	//----- nvinfo : EIATTR_CUDA_API_VERSION
	.align		4
        /*0000*/ 	.byte	0x04, 0x37
        /*0002*/ 	.short	(.L_165 - .L_164)
.L_164:
        /*0004*/ 	.word	0x00000082


	//----- nvinfo : EIATTR_KPARAM_INFO
	.align		4
.L_165:
        /*0008*/ 	.byte	0x04, 0x17
        /*000a*/ 	.short	(.L_167 - .L_166)
.L_166:
        /*000c*/ 	.word	0x00000000
        /*0010*/ 	.short	0x0005
        /*0012*/ 	.short	0x0020
        /*0014*/ 	.byte	0x00, 0xf0, 0x11, 0x00


	//----- nvinfo : EIATTR_KPARAM_INFO
	.align		4
.L_167:
        /*0018*/ 	.byte	0x04, 0x17
        /*001a*/ 	.short	(.L_169 - .L_168)
.L_168:
        /*001c*/ 	.word	0x00000000
        /*0020*/ 	.short	0x0004
        /*0022*/ 	.short	0x001c
        /*0024*/ 	.byte	0x00, 0xf0, 0x11, 0x00


	//----- nvinfo : EIATTR_KPARAM_INFO
	.align		4
.L_169:
        /*0028*/ 	.byte	0x04, 0x17
        /*002a*/ 	.short	(.L_171 - .L_170)
.L_170:
        /*002c*/ 	.word	0x00000000
        /*0030*/ 	.short	0x0003
        /*0032*/ 	.short	0x0018
        /*0034*/ 	.byte	0x00, 0xf0, 0x11, 0x00


	//----- nvinfo : EIATTR_KPARAM_INFO
	.align		4
.L_171:
        /*0038*/ 	.byte	0x04, 0x17
        /*003a*/ 	.short	(.L_173 - .L_172)
.L_172:
        /*003c*/ 	.word	0x00000000
        /*0040*/ 	.short	0x0002
        /*0042*/ 	.short	0x0010
        /*0044*/ 	.byte	0x00, 0xf5, 0x21, 0x00


	//----- nvinfo : EIATTR_KPARAM_INFO
	.align		4
.L_173:
        /*0048*/ 	.byte	0x04, 0x17
        /*004a*/ 	.short	(.L_175 - .L_174)
.L_174:
        /*004c*/ 	.word	0x00000000
        /*0050*/ 	.short	0x0001
        /*0052*/ 	.short	0x0008
        /*0054*/ 	.byte	0x00, 0xf5, 0x21, 0x00


	//----- nvinfo : EIATTR_KPARAM_INFO
	.align		4
.L_175:
        /*0058*/ 	.byte	0x04, 0x17
        /*005a*/ 	.short	(.L_177 - .L_176)
.L_176:
        /*005c*/ 	.word	0x00000000
        /*0060*/ 	.short	0x0000
        /*0062*/ 	.short	0x0000
        /*0064*/ 	.byte	0x00, 0xf5, 0x21, 0x00


	//----- nvinfo : EIATTR_SPARSE_MMA_MASK
	.align		4
.L_177:
        /*0068*/ 	.byte	0x03, 0x50
        /*006a*/ 	.short	0x0000


	//----- nvinfo : EIATTR_WMMA_USED
	.align		4
        /*006c*/ 	.byte	0x01, 0x2b
	.zero		2


	//----- nvinfo : EIATTR_MAXREG_COUNT
	.align		4
        /*0070*/ 	.byte	0x03, 0x1b
        /*0072*/ 	.short	0x00ff


	//----- nvinfo : EIATTR_NUM_BARRIERS
	.align		4
        /*0074*/ 	.byte	0x02, 0x4c
        /*0076*/ 	.byte	0x01
	.zero		1


	//----- nvinfo : EIATTR_MERCURY_ISA_VERSION
	.align		4
        /*0078*/ 	.byte	0x03, 0x5f
        /*007a*/ 	.short	0x0101


	//----- nvinfo : EIATTR_VRC_CTA_INIT_COUNT
	.align		4
        /*007c*/ 	.byte	0x02, 0x4a
	.zero		1
	.zero		1


	//----- nvinfo : EIATTR_EXIT_INSTR_OFFSETS
	.align		4
        /*0080*/ 	.byte	0x04, 0x1c
        /*0082*/ 	.short	(.L_179 - .L_178)


	//   ....[0]....
.L_178:
        /*0084*/ 	.word	0x000000f0


	//   ....[1]....
        /*0088*/ 	.word	0x0000f050


	//----- nvinfo : EIATTR_CBANK_PARAM_SIZE
	.align		4
.L_179:
        /*008c*/ 	.byte	0x03, 0x19
        /*008e*/ 	.short	0x0024


	//----- nvinfo : EIATTR_PARAM_CBANK
	.align		4
        /*0090*/ 	.byte	0x04, 0x0a
        /*0092*/ 	.short	(.L_181 - .L_180)
	.align		4
.L_180:
        /*0094*/ 	.word	index@(.nv.constant0._Z16myHGEMMAlignedV5P6__halfS0_S0_iii)
        /*0098*/ 	.short	0x0380
        /*009a*/ 	.short	0x0024


	//----- nvinfo : EIATTR_SW_WAR
	.align		4
.L_181:
        /*009c*/ 	.byte	0x04, 0x36
        /*009e*/ 	.short	(.L_183 - .L_182)
.L_182:
        /*00a0*/ 	.word	0x00000008
.L_183:


//--------------------- .nv.callgraph             --------------------------
	.section	.nv.callgraph,"",@"SHT_CUDA_CALLGRAPH"
	.align	4
	.sectionentsize	8
	.align		4
        /*0000*/ 	.word	0x00000000
	.align		4
        /*0004*/ 	.word	0xffffffff
	.align		4
        /*0008*/ 	.word	0x00000000
	.align		4
        /*000c*/ 	.word	0xfffffffe
	.align		4
        /*0010*/ 	.word	0x00000000
	.align		4
        /*0014*/ 	.word	0xfffffffd
	.align		4
        /*0018*/ 	.word	0x00000000
	.align		4
        /*001c*/ 	.word	0xfffffffc


//--------------------- .text._Z24eed_hgemm_m8n128k64x4_v7P6__halfS0_S0_iii --------------------------
	.section	.text._Z24eed_hgemm_m8n128k64x4_v7P6__halfS0_S0_iii,"ax",@progbits
	.align	128
        .global         _Z24eed_hgemm_m8n128k64x4_v7P6__halfS0_S0_iii
        .type           _Z24eed_hgemm_m8n128k64x4_v7P6__halfS0_S0_iii,@function
        .size           _Z24eed_hgemm_m8n128k64x4_v7P6__halfS0_S0_iii,(.L_x_49 - _Z24eed_hgemm_m8n128k64x4_v7P6__halfS0_S0_iii)
        .other          _Z24eed_hgemm_m8n128k64x4_v7P6__halfS0_S0_iii,@"STO_CUDA_ENTRY STV_DEFAULT"
_Z24eed_hgemm_m8n128k64x4_v7P6__halfS0_S0_iii:
.text._Z24eed_hgemm_m8n128k64x4_v7P6__halfS0_S0_iii:
[----:B------:R-:W-:Y:S01]  /*0000*/  LDC R1, c[0x0][0x37c] ;  /* 0x0000df00ff017b82 */ /* 0x000fe20000000800 */
[----:B------:R-:W1:Y:S01]  /*0010*/  LDCU.64 UR6, c[0x0][0x398] ;  /* 0x00007300ff0677ac */ /* 0x000e620008000a00 */
[----:B------:R-:W2:Y:S06]  /*0020*/  S2R R7, SR_CTAID.Y ;  /* 0x0000000000077919 */ /* 0x000eac0000002600 */
[----:B------:R-:W3:Y:S01]  /*0030*/  S2UR UR5, SR_CTAID.X ;  /* 0x00000000000579c3 */ /* 0x000ee20000002500 */
[----:B-1----:R-:W-:Y:S01]  /*0040*/  MOV R0, UR7 ;  /* 0x0000000700007c02 */ /* 0x002fe20008000f00 */
[----:B------:R-:W-:-:S03]  /*0050*/  USHF.R.S32.HI UR4, URZ, 0x1f, UR6 ;  /* 0x0000001fff047899 */ /* 0x000fc60008011406 */
[----:B------:R-:W-:Y:S01]  /*0060*/  SHF.R.S32.HI R3, RZ, 0x1f, R0 ;  /* 0x0000001fff037819 */ /* 0x000fe20000011400 */
[----:B------:R-:W-:-:S03]  /*0070*/  ULEA.HI UR4, UR4, UR6, URZ, 0x3 ;  /* 0x0000000604047291 */ /* 0x000fc6000f8f18ff */
[----:B------:R-:W-:Y:S01]  /*0080*/  LEA.HI R3, R3, R0, RZ, 0x7 ;  /* 0x0000000003037211 */ /* 0x000fe200078f38ff */
[----:B------:R-:W-:-:S03]  /*0090*/  USHF.R.S32.HI UR4, URZ, 0x3, UR4 ;  /* 0x00000003ff047899 */ /* 0x000fc60008011404 */
[----:B------:R-:W-:-:S04]  /*00a0*/  SHF.R.S32.HI R3, RZ, 0x7, R3 ;  /* 0x00000007ff037819 */ /* 0x000fc80000011403 */
[----:B---3--:R-:W-:-:S04]  /*00b0*/  ISETP.LE.AND P0, PT, R3, UR5, PT ;  /* 0x0000000503007c0c */ /* 0x008fc8000bf03270 */
[----:B--2---:R-:W-:-:S13]  /*00c0*/  ISETP.GE.OR P0, PT, R7, UR4, P0 ;  /* 0x0000000407007c0c */ /* 0x004fda0008706670 */
[----:B------:R-:W-:Y:S05]  /*00d0*/  @P0 EXIT ;  /* 0x000000000000094d */ /* 0x000fea0003800000 */
[----:B------:R-:W1:Y:S01]  /*00e0*/  S2R R2, SR_TID.X ;  /* 0x0000000000027919 */ /* 0x000e620000002100 */
[----:B------:R-:W2:Y:S01]  /*00f0*/  LDCU UR6, c[0x0][0x3a0] ;  /* 0x00007400ff0677ac */ /* 0x000ea20008000800 */
[----:B------:R-:W3:Y:S01]  /*0100*/  LDC.64 R80, c[0x0][0x388] ;  /* 0x0000e200ff507b82 */ /* 0x000ee20000000a00 */
[----:B------:R-:W-:Y:S01]  /*0110*/  MOV R40, 0x400 ;  /* 0x0000040000287802 */ /* 0x000fe20000000f00 */
[----:B------:R-:W4:Y:S01]  /*0120*/  S2R R21, SR_CTAID.Z ;  /* 0x0000000000157919 */ /* 0x000f220000002700 */
[----:B------:R-:W-:Y:S01]  /*0130*/  USHF.L.U32 UR5, UR5, 0x7, URZ ;  /* 0x0000000705057899 */ /* 0x000fe200080006ff */
[----:B------:R-:W-:Y:S01]  /*0140*/  CS2R R62, SRZ ;  /* 0x00000000003e7805 */ /* 0x000fe2000001ff00 */
[----:B------:R-:W5:Y:S01]  /*0150*/  LDCU.64 UR8, c[0x0][0x358] ;  /* 0x00006b00ff0877ac */ /* 0x000f620008000a00 */
[----:B------:R-:W5:Y:S01]  /*0160*/  S2R R19, SR_CgaCtaId ;  /* 0x0000000000137919 */ /* 0x000f620000008800 */
[----:B------:R-:W-:Y:S01]  /*0170*/  CS2R R58, SRZ ;  /* 0x00000000003a7805 */ /* 0x000fe2000001ff00 */
[----:B------:R-:W3:Y:S01]  /*0180*/  LDC.64 R82, c[0x0][0x380] ;  /* 0x0000e000ff527b82 */ /* 0x000ee20000000a00 */
[----:B--2---:R-:W-:-:S02]  /*0190*/  USHF.R.S32.HI UR4, URZ, 0x1f, UR6 ;  /* 0x0000001fff047899 */ /* 0x004fc40008011406 */
[----:B------:R-:W-:Y:S02]  /*01a0*/  UISETP.GE.AND UP0, UPT, UR6, 0x200, UPT ;  /* 0x000002000600788c */ /* 0x000fe4000bf06270 */
[----:B------:R-:W-:-:S04]  /*01b0*/  ULEA.HI UR4, UR4, UR6, URZ, 0x2 ;  /* 0x0000000604047291 */ /* 0x000fc8000f8f10ff */
[----:B------:R-:W-:Y:S01]  /*01c0*/  USHF.R.S32.HI UR4, URZ, 0x2, UR4 ;  /* 0x00000002ff047899 */ /* 0x000fe20008011404 */
[----:B-1----:R-:W-:Y:S02]  /*01d0*/  SHF.L.U32 R27, R2, 0x3, RZ ;  /* 0x00000003021b7819 */ /* 0x002fe400000006ff */
[--C-:B------:R-:W-:Y:S02]  /*01e0*/  SHF.R.U32.HI R3, RZ, 0x1, R2.reuse ;  /* 0x00000001ff037819 */ /* 0x100fe40000011602 */
[----:B------:R-:W-:Y:S02]  /*01f0*/  LOP3.LUT R27, R27, 0x78, RZ, 0xc0, !PT ;  /* 0x000000781b1b7812 */ /* 0x000fe400078ec0ff */
[----:B------:R-:W-:Y:S02]  /*0200*/  LOP3.LUT R6, R3, 0x1f8, RZ, 0xc0, !PT ;  /* 0x000001f803067812 */ /* 0x000fe400078ec0ff */
[----:B------:R-:W-:Y:S02]  /*0210*/  LOP3.LUT R18, R27, UR5, RZ, 0xfc, !PT ;  /* 0x000000051b127c12 */ /* 0x000fe4000f8efcff */
[----:B------:R-:W-:Y:S01]  /*0220*/  SHF.R.U32.HI R4, RZ, 0x4, R2 ;  /* 0x00000004ff047819 */ /* 0x000fe20000011602 */
[----:B----4-:R-:W-:Y:S01]  /*0230*/  IMAD R5, R21, UR4, R6 ;  /* 0x0000000415057c24 */ /* 0x010fe2000f8e0206 */
[----:B-----5:R-:W-:Y:S01]  /*0240*/  LEA R40, R19, R40, 0x18 ;  /* 0x0000002813287211 */ /* 0x020fe200078ec0ff */
[----:B------:R-:W-:Y:S01]  /*0250*/  IMAD R19, R6, 0x88, R27 ;  /* 0x0000008806137824 */ /* 0x000fe200078e021b */
[----:B------:R-:W-:Y:S01]  /*0260*/  LEA R20, R7, R4, 0x3 ;  /* 0x0000000407147211 */ /* 0x000fe200078e18ff */
[----:B------:R-:W-:-:S02]  /*0270*/  IMAD R25, R5, R0, R18 ;  /* 0x0000000005197224 */ /* 0x000fc400078e0212 */
[----:B------:R-:W-:Y:S01]  /*0280*/  IMAD R3, R4, 0x88, R27 ;  /* 0x0000008804037824 */ /* 0x000fe200078e021b */
[----:B------:R-:W-:Y:S01]  /*0290*/  LEA R24, R19, R40, 0x1 ;  /* 0x0000002813187211 */ /* 0x000fe200078e08ff */
[----:B---3--:R-:W-:-:S03]  /*02a0*/  IMAD.WIDE R8, R25, 0x2, R80 ;  /* 0x0000000219087825 */ /* 0x008fc600078e0250 */
[----:B------:R-:W-:Y:S01]  /*02b0*/  LEA R26, R3, R40, 0x1 ;  /* 0x00000028031a7211 */ /* 0x000fe200078e08ff */
[----:B------:R-:W-:Y:S02]  /*02c0*/  IMAD R7, R20, UR6, R27 ;  /* 0x0000000614077c24 */ /* 0x000fe4000f8e021b */
[----:B------:R-:W-:-:S04]  /*02d0*/  IMAD.WIDE R10, R0, 0x2, R8 ;  /* 0x00000002000a7825 */ /* 0x000fc800078e0208 */
[----:B------:R-:W-:Y:S02]  /*02e0*/  IMAD R21, R21, UR4, R7 ;  /* 0x0000000415157c24 */ /* 0x000fe4000f8e0207 */
[----:B------:R-:W-:-:S04]  /*02f0*/  IMAD.WIDE R12, R0, 0x2, R10 ;  /* 0x00000002000c7825 */ /* 0x000fc800078e020a */
[----:B------:R-:W-:-:S04]  /*0300*/  IMAD.WIDE R6, R21, 0x2, R82 ;  /* 0x0000000215067825 */ /* 0x000fc800078e0252 */
[C---:B------:R-:W-:Y:S01]  /*0310*/  IMAD.WIDE R14, R0.reuse, 0x2, R12 ;  /* 0x00000002000e7825 */ /* 0x040fe200078e020c */
[----:B------:R-:W-:Y:S01]  /*0320*/  @!PT LDS RZ, [RZ] ;  /* 0x00000000fffff984 */ /* 0x000fe20000000800 */
[----:B------:R-:W-:Y:S01]  /*0330*/  @!PT LDS RZ, [RZ] ;  /* 0x00000000fffff984 */ /* 0x000fe20000000800 */
[----:B------:R-:W-:Y:S01]  /*0340*/  @!PT LDS RZ, [RZ] ;  /* 0x00000000fffff984 */ /* 0x000fe20000000800 */
[----:B------:R1:W-:Y:S04]  /*0350*/  LDGSTS.E.128 [R26], desc[UR8][R6.64] ;  /* 0x00000000061a7fae */ /* 0x0003e8000b9a1808 */
[----:B------:R1:W-:Y:S01]  /*0360*/  LDGSTS.E.128 [R26+0x880], desc[UR8][R6.64] ;  /* 0x00880000061a7fae */ /* 0x0003e2000b9a1808 */
[----:B------:R-:W-:-:S03]  /*0370*/  IMAD.WIDE R16, R0, 0x2, R14 ;  /* 0x0000000200107825 */ /* 0x000fc600078e020e */
[----:B------:R1:W-:Y:S01]  /*0380*/  LDGSTS.E.128 [R24+0x1100], desc[UR8][R8.64] ;  /* 0x0110000008187fae */ /* 0x0003e2000b9a1808 */
[----:B------:R-:W-:-:S03]  /*0390*/  IMAD.WIDE R22, R0, 0x2, R16 ;  /* 0x0000000200167825 */ /* 0x000fc600078e0210 */
[----:B------:R1:W-:Y:S04]  /*03a0*/  LDGSTS.E.128 [R24+0x1210], desc[UR8][R10.64] ;  /* 0x012100000a187fae */ /* 0x0003e8000b9a1808 */
[----:B------:R1:W-:Y:S01]  /*03b0*/  LDGSTS.E.128 [R24+0x1320], desc[UR8][R12.64] ;  /* 0x013200000c187fae */ /* 0x0003e2000b9a1808 */
[----:B------:R-:W-:-:S03]  /*03c0*/  IMAD.WIDE R28, R0, 0x2, R22 ;  /* 0x00000002001c7825 */ /* 0x000fc600078e0216 */
[----:B------:R1:W-:Y:S01]  /*03d0*/  LDGSTS.E.128 [R24+0x1430], desc[UR8][R14.64] ;  /* 0x014300000e187fae */ /* 0x0003e2000b9a1808 */
[----:B------:R-:W-:-:S03]  /*03e0*/  IMAD.WIDE R30, R0, 0x2, R28 ;  /* 0x00000002001e7825 */ /* 0x000fc600078e021c */
[----:B------:R1:W-:Y:S04]  /*03f0*/  LDGSTS.E.128 [R24+0x1540], desc[UR8][R16.64] ;  /* 0x0154000010187fae */ /* 0x0003e8000b9a1808 */
[----:B------:R1:W-:Y:S04]  /*0400*/  LDGSTS.E.128 [R24+0x1650], desc[UR8][R22.64] ;  /* 0x0165000016187fae */ /* 0x0003e8000b9a1808 */
[----:B------:R1:W-:Y:S04]  /*0410*/  LDGSTS.E.128 [R24+0x1760], desc[UR8][R28.64] ;  /* 0x017600001c187fae */ /* 0x0003e8000b9a1808 */
[----:B------:R1:W-:Y:S04]  /*0420*/  LDGSTS.E.128 [R24+0x1870], desc[UR8][R30.64] ;  /* 0x018700001e187fae */ /* 0x0003e8000b9a1808 */
[----:B------:R-:W0:Y:S01]  /*0430*/  LDGDEPBAR ;  /* 0x00000000000079af */ /* 0x000e220000000000 */
[----:B------:R-:W-:-:S04]  /*0440*/  DEPBAR.LE SB0, 0x0 ;  /* 0x000080000000791a */ /* 0x000fc80000000000 */
[----:B------:R-:W-:Y:S06]  /*0450*/  BAR.SYNC.DEFER_BLOCKING 0x0 ;  /* 0x0000000000007b1d */ /* 0x000fec0000010000 */
[----:B------:R-:W-:Y:S05]  /*0460*/  BRA.U !UP0, `(.L_x_0) ;  /* 0x0000006908487547 */ /* 0x000fea000b800000 */
[----:B------:R-:W-:Y:S01]  /*0470*/  UISETP.GE.U32.AND UP0, UPT, UR6, 0x2100, UPT ;  /* 0x000021000600788c */ /* 0x000fe2000bf06070 */
[----:B-1----:R-:W-:Y:S01]  /*0480*/  MOV R16, R21 ;  /* 0x0000001500107202 */ /* 0x002fe20000000f00 */
[----:B------:R-:W-:Y:S01]  /*0490*/  ULEA.HI UR4, UR6, 0xffffffff, URZ, 0x18 ;  /* 0xffffffff06047891 */ /* 0x000fe2000f8fc0ff */
[----:B------:R-:W-:Y:S02]  /*04a0*/  MOV R14, R25 ;  /* 0x00000019000e7202 */ /* 0x000fe40000000f00 */
[----:B------:R-:W-:Y:S02]  /*04b0*/  CS2R R58, SRZ ;  /* 0x00000000003a7805 */ /* 0x000fe4000001ff00 */
[----:B------:R-:W-:Y:S01]  /*04c0*/  IADD3 R22, PT, PT, R24, 0x1100, RZ ;  /* 0x0000110018167810 */ /* 0x000fe20007ffe0ff */
[----:B------:R-:W-:Y:S01]  /*04d0*/  ULOP3.LUT UR6, UR4, 0x1f, URZ, 0xc0, !UPT ;  /* 0x0000001f04067892 */ /* 0x000fe2000f8ec0ff */
[----:B------:R-:W-:Y:S02]  /*04e0*/  MOV R3, 0x1 ;  /* 0x0000000100037802 */ /* 0x000fe40000000f00 */
[----:B------:R-:W-:Y:S01]  /*04f0*/  MOV R62, RZ ;  /* 0x000000ff003e7202 */ /* 0x000fe20000000f00 */
[----:B------:R-:W-:Y:S08]  /*0500*/  BRA.U !UP0, `(.L_x_1) ;  /* 0x0000006108807547 */ /* 0x000ff0000b800000 */
[C---:B------:R-:W-:Y:S01]  /*0510*/  IADD3 R11, PT, PT, R5.reuse, 0x800, RZ ;  /* 0x00000800050b7810 */ /* 0x040fe20007ffe0ff */
[CC--:B------:R-:W-:Y:S01]  /*0520*/  IMAD R14, R5.reuse, R0.reuse, UR5 ;  /* 0x00000005050e7e24 */ /* 0x0c0fe2000f8e0200 */
[C---:B------:R-:W-:Y:S01]  /*0530*/  IADD3 R13, PT, PT, R5.reuse, 0x7c0, RZ ;  /* 0x000007c0050d7810 */ /* 0x040fe20007ffe0ff */
[----:B------:R-:W-:Y:S01]  /*0540*/  ULOP3.LUT UR4, UR4, 0xffffffe0, URZ, 0xc0, !UPT ;  /* 0xffffffe004047892 */ /* 0x000fe2000f8ec0ff */
[----:B------:R-:W-:Y:S01]  /*0550*/  IADD3 R15, PT, PT, R5, 0x780, RZ ;  /* 0x00000780050f7810 */ /* 0x000fe20007ffe0ff */
[-C--:B------:R-:W-:Y:S01]  /*0560*/  IMAD R12, R11, R0.reuse, UR5 ;  /* 0x000000050b0c7e24 */ /* 0x080fe2000f8e0200 */
        /* <DEDUP_REMOVED lines=57> */
[----:B------:R-:W-:Y:S01]  /*0900*/  IMAD R28, R9, R0, UR5 ;  /* 0x00000005091c7e24 */ /* 0x000fe2000f8e0200 */
[----:B------:R-:W-:Y:S01]  /*0910*/  IADD3 R14, PT, PT, R27, R14, RZ ;  /* 0x0000000e1b0e7210 */ /* 0x000fe20007ffe0ff */
[----:B------:R-:W-:Y:S01]  /*0920*/  IMAD R4, R7, R0, UR5 ;  /* 0x0000000507047e24 */ /* 0x000fe2000f8e0200 */
[----:B------:R-:W-:Y:S01]  /*0930*/  IADD3 R12, PT, PT, R27, R12, RZ ;  /* 0x0000000c1b0c7210 */ /* 0x000fe20007ffe0ff */
[----:B------:R-:W-:Y:S01]  /*0940*/  IMAD R30, R3, R0, UR5 ;  /* 0x00000005031e7e24 */ /* 0x000fe2000f8e0200 */
[C---:B------:R-:W-:Y:S01]  /*0950*/  IADD3 R10, PT, PT, R27.reuse, R10, RZ ;  /* 0x0000000a1b0a7210 */ /* 0x040fe20007ffe0ff */
[----:B------:R-:W-:Y:S01]  /*0960*/  UIADD3 UR4, UPT, UPT, -UR4, URZ, URZ ;  /* 0x000000ff04047290 */ /* 0x000fe2000fffe1ff */
[----:B------:R-:W-:-:S02]  /*0970*/  IADD3 R8, PT, PT, R27, R8, RZ ;  /* 0x000000081b087210 */ /* 0x000fc40007ffe0ff */
[C---:B------:R-:W-:Y:S02]  /*0980*/  IADD3 R6, PT, PT, R27.reuse, R6, RZ ;  /* 0x000000061b067210 */ /* 0x040fe40007ffe0ff */
[C---:B------:R-:W-:Y:S02]  /*0990*/  IADD3 R77, PT, PT, R27.reuse, R38, RZ ;  /* 0x000000261b4d7210 */ /* 0x040fe40007ffe0ff */
[C---:B------:R-:W-:Y:S02]  /*09a0*/  IADD3 R75, PT, PT, R27.reuse, R42, RZ ;  /* 0x0000002a1b4b7210 */ /* 0x040fe40007ffe0ff */
[C---:B------:R-:W-:Y:S02]  /*09b0*/  IADD3 R73, PT, PT, R27.reuse, R44, RZ ;  /* 0x0000002c1b497210 */ /* 0x040fe40007ffe0ff */
[C---:B------:R-:W-:Y:S02]  /*09c0*/  IADD3 R71, PT, PT, R27.reuse, R46, RZ ;  /* 0x0000002e1b477210 */ /* 0x040fe40007ffe0ff */
[----:B------:R-:W-:-:S02]  /*09d0*/  IADD3 R69, PT, PT, R27, R48, RZ ;  /* 0x000000301b457210 */ /* 0x000fc40007ffe0ff */
[C---:B------:R-:W-:Y:S02]  /*09e0*/  IADD3 R61, PT, PT, R27.reuse, R50, RZ ;  /* 0x000000321b3d7210 */ /* 0x040fe40007ffe0ff */
[C---:B------:R-:W-:Y:S02]  /*09f0*/  IADD3 R57, PT, PT, R27.reuse, R52, RZ ;  /* 0x000000341b397210 */ /* 0x040fe40007ffe0ff */
[C---:B------:R-:W-:Y:S02]  /*0a00*/  IADD3 R55, PT, PT, R27.reuse, R54, RZ ;  /* 0x000000361b377210 */ /* 0x040fe40007ffe0ff */
[C---:B------:R-:W-:Y:S02]  /*0a10*/  IADD3 R53, PT, PT, R27.reuse, R56, RZ ;  /* 0x000000381b357210 */ /* 0x040fe40007ffe0ff */
[----:B------:R-:W-:Y:S02]  /*0a20*/  IADD3 R51, PT, PT, R27, R58, RZ ;  /* 0x0000003a1b337210 */ /* 0x000fe40007ffe0ff */
[----:B------:R-:W-:-:S02]  /*0a30*/  CS2R R58, SRZ ;  /* 0x00000000003a7805 */ /* 0x000fc4000001ff00 */
        /* <DEDUP_REMOVED lines=18> */
[----:B------:R-:W-:Y:S02]  /*0b60*/  MOV R4, RZ ;  /* 0x000000ff00047202 */ /* 0x000fe40000000f00 */
[----:B------:R-:W-:-:S07]  /*0b70*/  MOV R62, RZ ;  /* 0x000000ff003e7202 */ /* 0x000fce0000000f00 */
.L_x_2:
[----:B----4-:R-:W1:Y:S01]  /*0b80*/  S2R R33, SR_LANEID ;  /* 0x0000000000217919 */ /* 0x010e620000000000 */
[----:B------:R-:W-:Y:S01]  /*0b90*/  SHF.L.U32 R30, R2, 0x1, RZ ;  /* 0x00000001021e7819 */ /* 0x000fe200000006ff */
[----:B------:R-:W-:Y:S01]  /*0ba0*/  UIADD3 UR4, UPT, UPT, UR4, 0x20, URZ ;  /* 0x0000002004047890 */ /* 0x000fe2000fffe0ff */
[----:B------:R-:W-:Y:S02]  /*0bb0*/  IADD3 R48, PT, PT, R40, 0x20, RZ ;  /* 0x0000002028307810 */ /* 0x000fe40007ffe0ff */
[----:B------:R-:W-:Y:S01]  /*0bc0*/  LOP3.LUT R67, R30, 0x7c0, RZ, 0xc0, !PT ;  /* 0x000007c01e437812 */ /* 0x000fe200078ec0ff */
[----:B------:R-:W-:Y:S01]  /*0bd0*/  UISETP.NE.AND UP0, UPT, UR4, URZ, UPT ;  /* 0x000000ff0400728c */ /* 0x000fe2000bf05270 */
[C---:B------:R-:W-:Y:S02]  /*0be0*/  IADD3 R50, PT, PT, R40.reuse, 0x40, RZ ;  /* 0x0000004028327810 */ /* 0x040fe40007ffe0ff */
[----:B------:R-:W-:Y:S02]  /*0bf0*/  IADD3 R67, PT, PT, R67, 0x1100, R40 ;  /* 0x0000110043437810 */ /* 0x000fe40007ffe028 */
[----:B------:R-:W-:-:S02]  /*0c00*/  IADD3 R54, PT, PT, R40, 0x60, RZ ;  /* 0x0000006028367810 */ /* 0x000fc40007ffe0ff */
[----:B------:R-:W-:Y:S02]  /*0c10*/  IADD3 R37, PT, PT, R67, 0x1100, RZ ;  /* 0x0000110043257810 */ /* 0x000fe40007ffe0ff */
[C---:B------:R-:W-:Y:S02]  /*0c20*/  IADD3 R72, PT, PT, R40.reuse, 0x900, RZ ;  /* 0x0000090028487810 */ /* 0x040fe40007ffe0ff */
[C---:B------:R-:W-:Y:S02]  /*0c30*/  IADD3 R74, PT, PT, R40.reuse, 0x920, RZ ;  /* 0x00000920284a7810 */ /* 0x040fe40007ffe0ff */
[----:B------:R-:W-:Y:S02]  /*0c40*/  IADD3 R76, PT, PT, R40, 0x940, RZ ;  /* 0x00000940284c7810 */ /* 0x000fe40007ffe0ff */
[----:B------:R-:W-:Y:S02]  /*0c50*/  IADD3 R4, PT, PT, R4, 0x20, RZ ;  /* 0x0000002004047810 */ /* 0x000fe40007ffe0ff */
[----:B------:R-:W-:-:S02]  /*0c60*/  LEA R14, R0, R14, 0xb ;  /* 0x0000000e000e7211 */ /* 0x000fc400078e58ff */
[C---:B-1----:R-:W-:Y:S02]  /*0c70*/  LOP3.LUT R28, R33.reuse, 0xf, RZ, 0xc0, !PT ;  /* 0x0000000f211c7812 */ /* 0x042fe400078ec0ff */
[--C-:B------:R-:W-:Y:S02]  /*0c80*/  SHF.R.U32.HI R31, RZ, 0x3, R33.reuse ;  /* 0x00000003ff1f7819 */ /* 0x100fe40000011621 */
[----:B------:R-:W-:Y:S02]  /*0c90*/  SHF.R.U32.HI R29, RZ, 0x3, R28 ;  /* 0x00000003ff1d7819 */ /* 0x000fe4000001161c */
[----:B------:R-:W-:Y:S02]  /*0ca0*/  LOP3.LUT R32, R33, 0x7, RZ, 0xc0, !PT ;  /* 0x0000000721207812 */ /* 0x000fe400078ec0ff */
[----:B------:R-:W-:Y:S02]  /*0cb0*/  SHF.R.U32.HI R33, RZ, 0x4, R33 ;  /* 0x00000004ff217819 */ /* 0x000fe40000011621 */
[----:B------:R-:W-:-:S02]  /*0cc0*/  SHF.L.U32 R31, R31, 0x3, RZ ;  /* 0x000000031f1f7819 */ /* 0x000fc400000006ff */
[----:B------:R-:W-:Y:S02]  /*0cd0*/  SHF.L.U32 R29, R29, 0x3, RZ ;  /* 0x000000031d1d7819 */ /* 0x000fe400000006ff */
[----:B------:R-:W-:Y:S02]  /*0ce0*/  LOP3.LUT R65, R28, 0x7, RZ, 0xc0, !PT ;  /* 0x000000071c417812 */ /* 0x000fe400078ec0ff */
[----:B------:R-:W-:Y:S02]  /*0cf0*/  LEA R33, R33, R32, 0x3 ;  /* 0x0000002021217211 */ /* 0x000fe400078e18ff */
[----:B------:R-:W-:Y:S02]  /*0d00*/  LOP3.LUT R46, R31, 0x8, RZ, 0xe2, !PT ;  /* 0x000000081f2e7812 */ /* 0x000fe400078ee2ff */
[----:B------:R-:W-:-:S03]  /*0d10*/  LOP3.LUT R28, R29, 0x8, RZ, 0xe2, !PT ;  /* 0x000000081d1c7812 */ /* 0x000fc600078ee2ff */
[----:B------:R-:W-:Y:S02]  /*0d20*/  IMAD R46, R33, 0x88, R46 ;  /* 0x00000088212e7824 */ /* 0x000fe400078e022e */
[----:B------:R-:W-:-:S03]  /*0d30*/  IMAD R65, R65, 0x88, R28 ;  /* 0x0000008841417824 */ /* 0x000fc600078e021c */
[C---:B------:R-:W-:Y:S02]  /*0d40*/  LEA R56, R46.reuse, R67, 0x1 ;  /* 0x000000432e387211 */ /* 0x040fe400078e08ff */
[C---:B------:R-:W-:Y:S02]  /*0d50*/  LEA R64, R65.reuse, R40, 0x1 ;  /* 0x0000002841407211 */ /* 0x040fe400078e08ff */
[----:B------:R-:W-:Y:S01]  /*0d60*/  LEA R42, R46, R37, 0x1 ;  /* 0x000000252e2a7211 */ /* 0x000fe200078e08ff */
[----:B------:R-:W-:Y:S01]  /*0d70*/  LDSM.16.MT88.4 R28, [R56] ;  /* 0x00000000381c783b */ /* 0x000fe20000004200 */
[C---:B------:R-:W-:Y:S02]  /*0d80*/  LEA R48, R65.reuse, R48, 0x1 ;  /* 0x0000003041307211 */ /* 0x040fe400078e08ff */
[C---:B------:R-:W-:Y:S01]  /*0d90*/  LEA R50, R65.reuse, R50, 0x1 ;  /* 0x0000003241327211 */ /* 0x040fe200078e08ff */
[----:B------:R-:W1:Y:S01]  /*0da0*/  LDSM.16.M88.2 R38, [R64] ;  /* 0x000000004026783b */ /* 0x000e620000000100 */
[----:B------:R-:W-:-:S02]  /*0db0*/  LEA R54, R65, R54, 0x1 ;  /* 0x0000003641367211 */ /* 0x000fc400078e08ff */
[C---:B------:R-:W-:Y:S01]  /*0dc0*/  LEA R72, R65.reuse, R72, 0x1 ;  /* 0x0000004841487211 */ /* 0x040fe200078e08ff */
[----:B------:R-:W2:Y:S01]  /*0dd0*/  LDSM.16.MT88.4 R32, [R56+0x20] ;  /* 0x000020003820783b */ /* 0x000ea20000004200 */
[C---:B------:R-:W-:Y:S02]  /*0de0*/  LEA R74, R65.reuse, R74, 0x1 ;  /* 0x0000004a414a7211 */ /* 0x040fe400078e08ff */
[----:B------:R-:W-:Y:S01]  /*0df0*/  LEA R76, R65, R76, 0x1 ;  /* 0x0000004c414c7211 */ /* 0x000fe200078e08ff */
[----:B------:R-:W-:Y:S01]  /*0e00*/  LDSM.16.M88.2 R36, [R48] ;  /* 0x000000003024783b */ /* 0x000fe20000000100 */
[-C--:B-1----:R-:W-:Y:S03]  /*0e10*/  HMMA.16816.F16 R58, R28, R38.reuse, R58 ;  /* 0x000000261c3a723c */ /* 0x082fe6000000083a */
[----:B------:R-:W1:Y:S05]  /*0e20*/  LDSM.16.MT88.4 R28, [R42] ;  /* 0x000000002a1c783b */ /* 0x000e6a0000004200 */
[----:B--2---:R-:W-:Y:S01]  /*0e30*/  HMMA.16816.F16 R38, R32, R38, R62 ;  /* 0x000000262026723c */ /* 0x004fe2000000083e */
[----:B------:R-:W2:Y:S01]  /*0e40*/  LDSM.16.MT88.4 R32, [R42+0x20] ;  /* 0x000020002a20783b */ /* 0x000ea20000004200 */
[----:B------:R-:W-:-:S04]  /*0e50*/  IADD3 R63, PT, PT, R67, 0x2200, RZ ;  /* 0x00002200433f7810 */ /* 0x000fc80007ffe0ff */
[----:B------:R-:W-:Y:S02]  /*0e60*/  LEA R44, R46, R63, 0x1 ;  /* 0x0000003f2e2c7211 */ /* 0x000fe400078e08ff */
[----:B------:R-:W-:Y:S04]  /*0e70*/  LDSM.16.M88.2 R62, [R50] ;  /* 0x00000000323e783b */ /* 0x000fe80000000100 */
[-C--:B-1----:R-:W-:Y:S01]  /*0e80*/  HMMA.16816.F16 R58, R28, R36.reuse, R58 ;  /* 0x000000241c3a723c */ /* 0x082fe2000000083a */
[----:B------:R-:W1:Y:S07]  /*0e90*/  LDSM.16.MT88.4 R28, [R44] ;  /* 0x000000002c1c783b */ /* 0x000e6e0000004200 */
[----:B--2---:R-:W-:Y:S01]  /*0ea0*/  HMMA.16816.F16 R38, R32, R36, R38 ;  /* 0x000000242026723c */ /* 0x004fe20000000826 */
[----:B------:R-:W2:Y:S01]  /*0eb0*/  LDSM.16.MT88.4 R32, [R44+0x20] ;  /* 0x000020002c20783b */ /* 0x000ea20000004200 */
[----:B------:R-:W-:Y:S01]  /*0ec0*/  IMAD.WIDE R36, R27, 0x2, R80 ;  /* 0x000000021b247825 */ /* 0x000fe200078e0250 */
[----:B------:R-:W-:-:S03]  /*0ed0*/  LEA R27, R0, R27, 0xb ;  /* 0x0000001b001b7211 */ /* 0x000fc600078e58ff */
[----:B------:R-:W-:-:S04]  /*0ee0*/  IMAD.WIDE R88, R0, 0x2, R36 ;  /* 0x0000000200587825 */ /* 0x000fc800078e0224 */
[----:B------:R-:W-:-:S04]  /*0ef0*/  IMAD.WIDE R86, R0, 0x2, R88 ;  /* 0x0000000200567825 */ /* 0x000fc800078e0258 */
[----:B------:R-:W-:-:S04]  /*0f00*/  IMAD.WIDE R84, R0, 0x2, R86 ;  /* 0x0000000200547825 */ /* 0x000fc800078e0256 */
[----:B------:R-:W-:Y:S01]  /*0f10*/  IMAD.WIDE R78, R0, 0x2, R84 ;  /* 0x00000002004e7825 */ /* 0x000fe200078e0254 */
[----:B-1----:R-:W-:Y:S01]  /*0f20*/  HMMA.16816.F16 R58, R28, R62, R58 ;  /* 0x0000003e1c3a723c */ /* 0x002fe2000000083a */
[----:B------:R-:W-:-:S04]  /*0f30*/  IADD3 R29, PT, PT, R67, 0x3300, RZ ;  /* 0x00003300431d7810 */ /* 0x000fc80007ffe0ff */
[----:B------:R-:W-:-:S03]  /*0f40*/  LEA R52, R46, R29, 0x1 ;  /* 0x0000001d2e347211 */ /* 0x000fc600078e08ff */
[----:B--2---:R-:W-:Y:S01]  /*0f50*/  HMMA.16816.F16 R32, R32, R62, R38 ;  /* 0x0000003e2020723c */ /* 0x004fe20000000826 */
[----:B------:R-:W-:Y:S01]  /*0f60*/  LDSM.16.M88.2 R34, [R54] ;  /* 0x000000003622783b */ /* 0x000fe20000000100 */
[----:B------:R-:W-:-:S03]  /*0f70*/  IMAD.WIDE R62, R0, 0x2, R78 ;  /* 0x00000002003e7825 */ /* 0x000fc600078e024e */
[----:B------:R-:W1:Y:S01]  /*0f80*/  LDSM.16.MT88.4 R28, [R52] ;  /* 0x00000000341c783b */ /* 0x000e620000004200 */
[----:B------:R-:W-:-:S06]  /*0f90*/  IMAD.WIDE R38, R0, 0x2, R62 ;  /* 0x0000000200267825 */ /* 0x000fcc00078e023e */
[----:B-1----:R-:W-:Y:S01]  /*0fa0*/  HMMA.16816.F16 R58, R28, R34, R58 ;  /* 0x000000221c3a723c */ /* 0x002fe2000000083a */
[----:B------:R-:W1:Y:S04]  /*0fb0*/  LDSM.16.MT88.4 R28, [R52+0x20] ;  /* 0x00002000341c783b */ /* 0x000e680000004200 */
[----:B------:R-:W-:Y:S01]  /*0fc0*/  @!PT LDS RZ, [RZ] ;  /* 0x00000000fffff984 */ /* 0x000fe20000000800 */
[----:B------:R-:W-:Y:S01]  /*0fd0*/  @!PT LDS RZ, [RZ] ;  /* 0x00000000fffff984 */ /* 0x000fe20000000800 */
[----:B------:R-:W-:Y:S01]  /*0fe0*/  @!PT LDS RZ, [RZ] ;  /* 0x00000000fffff984 */ /* 0x000fe20000000800 */
[----:B------:R2:W-:Y:S04]  /*0ff0*/  LDGSTS.E.128 [R24+0x5500], desc[UR8][R36.64] ;  /* 0x0550000024187fae */ /* 0x0005e8000b9a1808 */
[----:B------:R-:W-:Y:S04]  /*1000*/  LDGSTS.E.128 [R24+0x5610], desc[UR8][R88.64] ;  /* 0x0561000058187fae */ /* 0x000fe8000b9a1808 */
[----:B------:R-:W-:Y:S01]  /*1010*/  LDGSTS.E.128 [R24+0x5720], desc[UR8][R86.64] ;  /* 0x0572000056187fae */ /* 0x000fe2000b9a1808 */
[----:B--2---:R-:W-:-:S03]  /*1020*/  IMAD.WIDE R36, R0, 0x2, R38 ;  /* 0x0000000200247825 */ /* 0x004fc600078e0226 */
[----:B------:R-:W-:Y:S04]  /*1030*/  LDGSTS.E.128 [R24+0x5830], desc[UR8][R84.64] ;  /* 0x0583000054187fae */ /* 0x000fe8000b9a1808 */
[----:B------:R2:W-:Y:S04]  /*1040*/  LDGSTS.E.128 [R24+0x5940], desc[UR8][R78.64] ;  /* 0x059400004e187fae */ /* 0x0005e8000b9a1808 */
[----:B------:R3:W-:Y:S04]  /*1050*/  LDGSTS.E.128 [R24+0x5a50], desc[UR8][R62.64] ;  /* 0x05a500003e187fae */ /* 0x0007e8000b9a1808 */
[----:B------:R4:W-:Y:S04]  /*1060*/  LDGSTS.E.128 [R24+0x5b60], desc[UR8][R38.64] ;  /* 0x05b6000026187fae */ /* 0x0009e8000b9a1808 */
[----:B------:R5:W-:Y:S01]  /*1070*/  LDGSTS.E.128 [R24+0x5c70], desc[UR8][R36.64] ;  /* 0x05c7000024187fae */ /* 0x000be2000b9a1808 */
[----:B--2---:R-:W-:-:S03]  /*1080*/  IADD3 R78, PT, PT, R40, 0x960, RZ ;  /* 0x00000960284e7810 */ /* 0x004fc60007ffe0ff */
[----:B------:R-:W0:Y:S01]  /*1090*/  LDGDEPBAR ;  /* 0x00000000000079af */ /* 0x000e220000000000 */
[----:B------:R-:W-:Y:S01]  /*10a0*/  LEA R78, R65, R78, 0x1 ;  /* 0x0000004e414e7211 */ /* 0x000fe200078e08ff */
[----:B---3--:R-:W-:Y:S01]  /*10b0*/  IMAD.WIDE R62, R25, 0x2, R80 ;  /* 0x00000002193e7825 */ /* 0x008fe200078e0250 */
[----:B-1----:R-:W-:Y:S01]  /*10c0*/  HMMA.16816.F16 R32, R28, R34, R32 ;  /* 0x000000221c20723c */ /* 0x002fe20000000820 */
[----:B------:R-:W-:Y:S02]  /*10d0*/  IADD3 R29, PT, PT, R67, 0x4400, RZ ;  /* 0x00004400431d7810 */ /* 0x000fe40007ffe0ff */
[----:B------:R-:W-:Y:S02]  /*10e0*/  LEA R25, R0, R25, 0xb ;  /* 0x0000001900197211 */ /* 0x000fe400078e58ff */
[----:B------:R-:W-:Y:S01]  /*10f0*/  LEA R60, R46, R29, 0x1 ;  /* 0x0000001d2e3c7211 */ /* 0x000fe200078e08ff */
[----:B----4-:R-:W-:-:S04]  /*1100*/  IMAD.WIDE R38, R0, 0x2, R62 ;  /* 0x0000000200267825 */ /* 0x010fc800078e023e */
[C---:B-----5:R-:W-:Y:S01]  /*1110*/  IMAD.WIDE R36, R16.reuse, 0x2, R82 ;  /* 0x0000000210247825 */ /* 0x060fe200078e0252 */
[----:B------:R-:W-:Y:S02]  /*1120*/  IADD3 R16, PT, PT, R16, 0x800, RZ ;  /* 0x0000080010107810 */ /* 0x000fe40007ffe0ff */
[----:B------:R-:W-:-:S04]  /*1130*/  IADD3 R84, P0, PT, R36, 0x1000, RZ ;  /* 0x0000100024547810 */ /* 0x000fc80007f1e0ff */
[----:B------:R-:W-:Y:S01]  /*1140*/  IADD3.X R85, PT, PT, RZ, R37, RZ, P0, !PT ;  /* 0x00000025ff557210 */ /* 0x000fe200007fe4ff */
[----:B------:R-:W-:-:S04]  /*1150*/  DEPBAR.LE SB0, 0x0 ;  /* 0x000080000000791a */ /* 0x000fc80000000000 */
[----:B------:R-:W-:Y:S06]  /*1160*/  BAR.SYNC.DEFER_BLOCKING 0x0 ;  /* 0x0000000000007b1d */ /* 0x000fec0000010000 */
[----:B------:R-:W-:Y:S04]  /*1170*/  LDSM.16.M88.2 R34, [R72] ;  /* 0x000000004822783b */ /* 0x000fe80000000100 */
[----:B------:R-:W1:Y:S02]  /*1180*/  LDSM.16.MT88.4 R28, [R60] ;  /* 0x000000003c1c783b */ /* 0x000e640000004200 */
[-C--:B-1----:R-:W-:Y:S02]  /*1190*/  HMMA.16816.F16 R58, R28, R34.reuse, R58 ;  /* 0x000000221c3a723c */ /* 0x082fe4000000083a */
[----:B------:R-:W1:Y:S06]  /*11a0*/  LDSM.16.MT88.4 R28, [R60+0x20] ;  /* 0x000020003c1c783b */ /* 0x000e6c0000004200 */
[----:B-1----:R-:W-:Y:S01]  /*11b0*/  HMMA.16816.F16 R32, R28, R34, R32 ;  /* 0x000000221c20723c */ /* 0x002fe20000000820 */
[----:B------:R-:W-:Y:S01]  /*11c0*/  IADD3 R29, PT, PT, R67, 0x5500, RZ ;  /* 0x00005500431d7810 */ /* 0x000fe20007ffe0ff */
[----:B------:R-:W-:Y:S03]  /*11d0*/  LDSM.16.M88.2 R34, [R74] ;  /* 0x000000004a22783b */ /* 0x000fe60000000100 */
[----:B------:R-:W-:-:S05]  /*11e0*/  LEA R68, R46, R29, 0x1 ;  /* 0x0000001d2e447211 */ /* 0x000fca00078e08ff */
[----:B------:R-:W1:Y:S02]  /*11f0*/  LDSM.16.MT88.4 R28, [R68] ;  /* 0x00000000441c783b */ /* 0x000e640000004200 */
[-C--:B-1----:R-:W-:Y:S02]  /*1200*/  HMMA.16816.F16 R58, R28, R34.reuse, R58 ;  /* 0x000000221c3a723c */ /* 0x082fe4000000083a */
[----:B------:R-:W1:Y:S06]  /*1210*/  LDSM.16.MT88.4 R28, [R68+0x20] ;  /* 0x00002000441c783b */ /* 0x000e6c0000004200 */
[----:B-1----:R-:W-:Y:S01]  /*1220*/  HMMA.16816.F16 R32, R28, R34, R32 ;  /* 0x000000221c20723c */ /* 0x002fe20000000820 */
[C---:B------:R-:W-:Y:S01]  /*1230*/  IADD3 R29, PT, PT, R67.reuse, 0x6600, RZ ;  /* 0x00006600431d7810 */ /* 0x040fe20007ffe0ff */
[----:B------:R-:W-:Y:S01]  /*1240*/  LDSM.16.M88.2 R34, [R76] ;  /* 0x000000004c22783b */ /* 0x000fe20000000100 */
[----:B------:R-:W-:-:S02]  /*1250*/  IADD3 R67, PT, PT, R67, 0x7700, RZ ;  /* 0x0000770043437810 */ /* 0x000fc40007ffe0ff */
[C---:B------:R-:W-:Y:S02]  /*1260*/  LEA R70, R46.reuse, R29, 0x1 ;  /* 0x0000001d2e467211 */ /* 0x040fe400078e08ff */
[----:B------:R-:W-:-:S03]  /*1270*/  LEA R46, R46, R67, 0x1 ;  /* 0x000000432e2e7211 */ /* 0x000fc600078e08ff */
[----:B------:R-:W1:Y:S02]  /*1280*/  LDSM.16.MT88.4 R28, [R70] ;  /* 0x00000000461c783b */ /* 0x000e640000004200 */
[-C--:B-1----:R-:W-:Y:S02]  /*1290*/  HMMA.16816.F16 R58, R28, R34.reuse, R58 ;  /* 0x000000221c3a723c */ /* 0x082fe4000000083a */
[----:B------:R-:W1:Y:S06]  /*12a0*/  LDSM.16.MT88.4 R28, [R70+0x20] ;  /* 0x00002000461c783b */ /* 0x000e6c0000004200 */
[----:B-1----:R-:W-:Y:S01]  /*12b0*/  HMMA.16816.F16 R32, R28, R34, R32 ;  /* 0x000000221c20723c */ /* 0x002fe20000000820 */
[----:B------:R-:W-:Y:S04]  /*12c0*/  LDSM.16.M88.2 R34, [R78] ;  /* 0x000000004e22783b */ /* 0x000fe80000000100 */
[----:B------:R-:W1:Y:S07]  /*12d0*/  LDSM.16.MT88.4 R28, [R46] ;  /* 0x000000002e1c783b */ /* 0x000e6e0000004200 */
[-C--:B-1----:R-:W-:Y:S01]  /*12e0*/  HMMA.16816.F16 R58, R28, R34.reuse, R58 ;  /* 0x000000221c3a723c */ /* 0x082fe2000000083a */
[----:B------:R-:W1:Y:S04]  /*12f0*/  LDSM.16.MT88.4 R28, [R46+0x20] ;  /* 0x000020002e1c783b */ /* 0x000e680000004200 */
[----:B------:R-:W-:Y:S01]  /*1300*/  @!PT LDS RZ, [RZ] ;  /* 0x00000000fffff984 */ /* 0x000fe20000000800 */
[----:B------:R-:W-:Y:S01]  /*1310*/  @!PT LDS RZ, [RZ] ;  /* 0x00000000fffff984 */ /* 0x000fe20000000800 */
[----:B------:R-:W-:Y:S01]  /*1320*/  @!PT LDS RZ, [RZ] ;  /* 0x00000000fffff984 */ /* 0x000fe20000000800 */
[----:B------:R-:W-:Y:S04]  /*1330*/  LDGSTS.E.128 [R26], desc[UR8][R36.64+0x100] ;  /* 0x00000100241a7fae */ /* 0x000fe8000b9a1808 */
[----:B------:R-:W-:Y:S04]  /*1340*/  LDGSTS.E.128 [R26+0x880], desc[UR8][R36.64+0x100] ;  /* 0x00880100241a7fae */ /* 0x000fe8000b9a1808 */
[----:B------:R2:W-:Y:S04]  /*1350*/  LDGSTS.E.128 [R24+0x1100], desc[UR8][R62.64] ;  /* 0x011000003e187fae */ /* 0x0005e8000b9a1808 */
[----:B------:R3:W-:Y:S01]  /*1360*/  LDGSTS.E.128 [R24+0x1210], desc[UR8][R38.64] ;  /* 0x0121000026187fae */ /* 0x0007e2000b9a1808 */
[----:B-1----:R-:W-:Y:S01]  /*1370*/  HMMA.16816.F16 R32, R28, R34, R32 ;  /* 0x000000221c20723c */ /* 0x002fe20000000820 */
[----:B------:R-:W-:-:S05]  /*1380*/  IMAD.WIDE R34, R0, 0x2, R38 ;  /* 0x0000000200227825 */ /* 0x000fca00078e0226 */
[----:B------:R-:W-:Y:S01]  /*1390*/  LDGSTS.E.128 [R24+0x1320], desc[UR8][R34.64] ;  /* 0x0132000022187fae */ /* 0x000fe2000b9a1808 */
[----:B------:R-:W-:-:S05]  /*13a0*/  IMAD.WIDE R30, R0, 0x2, R34 ;  /* 0x00000002001e7825 */ /* 0x000fca00078e0222 */
[----:B------:R-:W-:Y:S01]  /*13b0*/  LDGSTS.E.128 [R24+0x1430], desc[UR8][R30.64] ;  /* 0x014300001e187fae */ /* 0x000fe2000b9a1808 */
[----:B------:R-:W-:-:S05]  /*13c0*/  IMAD.WIDE R28, R0, 0x2, R30 ;  /* 0x00000002001c7825 */ /* 0x000fca00078e021e */
[----:B------:R-:W-:Y:S01]  /*13d0*/  LDGSTS.E.128 [R24+0x1540], desc[UR8][R28.64] ;  /* 0x015400001c187fae */ /* 0x000fe2000b9a1808 */
[----:B------:R-:W-:-:S05]  /*13e0*/  IMAD.WIDE R66, R0, 0x2, R28 ;  /* 0x0000000200427825 */ /* 0x000fca00078e021c */
[----:B------:R-:W-:Y:S01]  /*13f0*/  LDGSTS.E.128 [R24+0x1650], desc[UR8][R66.64] ;  /* 0x0165000042187fae */ /* 0x000fe2000b9a1808 */
[----:B--2---:R-:W-:-:S05]  /*1400*/  IMAD.WIDE R62, R0, 0x2, R66 ;  /* 0x00000002003e7825 */ /* 0x004fca00078e0242 */
[----:B------:R1:W-:Y:S01]  /*1410*/  LDGSTS.E.128 [R24+0x1760], desc[UR8][R62.64] ;  /* 0x017600003e187fae */ /* 0x0003e2000b9a1808 */
[----:B---3--:R-:W-:-:S05]  /*1420*/  IMAD.WIDE R38, R0, 0x2, R62 ;  /* 0x0000000200267825 */ /* 0x008fca00078e023e */
[----:B------:R2:W-:Y:S04]  /*1430*/  LDGSTS.E.128 [R24+0x1870], desc[UR8][R38.64] ;  /* 0x0187000026187fae */ /* 0x0005e8000b9a1808 */
[----:B------:R-:W0:Y:S01]  /*1440*/  LDGDEPBAR ;  /* 0x00000000000079af */ /* 0x000e220000000000 */
[----:B-1----:R-:W-:Y:S01]  /*1450*/  IMAD.WIDE R62, R23, 0x2, R80 ;  /* 0x00000002173e7825 */ /* 0x002fe200078e0250 */
[----:B------:R-:W-:-:S03]  /*1460*/  LEA R23, R0, R23, 0xb ;  /* 0x0000001700177211 */ /* 0x000fc600078e58ff */
[----:B--2---:R-:W-:Y:S01]  /*1470*/  IMAD.WIDE R38, R0, 0x2, R62 ;  /* 0x0000000200267825 */ /* 0x004fe200078e023e */
[----:B------:R-:W-:-:S04]  /*1480*/  DEPBAR.LE SB0, 0x0 ;  /* 0x000080000000791a */ /* 0x000fc80000000000 */
[----:B------:R-:W-:Y:S06]  /*1490*/  BAR.SYNC.DEFER_BLOCKING 0x0 ;  /* 0x0000000000007b1d */ /* 0x000fec0000010000 */
[----:B------:R-:W-:Y:S04]  /*14a0*/  LDSM.16.M88.2 R34, [R64] ;  /* 0x000000004022783b */ /* 0x000fe80000000100 */
[----:B------:R-:W1:Y:S02]  /*14b0*/  LDSM.16.MT88.4 R28, [R56] ;  /* 0x00000000381c783b */ /* 0x000e640000004200 */
[-C--:B-1----:R-:W-:Y:S02]  /*14c0*/  HMMA.16816.F16 R58, R28, R34.reuse, R58 ;  /* 0x000000221c3a723c */ /* 0x082fe4000000083a */
[----:B------:R-:W1:Y:S06]  /*14d0*/  LDSM.16.MT88.4 R28, [R56+0x20] ;  /* 0x00002000381c783b */ /* 0x000e6c0000004200 */
[----:B-1----:R-:W-:Y:S01]  /*14e0*/  HMMA.16816.F16 R32, R28, R34, R32 ;  /* 0x000000221c20723c */ /* 0x002fe20000000820 */
[----:B------:R-:W-:Y:S04]  /*14f0*/  LDSM.16.M88.2 R34, [R48] ;  /* 0x000000003022783b */ /* 0x000fe80000000100 */
[----:B------:R-:W1:Y:S07]  /*1500*/  LDSM.16.MT88.4 R28, [R42] ;  /* 0x000000002a1c783b */ /* 0x000e6e0000004200 */
[-C--:B-1----:R-:W-:Y:S01]  /*1510*/  HMMA.16816.F16 R58, R28, R34.reuse, R58 ;  /* 0x000000221c3a723c */ /* 0x082fe2000000083a */
[----:B------:R-:W1:Y:S07]  /*1520*/  LDSM.16.MT88.4 R28, [R42+0x20] ;  /* 0x000020002a1c783b */ /* 0x000e6e0000004200 */
        /* <DEDUP_REMOVED lines=553> */
[----:B------:R-:W-:Y:S01]  /*37c0*/  LDGSTS.E.128 [R24+0x5b60], desc[UR8][R62.64] ;  /* 0x05b600003e187fae */ /* 0x000fe2000b9a1808 */
[----:B---3--:R-:W-:-:S05]  /*37d0*/  IMAD.WIDE R38, R0, 0x2, R62 ;  /* 0x0000000200267825 */ /* 0x008fca00078e023e */
[----:B------:R1:W-:Y:S04]  /*37e0*/  LDGSTS.E.128 [R24+0x5c70], desc[UR8][R38.64] ;  /* 0x05c7000026187fae */ /* 0x0003e8000b9a1808 */
[----:B------:R-:W0:Y:S01]  /*37f0*/  LDGDEPBAR ;  /* 0x00000000000079af */ /* 0x000e220000000000 */
[----:B-1----:R-:W-:Y:S01]  /*3800*/  IMAD.WIDE R38, R45, 0x2, R80 ;  /* 0x000000022d267825 */ /* 0x002fe200078e0250 */
[----:B------:R-:W-:-:S03]  /*3810*/  LEA R45, R0, R45, 0xb ;  /* 0x0000002d002d7211 */ /* 0x000fc600078e58ff */
[----:B------:R-:W-:Y:S01]  /*3820*/  IMAD.WIDE R36, R0, 0x2, R38 ;  /* 0x0000000200247825 */ /* 0x000fe200078e0226 */
        /* <DEDUP_REMOVED lines=660> */
[----:B------:R-:W-:-:S04]  /*6170*/  IMAD.WIDE R92, R0, 0x2, R38 ;  /* 0x00000002005c7825 */ /* 0x000fc800078e0226 */
[----:B------:R-:W-:-:S04]  /*6180*/  IMAD.WIDE R90, R0, 0x2, R92 ;  /* 0x00000002005a7825 */ /* 0x000fc800078e025c */
[----:B------:R-:W-:Y:S01]  /*6190*/  IMAD.WIDE R88, R0, 0x2, R90 ;  /* 0x0000000200587825 */ /* 0x000fe200078e025a */
[----:B------:R-:W-:-:S04]  /*61a0*/  DEPBAR.LE SB0, 0x0 ;  /* 0x000080000000791a */ /* 0x000fc80000000000 */
[----:B------:R-:W-:Y:S06]  /*61b0*/  BAR.SYNC.DEFER_BLOCKING 0x0 ;  /* 0x0000000000007b1d */ /* 0x000fec0000010000 */
[----:B------:R-:W-:Y:S04]  /*61c0*/  LDSM.16.M88.2 R34, [R64] ;  /* 0x000000004022783b */ /* 0x000fe80000000100 */
[----:B------:R-:W1:Y:S04]  /*61d0*/  LDSM.16.MT88.4 R28, [R56] ;  /* 0x00000000381c783b */ /* 0x000e680000004200 */
[----:B--2---:R-:W-:Y:S01]  /*61e0*/  LDSM.16.M88.2 R36, [R50] ;  /* 0x000000003224783b */ /* 0x004fe20000000100 */
[-C--:B-1----:R-:W-:Y:S03]  /*61f0*/  HMMA.16816.F16 R58, R28, R34.reuse, R58 ;  /* 0x000000221c3a723c */ /* 0x082fe6000000083a */
[----:B------:R-:W1:Y:S05]  /*6200*/  LDSM.16.MT88.4 R28, [R56+0x20] ;  /* 0x00002000381c783b */ /* 0x000e6a0000004200 */
[----:B-1----:R-:W-:Y:S01]  /*6210*/  HMMA.16816.F16 R32, R28, R34, R32 ;  /* 0x000000221c20723c */ /* 0x002fe20000000820 */
[----:B------:R-:W-:Y:S04]  /*6220*/  LDSM.16.M88.2 R34, [R48] ;  /* 0x000000003022783b */ /* 0x000fe80000000100 */
[----:B------:R-:W1:Y:S07]  /*6230*/  LDSM.16.MT88.4 R28, [R42] ;  /* 0x000000002a1c783b */ /* 0x000e6e0000004200 */
[-C--:B-1----:R-:W-:Y:S01]  /*6240*/  HMMA.16816.F16 R58, R28, R34.reuse, R58 ;  /* 0x000000221c3a723c */ /* 0x082fe2000000083a */
[----:B------:R-:W1:Y:S07]  /*6250*/  LDSM.16.MT88.4 R28, [R42+0x20] ;  /* 0x000020002a1c783b */ /* 0x000e6e0000004200 */
[----:B-1----:R-:W-:Y:S01]  /*6260*/  HMMA.16816.F16 R66, R28, R34, R32 ;  /* 0x000000221c42723c */ /* 0x002fe20000000820 */
[----:B------:R-:W1:Y:S04]  /*6270*/  LDSM.16.MT88.4 R28, [R44] ;  /* 0x000000002c1c783b */ /* 0x000e680000004200 */
[----:B------:R-:W2:Y:S07]  /*6280*/  LDSM.16.MT88.4 R32, [R44+0x20] ;  /* 0x000020002c20783b */ /* 0x000eae0000004200 */
[----:B-1----:R-:W-:Y:S01]  /*6290*/  HMMA.16816.F16 R64, R28, R36, R58 ;  /* 0x000000241c40723c */ /* 0x002fe2000000083a */
[C---:B------:R-:W-:Y:S01]  /*62a0*/  IMAD.WIDE R58, R0.reuse, 0x2, R88 ;  /* 0x00000002003a7825 */ /* 0x040fe200078e0258 */
[----:B------:R-:W-:Y:S03]  /*62b0*/  LDSM.16.MT88.4 R28, [R52] ;  /* 0x00000000341c783b */ /* 0x000fe60000004200 */
[----:B------:R-:W-:-:S03]  /*62c0*/  IMAD.WIDE R86, R0, 0x2, R58 ;  /* 0x0000000200567825 */ /* 0x000fc600078e023a */
[----:B--2---:R-:W-:Y:S01]  /*62d0*/  HMMA.16816.F16 R66, R32, R36, R66 ;  /* 0x000000242042723c */ /* 0x004fe20000000842 */
[----:B------:R-:W1:Y:S01]  /*62e0*/  LDSM.16.M88.2 R36, [R54] ;  /* 0x000000003624783b */ /* 0x000e620000000100 */
[----:B------:R-:W-:-:S03]  /*62f0*/  IMAD.WIDE R62, R0, 0x2, R86 ;  /* 0x00000002003e7825 */ /* 0x000fc600078e0256 */
[----:B------:R-:W2:Y:S04]  /*6300*/  LDSM.16.MT88.4 R32, [R52+0x20] ;  /* 0x000020003420783b */ /* 0x000ea80000004200 */
[----:B------:R-:W-:Y:S01]  /*6310*/  @!PT LDS RZ, [RZ] ;  /* 0x00000000fffff984 */ /* 0x000fe20000000800 */
[----:B------:R-:W-:Y:S01]  /*6320*/  @!PT LDS RZ, [RZ] ;  /* 0x00000000fffff984 */ /* 0x000fe20000000800 */
[----:B------:R-:W-:Y:S01]  /*6330*/  @!PT LDS RZ, [RZ] ;  /* 0x00000000fffff984 */ /* 0x000fe20000000800 */
[----:B------:R3:W-:Y:S04]  /*6340*/  LDGSTS.E.128 [R24+0x5500], desc[UR8][R38.64] ;  /* 0x0550000026187fae */ /* 0x0007e8000b9a1808 */
[----:B------:R-:W-:Y:S04]  /*6350*/  LDGSTS.E.128 [R24+0x5610], desc[UR8][R92.64] ;  /* 0x056100005c187fae */ /* 0x000fe8000b9a1808 */
[----:B------:R-:W-:Y:S01]  /*6360*/  LDGSTS.E.128 [R24+0x5720], desc[UR8][R90.64] ;  /* 0x057200005a187fae */ /* 0x000fe2000b9a1808 */
[----:B---3--:R-:W-:-:S03]  /*6370*/  IMAD.WIDE R38, R0, 0x2, R62 ;  /* 0x0000000200267825 */ /* 0x008fc600078e023e */
[----:B------:R-:W-:Y:S04]  /*6380*/  LDGSTS.E.128 [R24+0x5830], desc[UR8][R88.64] ;  /* 0x0583000058187fae */ /* 0x000fe8000b9a1808 */
[----:B------:R-:W-:Y:S04]  /*6390*/  LDGSTS.E.128 [R24+0x5940], desc[UR8][R58.64] ;  /* 0x059400003a187fae */ /* 0x000fe8000b9a1808 */
[----:B------:R3:W-:Y:S04]  /*63a0*/  LDGSTS.E.128 [R24+0x5a50], desc[UR8][R86.64] ;  /* 0x05a5000056187fae */ /* 0x0007e8000b9a1808 */
[----:B------:R4:W-:Y:S04]  /*63b0*/  LDGSTS.E.128 [R24+0x5b60], desc[UR8][R62.64] ;  /* 0x05b600003e187fae */ /* 0x0009e8000b9a1808 */
[----:B------:R5:W-:Y:S01]  /*63c0*/  LDGSTS.E.128 [R24+0x5c70], desc[UR8][R38.64] ;  /* 0x05c7000026187fae */ /* 0x000be2000b9a1808 */
[----:B-1----:R-:W-:Y:S03]  /*63d0*/  HMMA.16816.F16 R64, R28, R36, R64 ;  /* 0x000000241c40723c */ /* 0x002fe60000000840 */
[----:B------:R-:W0:Y:S01]  /*63e0*/  LDGDEPBAR ;  /* 0x00000000000079af */ /* 0x000e220000000000 */
[----:B---3--:R-:W-:Y:S01]  /*63f0*/  IMAD.WIDE R86, R12, 0x2, R80 ;  /* 0x000000020c567825 */ /* 0x008fe200078e0250 */
[----:B------:R-:W-:-:S03]  /*6400*/  LEA R12, R0, R12, 0xb ;  /* 0x0000000c000c7211 */ /* 0x000fc600078e58ff */
[----:B--2---:R-:W-:Y:S01]  /*6410*/  HMMA.16816.F16 R66, R32, R36, R66 ;  /* 0x000000242042723c */ /* 0x004fe20000000842 */
[----:B------:R-:W-:-:S04]  /*6420*/  DEPBAR.LE SB0, 0x0 ;  /* 0x000080000000791a */ /* 0x000fc80000000000 */
[----:B------:R-:W-:Y:S06]  /*6430*/  BAR.SYNC.DEFER_BLOCKING 0x0 ;  /* 0x0000000000007b1d */ /* 0x000fec0000010000 */
[----:B------:R-:W-:Y:S04]  /*6440*/  LDSM.16.M88.2 R58, [R72] ;  /* 0x00000000483a783b */ /* 0x000fe80000000100 */
[----:B------:R-:W1:Y:S04]  /*6450*/  LDSM.16.MT88.4 R28, [R60] ;  /* 0x000000003c1c783b */ /* 0x000e680000004200 */
[----:B------:R-:W2:Y:S04]  /*6460*/  LDSM.16.MT88.4 R32, [R60+0x20] ;  /* 0x000020003c20783b */ /* 0x000ea80000004200 */
[----:B----4-:R-:W-:Y:S04]  /*6470*/  LDSM.16.M88.2 R62, [R74] ;  /* 0x000000004a3e783b */ /* 0x010fe80000000100 */
[----:B-----5:R-:W3:Y:S01]  /*6480*/  LDSM.16.MT88.4 R36, [R68] ;  /* 0x000000004424783b */ /* 0x020ee20000004200 */
[-C--:B-1----:R-:W-:Y:S03]  /*6490*/  HMMA.16816.F16 R64, R28, R58.reuse, R64 ;  /* 0x0000003a1c40723c */ /* 0x082fe60000000840 */
[----:B------:R-:W1:Y:S05]  /*64a0*/  LDSM.16.MT88.4 R28, [R68+0x20] ;  /* 0x00002000441c783b */ /* 0x000e6a0000004200 */
[----:B--2---:R-:W-:Y:S01]  /*64b0*/  HMMA.16816.F16 R66, R32, R58, R66 ;  /* 0x0000003a2042723c */ /* 0x004fe20000000842 */
[----:B------:R-:W-:Y:S04]  /*64c0*/  LDSM.16.M88.2 R58, [R76] ;  /* 0x000000004c3a783b */ /* 0x000fe80000000100 */
[----:B------:R-:W2:Y:S07]  /*64d0*/  LDSM.16.MT88.4 R32, [R70] ;  /* 0x000000004620783b */ /* 0x000eae0000004200 */
[-C--:B---3--:R-:W-:Y:S01]  /*64e0*/  HMMA.16816.F16 R64, R36, R62.reuse, R64 ;  /* 0x0000003e2440723c */ /* 0x088fe20000000840 */
[----:B------:R-:W3:Y:S07]  /*64f0*/  LDSM.16.MT88.4 R36, [R70+0x20] ;  /* 0x000020004624783b */ /* 0x000eee0000004200 */
[----:B-1----:R-:W-:Y:S01]  /*6500*/  HMMA.16816.F16 R66, R28, R62, R66 ;  /* 0x0000003e1c42723c */ /* 0x002fe20000000842 */
[----:B------:R-:W-:Y:S04]  /*6510*/  LDSM.16.M88.2 R62, [R78] ;  /* 0x000000004e3e783b */ /* 0x000fe80000000100 */
[----:B------:R-:W1:Y:S07]  /*6520*/  LDSM.16.MT88.4 R28, [R46] ;  /* 0x000000002e1c783b */ /* 0x000e6e0000004200 */
[-C--:B--2---:R-:W-:Y:S01]  /*6530*/  HMMA.16816.F16 R64, R32, R58.reuse, R64 ;  /* 0x0000003a2040723c */ /* 0x084fe20000000840 */
[----:B------:R-:W2:Y:S04]  /*6540*/  LDSM.16.MT88.4 R32, [R46+0x20] ;  /* 0x000020002e20783b */ /* 0x000ea80000004200 */
[----:B------:R-:W-:Y:S01]  /*6550*/  @!PT LDS RZ, [RZ] ;  /* 0x00000000fffff984 */ /* 0x000fe20000000800 */
[----:B------:R-:W-:Y:S01]  /*6560*/  @!PT LDS RZ, [RZ] ;  /* 0x00000000fffff984 */ /* 0x000fe20000000800 */
[----:B------:R-:W-:Y:S01]  /*6570*/  @!PT LDS RZ, [RZ] ;  /* 0x00000000fffff984 */ /* 0x000fe20000000800 */
[----:B------:R4:W-:Y:S03]  /*6580*/  LDGSTS.E.128 [R26], desc[UR8][R84.64] ;  /* 0x00000000541a7fae */ /* 0x0009e6000b9a1808 */
[----:B---3--:R-:W-:Y:S01]  /*6590*/  HMMA.16816.F16 R36, R36, R58, R66 ;  /* 0x0000003a2424723c */ /* 0x008fe20000000842 */
[C---:B------:R-:W-:Y:S01]  /*65a0*/  IMAD.WIDE R66, R0.reuse, 0x2, R86 ;  /* 0x0000000200427825 */ /* 0x040fe200078e0256 */
[----:B------:R4:W-:Y:S04]  /*65b0*/  LDGSTS.E.128 [R26+0x880], desc[UR8][R84.64] ;  /* 0x00880000541a7fae */ /* 0x0009e8000b9a1808 */
[----:B------:R4:W-:Y:S01]  /*65c0*/  LDGSTS.E.128 [R24+0x1100], desc[UR8][R86.64] ;  /* 0x0110000056187fae */ /* 0x0009e2000b9a1808 */
[----:B------:R-:W-:-:S03]  /*65d0*/  IMAD.WIDE R38, R0, 0x2, R66 ;  /* 0x0000000200267825 */ /* 0x000fc600078e0242 */
[----:B------:R4:W-:Y:S04]  /*65e0*/  LDGSTS.E.128 [R24+0x1210], desc[UR8][R66.64] ;  /* 0x0121000042187fae */ /* 0x0009e8000b9a1808 */
[----:B------:R4:W-:Y:S01]  /*65f0*/  LDGSTS.E.128 [R24+0x1320], desc[UR8][R38.64] ;  /* 0x0132000026187fae */ /* 0x0009e2000b9a1808 */
[----:B-1----:R-:W-:Y:S01]  /*6600*/  HMMA.16816.F16 R58, R28, R62, R64 ;  /* 0x0000003e1c3a723c */ /* 0x002fe20000000840 */
[----:B------:R-:W-:-:S05]  /*6610*/  IMAD.WIDE R30, R0, 0x2, R38 ;  /* 0x00000002001e7825 */ /* 0x000fca00078e0226 */
[----:B------:R4:W-:Y:S01]  /*6620*/  LDGSTS.E.128 [R24+0x1430], desc[UR8][R30.64] ;  /* 0x014300001e187fae */ /* 0x0009e2000b9a1808 */
[C---:B------:R-:W-:Y:S01]  /*6630*/  IMAD.WIDE R28, R0.reuse, 0x2, R30 ;  /* 0x00000002001c7825 */ /* 0x040fe200078e021e */
[----:B--2---:R-:W-:Y:S04]  /*6640*/  HMMA.16816.F16 R62, R32, R62, R36 ;  /* 0x0000003e203e723c */ /* 0x004fe80000000824 */
[----:B------:R4:W-:Y:S01]  /*6650*/  LDGSTS.E.128 [R24+0x1540], desc[UR8][R28.64] ;  /* 0x015400001c187fae */ /* 0x0009e2000b9a1808 */
[----:B------:R-:W-:-:S05]  /*6660*/  IMAD.WIDE R34, R0, 0x2, R28 ;  /* 0x0000000200227825 */ /* 0x000fca00078e021c */
[----:B------:R4:W-:Y:S01]  /*6670*/  LDGSTS.E.128 [R24+0x1650], desc[UR8][R34.64] ;  /* 0x0165000022187fae */ /* 0x0009e2000b9a1808 */
[----:B------:R-:W-:-:S05]  /*6680*/  IMAD.WIDE R32, R0, 0x2, R34 ;  /* 0x0000000200207825 */ /* 0x000fca00078e0222 */
[----:B------:R4:W-:Y:S01]  /*6690*/  LDGSTS.E.128 [R24+0x1760], desc[UR8][R32.64] ;  /* 0x0176000020187fae */ /* 0x0009e2000b9a1808 */
[----:B------:R-:W-:-:S05]  /*66a0*/  IMAD.WIDE R36, R0, 0x2, R32 ;  /* 0x0000000200247825 */ /* 0x000fca00078e0220 */
[----:B------:R4:W-:Y:S04]  /*66b0*/  LDGSTS.E.128 [R24+0x1870], desc[UR8][R36.64] ;  /* 0x0187000024187fae */ /* 0x0009e8000b9a1808 */
[----:B------:R-:W0:Y:S01]  /*66c0*/  LDGDEPBAR ;  /* 0x00000000000079af */ /* 0x000e220000000000 */
[----:B------:R-:W-:-:S04]  /*66d0*/  DEPBAR.LE SB0, 0x0 ;  /* 0x000080000000791a */ /* 0x000fc80000000000 */
[----:B------:R-:W-:Y:S06]  /*66e0*/  BAR.SYNC.DEFER_BLOCKING 0x0 ;  /* 0x0000000000007b1d */ /* 0x000fec0000010000 */
[----:B------:R-:W-:Y:S05]  /*66f0*/  BRA.U UP0, `(.L_x_2) ;  /* 0xffffffa500207547 */ /* 0x000fea000b83ffff */
[----:B------:R-:W-:-:S07]  /*6700*/  IADD3 R3, PT, PT, R4, 0x1, RZ ;  /* 0x0000000104037810 */ /* 0x000fce0007ffe0ff */
.L_x_1:
[----:B------:R-:W-:-:S09]  /*6710*/  UISETP.NE.AND UP0, UPT, UR6, URZ, UPT ;  /* 0x000000ff0600728c */ /* 0x000fd2000bf05270 */
[----:B------:R-:W-:Y:S05]  /*6720*/  BRA.U !UP0, `(.L_x_0) ;  /* 0x0000000508987547 */ /* 0x000fea000b800000 */
[----:B------:R-:W1:Y:S01]  /*6730*/  S2R R4, SR_LANEID ;  /* 0x0000000000047919 */ /* 0x000e620000000000 */
[----:B------:R-:W2:Y:S01]  /*6740*/  LDCU.64 UR4, c[0x0][0x380] ;  /* 0x00007000ff0477ac */ /* 0x000ea20008000a00 */
[--C-:B------:R-:W-:Y:S01]  /*6750*/  IMAD.WIDE R42, R0, 0x2, R80.reuse ;  /* 0x00000002002a7825 */ /* 0x100fe200078e0250 */
[----:B------:R-:W-:Y:S02]  /*6760*/  LOP3.LUT R21, R2, 0x3e0, RZ, 0xc0, !PT ;  /* 0x000003e002157812 */ /* 0x000fe400078ec0ff */
[C---:B------:R-:W-:Y:S01]  /*6770*/  LEA R17, R0.reuse, R14, 0x6 ;  /* 0x0000000e00117211 */ /* 0x040fe200078e30ff */
[----:B----4-:R-:W-:Y:S01]  /*6780*/  IMAD.WIDE R38, R0, 0x4, R80 ;  /* 0x0000000400267825 */ /* 0x010fe200078e0250 */
[----:B------:R-:W-:-:S03]  /*6790*/  UIADD3 UR6, UPT, UPT, -UR6, URZ, URZ ;  /* 0x000000ff06067290 */ /* 0x000fc6000fffe1ff */
[----:B------:R-:W-:-:S04]  /*67a0*/  IMAD.WIDE R36, R0, 0x6, R80 ;  /* 0x0000000600247825 */ /* 0x000fc800078e0250 */
[----:B------:R-:W-:-:S04]  /*67b0*/  IMAD.WIDE R34, R0, 0x8, R80 ;  /* 0x0000000800227825 */ /* 0x000fc800078e0250 */
[----:B------:R-:W-:Y:S01]  /*67c0*/  IMAD.WIDE R32, R0, 0xa, R80 ;  /* 0x0000000a00207825 */ /* 0x000fe200078e0250 */
[----:B--2---:R-:W-:-:S03]  /*67d0*/  UIADD3 UR4, UP0, UPT, UR4, 0x80, URZ ;  /* 0x0000008004047890 */ /* 0x004fc6000ff1e0ff */
[----:B------:R-:W-:Y:S01]  /*67e0*/  IMAD.WIDE R24, R0, 0xc, R80 ;  /* 0x0000000c00187825 */ /* 0x000fe200078e0250 */
[----:B------:R-:W-:-:S03]  /*67f0*/  UIADD3.X UR5, UPT, UPT, URZ, UR5, URZ, UP0, !UPT ;  /* 0x00000005ff057290 */ /* 0x000fc600087fe4ff */
[----:B------:R-:W-:Y:S01]  /*6800*/  IMAD.WIDE R80, R0, 0xe, R80 ;  /* 0x0000000e00507825 */ /* 0x000fe200078e0250 */
[C---:B-1----:R-:W-:Y:S02]  /*6810*/  LOP3.LUT R5, R4.reuse, 0xf, RZ, 0xc0, !PT ;  /* 0x0000000f04057812 */ /* 0x042fe400078ec0ff */
[--C-:B------:R-:W-:Y:S02]  /*6820*/  SHF.R.U32.HI R6, RZ, 0x3, R4.reuse ;  /* 0x00000003ff067819 */ /* 0x100fe40000011604 */
[----:B------:R-:W-:Y:S02]  /*6830*/  LOP3.LUT R7, R4, 0x7, RZ, 0xc0, !PT ;  /* 0x0000000704077812 */ /* 0x000fe400078ec0ff */
[----:B------:R-:W-:Y:S02]  /*6840*/  SHF.R.U32.HI R8, RZ, 0x4, R4 ;  /* 0x00000004ff087819 */ /* 0x000fe40000011604 */
[----:B------:R-:W-:Y:S02]  /*6850*/  SHF.R.U32.HI R4, RZ, 0x3, R5 ;  /* 0x00000003ff047819 */ /* 0x000fe40000011605 */
[----:B------:R-:W-:-:S02]  /*6860*/  SHF.L.U32 R6, R6, 0x3, RZ ;  /* 0x0000000306067819 */ /* 0x000fc400000006ff */
[----:B------:R-:W-:Y:S02]  /*6870*/  SHF.L.U32 R4, R4, 0x3, RZ ;  /* 0x0000000304047819 */ /* 0x000fe400000006ff */
[----:B------:R-:W-:Y:S02]  /*6880*/  LEA R7, R8, R7, 0x3 ;  /* 0x0000000708077211 */ /* 0x000fe400078e18ff */
[----:B------:R-:W-:Y:S02]  /*6890*/  LOP3.LUT R6, R6, 0x8, RZ, 0xe2, !PT ;  /* 0x0000000806067812 */ /* 0x000fe400078ee2ff */
[----:B------:R-:W-:Y:S02]  /*68a0*/  LOP3.LUT R5, R5, 0x7, RZ, 0xc0, !PT ;  /* 0x0000000705057812 */ /* 0x000fe400078ec0ff */
[----:B------:R-:W-:Y:S01]  /*68b0*/  LOP3.LUT R4, R4, 0x8, RZ, 0xe2, !PT ;  /* 0x0000000804047812 */ /* 0x000fe200078ee2ff */
[----:B------:R-:W-:-:S04]  /*68c0*/  IMAD R6, R7, 0x88, R6 ;  /* 0x0000008807067824 */ /* 0x000fc800078e0206 */
[----:B------:R-:W-:Y:S01]  /*68d0*/  IMAD R4, R5, 0x88, R4 ;  /* 0x0000008805047824 */ /* 0x000fe200078e0204 */
[----:B------:R-:W-:-:S04]  /*68e0*/  SHF.L.U32 R2, R6, 0x1, RZ ;  /* 0x0000000106027819 */ /* 0x000fc800000006ff */
[----:B------:R-:W-:-:S07]  /*68f0*/  SHF.L.U32 R19, R4, 0x1, RZ ;  /* 0x0000000104137819 */ /* 0x000fce00000006ff */
.L_x_3:
[----:B------:R-:W-:Y:S01]  /*6900*/  SHF.L.U32 R0, R3, 0x6, RZ ;  /* 0x0000000603007819 */ /* 0x000fe200000006ff */
[----:B--2---:R-:W-:Y:S01]  /*6910*/  IMAD.WIDE R52, R17, 0x2, R32 ;  /* 0x0000000211347825 */ /* 0x004fe200078e0220 */
[----:B------:R-:W-:Y:S01]  /*6920*/  LOP3.LUT R23, R3, 0x1, RZ, 0xc0, !PT ;  /* 0x0000000103177812 */ /* 0x000fe200078ec0ff */
[----:B------:R-:W-:Y:S01]  /*6930*/  UIADD3 UR6, UPT, UPT, UR6, 0x1, URZ ;  /* 0x0000000106067890 */ /* 0x000fe2000fffe0ff */
[----:B------:R-:W-:Y:S01]  /*6940*/  LOP3.LUT R5, R0, 0x40, RZ, 0xc, !PT ;  /* 0x0000004000057812 */ /* 0x000fe200078e0cff */
[----:B------:R-:W-:Y:S01]  /*6950*/  IMAD.WIDE R54, R17, 0x2, R24 ;  /* 0x0000000211367825 */ /* 0x000fe200078e0218 */
[C---:B------:R-:W-:Y:S01]  /*6960*/  LOP3.LUT R0, R23.reuse, 0x1, RZ, 0x3c, !PT ;  /* 0x0000000117007812 */ /* 0x040fe200078e3cff */
[----:B------:R-:W-:Y:S01]  /*6970*/  UISETP.NE.AND UP0, UPT, UR6, URZ, UPT ;  /* 0x000000ff0600728c */ /* 0x000fe2000bf05270 */
[C---:B------:R-:W-:Y:S01]  /*6980*/  ISETP.NE.U32.AND P0, PT, R23.reuse, 0x1, PT ;  /* 0x000000011700780c */ /* 0x040fe20003f05070 */
[----:B------:R-:W-:Y:S01]  /*6990*/  IMAD R23, R23, 0x4400, R22 ;  /* 0x0000440017177824 */ /* 0x000fe200078e0216 */
[----:B------:R-:W-:Y:S01]  /*69a0*/  IADD3 R3, PT, PT, R3, 0x1, RZ ;  /* 0x0000000103037810 */ /* 0x000fe20007ffe0ff */
[----:B------:R-:W-:-:S02]  /*69b0*/  IMAD R5, R0, 0x440, R5 ;  /* 0x0000044000057824 */ /* 0x000fc400078e0205 */
[----:B------:R-:W-:Y:S02]  /*69c0*/  IMAD R27, R0, 0x2200, R21 ;  /* 0x00002200001b7824 */ /* 0x000fe400078e0215 */
[----:B------:R-:W-:Y:S01]  /*69d0*/  IMAD.WIDE R64, R17, 0x2, R80 ;  /* 0x0000000211407825 */ /* 0x000fe200078e0250 */
[-C--:B------:R-:W-:Y:S02]  /*69e0*/  LEA R0, R5, R40.reuse, 0x1 ;  /* 0x0000002805007211 */ /* 0x080fe400078e08ff */
[----:B------:R-:W-:Y:S02]  /*69f0*/  LEA R27, R27, R40, 0x1 ;  /* 0x000000281b1b7211 */ /* 0x000fe400078e08ff */
[----:B------:R-:W-:Y:S02]  /*6a00*/  IADD3 R46, PT, PT, R0, R19, RZ ;  /* 0x00000013002e7210 */ /* 0x000fe40007ffe0ff */
[----:B------:R-:W-:Y:S02]  /*6a10*/  IADD3 R51, PT, PT, R2, 0x1100, R27 ;  /* 0x0000110002337810 */ /* 0x000fe40007ffe01b */
[----:B------:R-:W-:-:S02]  /*6a20*/  IADD3 R48, PT, PT, R19, 0x20, R0 ;  /* 0x0000002013307810 */ /* 0x000fc40007ffe000 */
[----:B------:R-:W-:Y:S01]  /*6a30*/  LDSM.16.M88.2 R46, [R46] ;  /* 0x000000002e2e783b */ /* 0x000fe20000000100 */
[C-C-:B------:R-:W-:Y:S02]  /*6a40*/  IADD3 R50, PT, PT, R2.reuse, 0x2200, R27.reuse ;  /* 0x0000220002327810 */ /* 0x140fe40007ffe01b */
[----:B------:R-:W-:Y:S01]  /*6a50*/  IADD3 R44, PT, PT, R19, 0x40, R0 ;  /* 0x00000040132c7810 */ /* 0x000fe20007ffe000 */
[----:B------:R-:W1:Y:S01]  /*6a60*/  LDSM.16.MT88.4 R8, [R51+0x20] ;  /* 0x000020003308783b */ /* 0x000e620000004200 */
[C-C-:B------:R-:W-:Y:S02]  /*6a70*/  IADD3 R41, PT, PT, R2.reuse, 0x3300, R27.reuse ;  /* 0x0000330002297810 */ /* 0x140fe40007ffe01b */
[----:B------:R-:W-:Y:S01]  /*6a80*/  IADD3 R27, PT, PT, R2, 0x4400, R27 ;  /* 0x00004400021b7810 */ /* 0x000fe20007ffe01b */
[----:B------:R2:W3:Y:S04]  /*6a90*/  LDSM.16.MT88.4 R4, [R51] ;  /* 0x000000003304783b */ /* 0x0004e80000004200 */
[----:B------:R-:W-:Y:S04]  /*6aa0*/  LDSM.16.M88.2 R48, [R48] ;  /* 0x000000003030783b */ /* 0x000fe80000000100 */
[----:B------:R-:W4:Y:S01]  /*6ab0*/  LDSM.16.MT88.4 R28, [R50+0x20] ;  /* 0x00002000321c783b */ /* 0x000f220000004200 */
[----:B--2---:R-:W-:-:S03]  /*6ac0*/  MOV R51, UR5 ;  /* 0x0000000500337c02 */ /* 0x004fc60008000f00 */
[----:B------:R2:W5:Y:S04]  /*6ad0*/  LDSM.16.MT88.4 R12, [R50] ;  /* 0x00000000320c783b */ /* 0x0005680000004200 */
[----:B------:R-:W-:Y:S01]  /*6ae0*/  LDSM.16.M88.2 R44, [R44] ;  /* 0x000000002c2c783b */ /* 0x000fe20000000100 */
[----:B--2---:R-:W-:-:S05]  /*6af0*/  MOV R50, UR4 ;  /* 0x0000000400327c02 */ /* 0x004fca0008000f00 */
[C---:B------:R-:W-:Y:S01]  /*6b00*/  IMAD.WIDE R50, R16.reuse, 0x2, R50 ;  /* 0x0000000210327825 */ /* 0x040fe200078e0232 */
[----:B------:R-:W-:Y:S01]  /*6b10*/  IADD3 R16, PT, PT, R16, 0x40, RZ ;  /* 0x0000004010107810 */ /* 0x000fe20007ffe0ff */
[-C--:B-1----:R-:W-:Y:S01]  /*6b20*/  HMMA.16816.F16 R8, R8, R46.reuse, R62 ;  /* 0x0000002e0808723c */ /* 0x082fe2000000083e */
[----:B------:R-:W-:Y:S07]  /*6b30*/  LDSM.16.MT88.4 R60, [R27+0x20] ;  /* 0x000020001b3c783b */ /* 0x000fee0000004200 */
[----:B---3--:R-:W-:Y:S01]  /*6b40*/  HMMA.16816.F16 R58, R4, R46, R58 ;  /* 0x0000002e043a723c */ /* 0x008fe2000000083a */
[----:B------:R-:W1:Y:S01]  /*6b50*/  LDSM.16.MT88.4 R4, [R41] ;  /* 0x000000002904783b */ /* 0x000e620000004200 */
[----:B------:R-:W2:Y:S10]  /*6b60*/  LDC.64 R46, c[0x0][0x388] ;  /* 0x0000e200ff2e7b82 */ /* 0x000eb40000000a00 */
[----:B----4-:R-:W-:Y:S01]  /*6b70*/  HMMA.16816.F16 R30, R28, R48, R8 ;  /* 0x000000301c1e723c */ /* 0x010fe20000000808 */
[----:B------:R-:W3:Y:S01]  /*6b80*/  LDSM.16.MT88.4 R8, [R41+0x20] ;  /* 0x000020002908783b */ /* 0x000ee20000004200 */
[----:B------:R-:W-:-:S02]  /*6b90*/  IADD3 R28, PT, PT, R19, 0x60, R0 ;  /* 0x00000060131c7810 */ /* 0x000fc40007ffe000 */
[----:B------:R-:W4:Y:S04]  /*6ba0*/  LDC R0, c[0x0][0x39c] ;  /* 0x0000e700ff007b82 */ /* 0x000f280000000800 */
[----:B-----5:R-:W-:Y:S01]  /*6bb0*/  HMMA.16816.F16 R12, R12, R48, R58 ;  /* 0x000000300c0c723c */ /* 0x020fe2000000083a */
[----:B------:R-:W-:Y:S01]  /*6bc0*/  LDSM.16.M88.2 R28, [R28] ;  /* 0x000000001c1c783b */ /* 0x000fe20000000100 */
[----:B------:R-:W-:-:S03]  /*6bd0*/  IMAD.WIDE R14, R17, 0x2, R42 ;  /* 0x00000002110e7825 */ /* 0x000fc600078e022a */
[----:B------:R-:W5:Y:S01]  /*6be0*/  LDSM.16.MT88.4 R56, [R27] ;  /* 0x000000001b38783b */ /* 0x000f620000004200 */
[----:B--2---:R-:W-:-:S03]  /*6bf0*/  IMAD.WIDE R46, R17, 0x2, R46 ;  /* 0x00000002112e7825 */ /* 0x004fc600078e022e */
[----:B------:R-:W-:Y:S01]  /*6c00*/  @!PT LDS RZ, [RZ] ;  /* 0x00000000fffff984 */ /* 0x000fe20000000800 */
[----:B------:R-:W-:Y:S01]  /*6c10*/  @!PT LDS RZ, [RZ] ;  /* 0x00000000fffff984 */ /* 0x000fe20000000800 */
[----:B------:R-:W-:Y:S01]  /*6c20*/  @!PT LDS RZ, [RZ] ;  /* 0x00000000fffff984 */ /* 0x000fe20000000800 */
[----:B------:R2:W-:Y:S01]  /*6c30*/  @P0 LDGSTS.E.128 [R26], desc[UR8][R50.64] ;  /* 0x00000000321a0fae */ /* 0x0005e2000b9a1808 */
[----:B------:R-:W-:-:S03]  /*6c40*/  IMAD.WIDE R48, R17, 0x2, R38 ;  /* 0x0000000211307825 */ /* 0x000fc600078e0226 */
[----:B------:R2:W-:Y:S04]  /*6c50*/  @P0 LDGSTS.E.128 [R26+0x880], desc[UR8][R50.64] ;  /* 0x00880000321a0fae */ /* 0x0005e8000b9a1808 */
[----:B------:R2:W-:Y:S03]  /*6c60*/  LDGSTS.E.128 [R23], desc[UR8][R46.64] ;  /* 0x000000002e177fae */ /* 0x0005e6000b9a1808 */
[----:B-1----:R-:W-:Y:S01]  /*6c70*/  HMMA.16816.F16 R4, R4, R44, R12 ;  /* 0x0000002c0404723c */ /* 0x002fe2000000080c */
[C---:B------:R-:W-:Y:S01]  /*6c80*/  IMAD.WIDE R6, R17.reuse, 0x2, R36 ;  /* 0x0000000211067825 */ /* 0x040fe200078e0224 */
[----:B------:R2:W-:Y:S03]  /*6c90*/  LDGSTS.E.128 [R23+0x110], desc[UR8][R14.64] ;  /* 0x001100000e177fae */ /* 0x0005e6000b9a1808 */
[----:B------:R-:W-:Y:S01]  /*6ca0*/  IMAD.WIDE R12, R17, 0x2, R34 ;  /* 0x00000002110c7825 */ /* 0x000fe200078e0222 */
[----:B------:R2:W-:Y:S01]  /*6cb0*/  LDGSTS.E.128 [R23+0x220], desc[UR8][R48.64] ;  /* 0x0022000030177fae */ /* 0x0005e2000b9a1808 */
[----:B----4-:R-:W-:-:S03]  /*6cc0*/  LEA R17, R0, R17, 0x6 ;  /* 0x0000001100117211 */ /* 0x010fc600078e30ff */
[----:B------:R2:W-:Y:S01]  /*6cd0*/  LDGSTS.E.128 [R23+0x330], desc[UR8][R6.64] ;  /* 0x0033000006177fae */ /* 0x0005e2000b9a1808 */
[----:B---3--:R-:W-:Y:S03]  /*6ce0*/  HMMA.16816.F16 R8, R8, R44, R30 ;  /* 0x0000002c0808723c */ /* 0x008fe6000000081e */
[----:B------:R2:W-:Y:S04]  /*6cf0*/  LDGSTS.E.128 [R23+0x440], desc[UR8][R12.64] ;  /* 0x004400000c177fae */ /* 0x0005e8000b9a1808 */
[----:B------:R2:W-:Y:S04]  /*6d00*/  LDGSTS.E.128 [R23+0x550], desc[UR8][R52.64] ;  /* 0x0055000034177fae */ /* 0x0005e8000b9a1808 */
[----:B------:R2:W-:Y:S01]  /*6d10*/  LDGSTS.E.128 [R23+0x660], desc[UR8][R54.64] ;  /* 0x0066000036177fae */ /* 0x0005e2000b9a1808 */
[-C--:B-----5:R-:W-:Y:S03]  /*6d20*/  HMMA.16816.F16 R58, R56, R28.reuse, R4 ;  /* 0x0000001c383a723c */ /* 0x0a0fe60000000804 */
[----:B------:R2:W-:Y:S04]  /*6d30*/  LDGSTS.E.128 [R23+0x770], desc[UR8][R64.64] ;  /* 0x0077000040177fae */ /* 0x0005e8000b9a1808 */
[----:B------:R-:W0:Y:S01]  /*6d40*/  LDGDEPBAR ;  /* 0x00000000000079af */ /* 0x000e220000000000 */
[----:B------:R-:W-:Y:S01]  /*6d50*/  HMMA.16816.F16 R62, R60, R28, R8 ;  /* 0x0000001c3c3e723c */ /* 0x000fe20000000808 */
[----:B------:R-:W-:-:S04]  /*6d60*/  DEPBAR.LE SB0, 0x0 ;  /* 0x000080000000791a */ /* 0x000fc80000000000 */
[----:B------:R-:W-:Y:S06]  /*6d70*/  BAR.SYNC.DEFER_BLOCKING 0x0 ;  /* 0x0000000000007b1d */ /* 0x000fec0000010000 */
[----:B------:R-:W-:Y:S09]  /*6d80*/  BRA.U UP0, `(.L_x_3) ;  /* 0xfffffff900dc7547 */ /* 0x000ff2000b83ffff */
.L_x_0:
[----:B-1----:R-:W1:Y:S01]  /*6d90*/  S2R R16, SR_LANEID ;  /* 0x0000000000107919 */ /* 0x002e620000000000 */
[----:B------:R-:W3:Y:S01]  /*6da0*/  LDC R4, c[0x0][0x3a0] ;  /* 0x0000e800ff047b82 */ /* 0x000ee20000000800 */
[----:B------:R-:W-:Y:S01]  /*6db0*/  MOV R3, 0x400 ;  /* 0x0000040000037802 */ /* 0x000fe20000000f00 */
[----:B--2---:R-:W2:Y:S01]  /*6dc0*/  S2R R6, SR_CgaCtaId ;  /* 0x0000000000067919 */ /* 0x004ea20000008800 */
[----:B------:R-:W5:Y:S01]  /*6dd0*/  S2R R2, SR_TID.X ;  /* 0x0000000000027919 */ /* 0x000f620000002100 */
[----:B---3--:R-:W-:-:S04]  /*6de0*/  SHF.R.S32.HI R5, RZ, 0x1f, R4 ;  /* 0x0000001fff057819 */ /* 0x008fc80000011404 */
[----:B------:R-:W-:Y:S02]  /*6df0*/  LEA.HI R4, R5, R4, RZ, 0x6 ;  /* 0x0000000405047211 */ /* 0x000fe400078f30ff */
[C---:B-1----:R-:W-:Y:S02]  /*6e00*/  LOP3.LUT R5, R16.reuse, 0xf, RZ, 0xc0, !PT ;  /* 0x0000000f10057812 */ /* 0x042fe400078ec0ff */
[----:B------:R-:W-:Y:S02]  /*6e10*/  LOP3.LUT R8, R16, 0x7, RZ, 0xc0, !PT ;  /* 0x0000000710087812 */ /* 0x000fe400078ec0ff */
[----:B--2---:R-:W-:Y:S02]  /*6e20*/  LEA R3, R6, R3, 0x18 ;  /* 0x0000000306037211 */ /* 0x004fe400078ec0ff */
[--C-:B------:R-:W-:Y:S02]  /*6e30*/  SHF.R.U32.HI R9, RZ, 0x4, R16.reuse ;  /* 0x00000004ff097819 */ /* 0x100fe40000011610 */
[----:B------:R-:W-:-:S02]  /*6e40*/  SHF.R.U32.HI R7, RZ, 0x3, R16 ;  /* 0x00000003ff077819 */ /* 0x000fc40000011610 */
[----:B------:R-:W-:Y:S02]  /*6e50*/  SHF.R.U32.HI R6, RZ, 0x3, R5 ;  /* 0x00000003ff067819 */ /* 0x000fe40000011605 */
[----:B------:R-:W-:Y:S02]  /*6e60*/  SHF.R.U32.HI R4, RZ, 0x6, R4 ;  /* 0x00000006ff047819 */ /* 0x000fe40000011604 */
[----:B------:R-:W-:Y:S02]  /*6e70*/  LEA R10, R9, R8, 0x3 ;  /* 0x00000008090a7211 */ /* 0x000fe400078e18ff */
[----:B------:R-:W-:Y:S02]  /*6e80*/  SHF.L.U32 R9, R7, 0x3, RZ ;  /* 0x0000000307097819 */ /* 0x000fe400000006ff */
[----:B------:R-:W-:Y:S02]  /*6e90*/  SHF.L.U32 R6, R6, 0x3, RZ ;  /* 0x0000000306067819 */ /* 0x000fe400000006ff */
[----:B------:R-:W-:-:S02]  /*6ea0*/  LOP3.LUT R4, R4, 0x1, RZ, 0xc, !PT ;  /* 0x0000000104047812 */ /* 0x000fc400078e0cff */
[----:B-----5:R-:W-:Y:S02]  /*6eb0*/  LOP3.LUT R7, R2, 0x3e0, RZ, 0xc0, !PT ;  /* 0x000003e002077812 */ /* 0x020fe400078ec0ff */
[----:B------:R-:W-:Y:S01]  /*6ec0*/  LOP3.LUT R5, R5, 0x7, RZ, 0xc0, !PT ;  /* 0x0000000705057812 */ /* 0x000fe200078ec0ff */
[----:B------:R-:W-:Y:S01]  /*6ed0*/  IMAD R19, R4, 0x880, R3 ;  /* 0x0000088004137824 */ /* 0x000fe200078e0203 */
[----:B------:R-:W-:Y:S01]  /*6ee0*/  LOP3.LUT R8, R6, 0x8, RZ, 0xe2, !PT ;  /* 0x0000000806087812 */ /* 0x000fe200078ee2ff */
[----:B------:R-:W-:Y:S01]  /*6ef0*/  IMAD R6, R4, 0x2200, R7 ;  /* 0x0000220004067824 */ /* 0x000fe200078e0207 */
[----:B------:R-:W-:Y:S02]  /*6f00*/  LOP3.LUT R9, R9, 0x8, RZ, 0xe2, !PT ;  /* 0x0000000809097812 */ /* 0x000fe400078ee2ff */
[----:B------:R-:W-:Y:S01]  /*6f10*/  IADD3 R17, PT, PT, R3, 0x1100, RZ ;  /* 0x0000110003117810 */ /* 0x000fe20007ffe0ff */
[----:B----4-:R-:W-:Y:S01]  /*6f20*/  IMAD R35, R5, 0x88, R8 ;  /* 0x0000008805237824 */ /* 0x010fe200078e0208 */
[----:B------:R-:W-:Y:S01]  /*6f30*/  IADD3 R4, PT, PT, R19, 0x80, RZ ;  /* 0x0000008013047810 */ /* 0x000fe20007ffe0ff */
[----:B------:R-:W-:Y:S01]  /*6f40*/  IMAD R37, R10, 0x88, R9 ;  /* 0x000000880a257824 */ /* 0x000fe200078e0209 */
[----:B------:R-:W-:-:S02]  /*6f50*/  LEA R32, R6, R17, 0x1 ;  /* 0x0000001106207211 */ /* 0x000fc400078e08ff */
[----:B------:R-:W-:Y:S02]  /*6f60*/  LEA R30, R35, R4, 0x1 ;  /* 0x00000004231e7211 */ /* 0x000fe400078e08ff */
[----:B------:R-:W-:Y:S02]  /*6f70*/  LEA R29, R37, R32, 0x1 ;  /* 0x00000020251d7211 */ /* 0x000fe400078e08ff */
[----:B------:R-:W-:Y:S02]  /*6f80*/  IADD3 R4, PT, PT, R19, 0xa0, RZ ;  /* 0x000000a013047810 */ /* 0x000fe40007ffe0ff */
[----:B------:R-:W-:Y:S01]  /*6f90*/  LDSM.16.M88.2 R30, [R30] ;  /* 0x000000001e1e783b */ /* 0x000fe20000000100 */
[----:B------:R-:W-:Y:S02]  /*6fa0*/  IADD3 R5, PT, PT, R32, 0x1100, RZ ;  /* 0x0000110020057810 */ /* 0x000fe40007ffe0ff */
[----:B------:R-:W-:Y:S01]  /*6fb0*/  LEA R22, R35, R4, 0x1 ;  /* 0x0000000423167211 */ /* 0x000fe200078e08ff */
[----:B------:R-:W1:Y:S01]  /*6fc0*/  LDSM.16.MT88.4 R12, [R29] ;  /* 0x000000001d0c783b */ /* 0x000e620000004200 */
[----:B------:R-:W-:-:S02]  /*6fd0*/  LEA R33, R37, R5, 0x1 ;  /* 0x0000000525217211 */ /* 0x000fc400078e08ff */
[----:B------:R-:W-:Y:S01]  /*6fe0*/  IADD3 R21, PT, PT, R19, 0xc0, RZ ;  /* 0x000000c013157810 */ /* 0x000fe20007ffe0ff */
[----:B------:R-:W2:Y:S01]  /*6ff0*/  LDSM.16.MT88.4 R24, [R29+0x20] ;  /* 0x000020001d18783b */ /* 0x000ea20000004200 */
[C---:B------:R-:W-:Y:S02]  /*7000*/  IADD3 R28, PT, PT, R32.reuse, 0x2200, RZ ;  /* 0x00002200201c7810 */ /* 0x040fe40007ffe0ff */
[----:B------:R-:W-:Y:S01]  /*7010*/  LEA R34, R35, R21, 0x1 ;  /* 0x0000001523227211 */ /* 0x000fe200078e08ff */
[----:B------:R-:W-:Y:S01]  /*7020*/  LDSM.16.M88.2 R22, [R22] ;  /* 0x000000001616783b */ /* 0x000fe20000000100 */
[----:B------:R-:W-:Y:S02]  /*7030*/  LEA R21, R37, R28, 0x1 ;  /* 0x0000001c25157211 */ /* 0x000fe400078e08ff */
[----:B------:R-:W-:Y:S01]  /*7040*/  IADD3 R19, PT, PT, R19, 0xe0, RZ ;  /* 0x000000e013137810 */ /* 0x000fe20007ffe0ff */
[----:B------:R-:W3:Y:S01]  /*7050*/  LDSM.16.MT88.4 R8, [R33] ;  /* 0x000000002108783b */ /* 0x000ee20000004200 */
[----:B------:R-:W-:-:S02]  /*7060*/  IADD3 R32, PT, PT, R32, 0x3300, RZ ;  /* 0x0000330020207810 */ /* 0x000fc40007ffe0ff */
[----:B------:R-:W-:Y:S01]  /*7070*/  LEA R19, R35, R19, 0x1 ;  /* 0x0000001323137211 */ /* 0x000fe200078e08ff */
[----:B------:R-:W4:Y:S01]  /*7080*/  LDSM.16.MT88.4 R4, [R33+0x20] ;  /* 0x000020002104783b */ /* 0x000f220000004200 */
[----:B------:R-:W-:-:S03]  /*7090*/  LEA R32, R37, R32, 0x1 ;  /* 0x0000002025207211 */ /* 0x000fc600078e08ff */
[----:B------:R-:W-:Y:S01]  /*70a0*/  LDSM.16.M88.2 R28, [R34] ;  /* 0x00000000221c783b */ /* 0x000fe20000000100 */
[-C--:B-1----:R-:W-:Y:S03]  /*70b0*/  HMMA.16816.F16 R58, R12, R30.reuse, R58 ;  /* 0x0000001e0c3a723c */ /* 0x082fe6000000083a */
[----:B------:R-:W1:Y:S05]  /*70c0*/  LDSM.16.MT88.4 R12, [R21] ;  /* 0x00000000150c783b */ /* 0x000e6a0000004200 */
[----:B--2---:R-:W-:Y:S01]  /*70d0*/  HMMA.16816.F16 R62, R24, R30, R62 ;  /* 0x0000001e183e723c */ /* 0x004fe2000000083e */
[----:B------:R-:W2:Y:S04]  /*70e0*/  LDSM.16.MT88.4 R24, [R21+0x20] ;  /* 0x000020001518783b */ /* 0x000ea80000004200 */
[----:B------:R-:W-:Y:S07]  /*70f0*/  LDSM.16.M88.2 R30, [R19] ;  /* 0x00000000131e783b */ /* 0x000fee0000000100 */
[-C--:B---3--:R-:W-:Y:S01]  /*7100*/  HMMA.16816.F16 R58, R8, R22.reuse, R58 ;  /* 0x00000016083a723c */ /* 0x088fe2000000083a */
[----:B------:R-:W3:Y:S07]  /*7110*/  LDSM.16.MT88.4 R8, [R32] ;  /* 0x000000002008783b */ /* 0x000eee0000004200 */
[----:B----4-:R-:W-:Y:S01]  /*7120*/  HMMA.16816.F16 R62, R4, R22, R62 ;  /* 0x00000016043e723c */ /* 0x010fe2000000083e */
[----:B------:R-:W4:Y:S11]  /*7130*/  LDSM.16.MT88.4 R4, [R32+0x20] ;  /* 0x000020002004783b */ /* 0x000f360000004200 */
[-C--:B-1----:R-:W-:Y:S08]  /*7140*/  HMMA.16816.F16 R12, R12, R28.reuse, R58 ;  /* 0x0000001c0c0c723c */ /* 0x082ff0000000083a */
[----:B--2---:R-:W-:-:S12]  /*7150*/  HMMA.16816.F16 R24, R24, R28, R62 ;  /* 0x0000001c1818723c */ /* 0x004fd8000000083e */
[-C--:B---3--:R-:W-:Y:S01]  /*7160*/  HMMA.16816.F16 R8, R8, R30.reuse, R12 ;  /* 0x0000001e0808723c */ /* 0x088fe2000000080c */
[----:B------:R-:W1:Y:S07]  /*7170*/  S2R R10, SR_TID.X ;  /* 0x00000000000a7919 */ /* 0x000e6e0000002100 */
[----:B----4-:R-:W-:Y:S01]  /*7180*/  HMMA.16816.F16 R4, R4, R30, R24 ;  /* 0x0000001e0404723c */ /* 0x010fe20000000818 */
[----:B------:R-:W-:Y:S02]  /*7190*/  SHF.L.U32 R6, R2, 0x1, RZ ;  /* 0x0000000102067819 */ /* 0x000fe400000006ff */
[----:B------:R-:W-:-:S02]  /*71a0*/  SHF.R.U32.HI R2, RZ, 0x2, R16 ;  /* 0x00000002ff027819 */ /* 0x000fc40000011610 */
[----:B------:R-:W-:Y:S02]  /*71b0*/  LOP3.LUT R7, R16, 0x3, RZ, 0xc0, !PT ;  /* 0x0000000310077812 */ /* 0x000fe400078ec0ff */
[----:B------:R-:W-:-:S03]  /*71c0*/  LOP3.LUT R6, R6, 0x7c0, RZ, 0xc0, !PT ;  /* 0x000007c006067812 */ /* 0x000fc600078ec0ff */
[----:B------:R-:W-:Y:S01]  /*71d0*/  IMAD R2, R2, 0x44, R7 ;  /* 0x0000004402027824 */ /* 0x000fe200078e0207 */
[----:B------:R-:W2:Y:S01]  /*71e0*/  MOVM.16.MT88 R8, R8 ;  /* 0x000000000808723a */ /* 0x000ea20000000000 */
[----:B------:R-:W-:Y:S01]  /*71f0*/  IADD3 R17, PT, PT, R17, -0x1100, R6 ;  /* 0xffffef0011117810 */ /* 0x000fe20007ffe006 */
[----:B------:R-:W-:Y:S02]  /*7200*/  IMAD R7, R20, R0, R18 ;  /* 0x0000000014077224 */ /* 0x000fe400078e0212 */
[----:B------:R-:W3:Y:S01]  /*7210*/  MOVM.16.MT88 R9, R9 ;  /* 0x000000000909723a */ /* 0x000ee20000000000 */
[----:B------:R-:W-:-:S03]  /*7220*/  LEA R17, R2, R17, 0x2 ;  /* 0x0000001102117211 */ /* 0x000fc600078e10ff */
[----:B------:R-:W4:Y:S04]  /*7230*/  MOVM.16.MT88 R4, R4 ;  /* 0x000000000404723a */ /* 0x000f280000000000 */
[----:B------:R-:W5:Y:S01]  /*7240*/  MOVM.16.MT88 R5, R5 ;  /* 0x000000000505723a */ /* 0x000f620000000000 */
[----:B-1----:R-:W-:Y:S02]  /*7250*/  SHF.L.U32 R11, R10, 0x3, RZ ;  /* 0x000000030a0b7819 */ /* 0x002fe400000006ff */
[----:B------:R-:W-:Y:S02]  /*7260*/  SHF.R.U32.HI R10, RZ, 0x4, R10 ;  /* 0x00000004ff0a7819 */ /* 0x000fe4000001160a */
[----:B------:R-:W-:-:S05]  /*7270*/  LOP3.LUT R11, R11, 0x78, RZ, 0xc0, !PT ;  /* 0x000000780b0b7812 */ /* 0x000fca00078ec0ff */
[----:B------:R-:W-:Y:S01]  /*7280*/  IMAD R10, R10, 0x88, R11 ;  /* 0x000000880a0a7824 */ /* 0x000fe200078e020b */
[----:B--2---:R-:W-:Y:S04]  /*7290*/  STS [R17], R8 ;  /* 0x0000000811007388 */ /* 0x004fe80000000800 */
[----:B---3--:R-:W-:Y:S01]  /*72a0*/  STS [R17+0x10], R9 ;  /* 0x0000100911007388 */ /* 0x008fe20000000800 */
[----:B------:R-:W-:Y:S02]  /*72b0*/  LEA R10, R10, R3, 0x1 ;  /* 0x000000030a0a7211 */ /* 0x000fe400078e08ff */
[----:B------:R-:W1:Y:S01]  /*72c0*/  LDC.64 R2, c[0x0][0x390] ;  /* 0x0000e400ff027b82 */ /* 0x000e620000000a00 */
[----:B----4-:R-:W-:Y:S04]  /*72d0*/  STS [R17+0x20], R4 ;  /* 0x0000200411007388 */ /* 0x010fe80000000800 */
[----:B-----5:R-:W-:Y:S03]  /*72e0*/  STS [R17+0x30], R5 ;  /* 0x0000300511007388 */ /* 0x020fe60000000800 */
[----:B------:R-:W-:Y:S01]  /*72f0*/  BAR.SYNC.DEFER_BLOCKING 0x0 ;  /* 0x0000000000007b1d */ /* 0x000fe20000010000 */
[----:B-1----:R-:W-:-:S05]  /*7300*/  IMAD.WIDE R2, R7, 0x2, R2 ;  /* 0x0000000207027825 */ /* 0x002fca00078e0202 */
[----:B------:R-:W1:Y:S04]  /*7310*/  LDS R11, [R10] ;  /* 0x000000000a0b7984 */ /* 0x000e680000000800 */
[----:B-1----:R1:W-:Y:S01]  /*7320*/  ATOM.E.ADD.F16x2.RN.STRONG.GPU P0, RZ, desc[UR8][R2.64], R11 ;  /* 0x8000000b02ff79a2 */ /* 0x0023e2000c10e108 */
[----:B------:R-:W-:Y:S04]  /*7330*/  BSSY.RECONVERGENT B0, `(.L_x_4) ;  /* 0x000000e000007945 */ /* 0x000fe80003800200 */
[----:B-1----:R-:W-:Y:S05]  /*7340*/  @P0 BRA `(.L_x_5) ;  /* 0x0000000000300947 */ /* 0x002fea0003800000 */
[----:B------:R-:W1:Y:S02]  /*7350*/  QSPC.E.S P0, RZ, [R2] ;  /* 0x0000000002ff73aa */ /* 0x000e640000000500 */
[----:B-1----:R-:W-:Y:S05]  /*7360*/  @!P0 BRA `(.L_x_6) ;  /* 0x00000000001c8947 */ /* 0x002fea0003800000 */
[----:B------:R-:W-:-:S04]  /*7370*/  MOV R4, R2 ;  /* 0x0000000200047202 */ /* 0x000fc80000000f00 */
[----:B------:R-:W-:-:S07]  /*7380*/  MOV R4, R4 ;  /* 0x0000000400047202 */ /* 0x000fce0000000f00 */
.L_x_7:
[----:B------:R-:W1:Y:S02]  /*7390*/  LDS R6, [R4] ;  /* 0x0000000004067984 */ /* 0x000e640000000800 */
[----:B-1----:R-:W-:-:S05]  /*73a0*/  HADD2 R7, R6, R11 ;  /* 0x0000000b06077230 */ /* 0x002fca0000000000 */
[----:B------:R-:W1:Y:S02]  /*73b0*/  ATOMS.CAST.SPIN P0, [R4], R6, R7 ;  /* 0x000000060400758d */ /* 0x000e640001800007 */
[----:B-1----:R-:W-:Y:S05]  /*73c0*/  @!P0 BRA `(.L_x_7) ;  /* 0xfffffffc00f08947 */ /* 0x002fea000383ffff */
[----:B------:R-:W-:Y:S05]  /*73d0*/  BRA `(.L_x_5) ;  /* 0x00000000000c7947 */ /* 0x000fea0003800000 */
.L_x_6:
[----:B------:R-:W2:Y:S02]  /*73e0*/  LD.E R0, desc[UR8][R2.64] ;  /* 0x0000000802007980 */ /* 0x000ea4000c101900 */
[----:B--2---:R-:W-:-:S05]  /*73f0*/  IADD3 R11, PT, PT, R11, R0, RZ ;  /* 0x000000000b0b7210 */ /* 0x004fca0007ffe0ff */
[----:B------:R1:W-:Y:S02]  /*7400*/  ST.E desc[UR8][R2.64], R11 ;  /* 0x0000000b02007985 */ /* 0x0003e4000c101908 */
.L_x_5:
[----:B------:R-:W-:Y:S05]  /*7410*/  BSYNC.RECONVERGENT B0 ;  /* 0x0000000000007941 */ /* 0x000fea0003800200 */
.L_x_4:
[----:B------:R-:W2:Y:S04]  /*7420*/  LDS R7, [R10+0x4] ;  /* 0x000004000a077984 */ /* 0x000ea80000000800 */
[----:B--2---:R2:W-:Y:S01]  /*7430*/  ATOM.E.ADD.F16x2.RN.STRONG.GPU P0, RZ, desc[UR8][R2.64+0x4], R7 ;  /* 0x8000040702ff79a2 */ /* 0x0045e2000c10e108 */
[----:B------:R-:W-:Y:S04]  /*7440*/  BSSY.RECONVERGENT B0, `(.L_x_8) ;  /* 0x000000e000007945 */ /* 0x000fe80003800200 */
[----:B--2---:R-:W-:Y:S05]  /*7450*/  @P0 BRA `(.L_x_9) ;  /* 0x0000000000300947 */ /* 0x004fea0003800000 */
[----:B------:R-:W2:Y:S02]  /*7460*/  QSPC.E.S P0, RZ, [R2+0x4] ;  /* 0x0000040002ff73aa */ /* 0x000ea40000000500 */
[----:B--2---:R-:W-:Y:S05]  /*7470*/  @!P0 BRA `(.L_x_10) ;  /* 0x00000000001c8947 */ /* 0x004fea0003800000 */
[----:B------:R-:W-:-:S04]  /*7480*/  MOV R4, R2 ;  /* 0x0000000200047202 */ /* 0x000fc80000000f00 */
[----:B------:R-:W-:-:S07]  /*7490*/  MOV R4, R4 ;  /* 0x0000000400047202 */ /* 0x000fce0000000f00 */
.L_x_11:
[----:B------:R-:W2:Y:S02]  /*74a0*/  LDS R8, [R4+0x4] ;  /* 0x0000040004087984 */ /* 0x000ea40000000800 */
[----:B--2---:R-:W-:-:S05]  /*74b0*/  HADD2 R9, R8, R7 ;  /* 0x0000000708097230 */ /* 0x004fca0000000000 */
[----:B------:R-:W2:Y:S02]  /*74c0*/  ATOMS.CAST.SPIN P0, [R4+0x4], R8, R9 ;  /* 0x000004080400758d */ /* 0x000ea40001800009 */
[----:B--2---:R-:W-:Y:S05]  /*74d0*/  @!P0 BRA `(.L_x_11) ;  /* 0xfffffffc00f08947 */ /* 0x004fea000383ffff */
[----:B------:R-:W-:Y:S05]  /*74e0*/  BRA `(.L_x_9) ;  /* 0x00000000000c7947 */ /* 0x000fea0003800000 */
.L_x_10:
[----:B------:R-:W2:Y:S02]  /*74f0*/  LD.E R0, desc[UR8][R2.64+0x4] ;  /* 0x0000040802007980 */ /* 0x000ea4000c101900 */
[----:B--2---:R-:W-:-:S05]  /*7500*/  IADD3 R7, PT, PT, R7, R0, RZ ;  /* 0x0000000007077210 */ /* 0x004fca0007ffe0ff */
[----:B------:R2:W-:Y:S02]  /*7510*/  ST.E desc[UR8][R2.64+0x4], R7 ;  /* 0x0000040702007985 */ /* 0x0005e4000c101908 */
.L_x_9:
[----:B------:R-:W-:Y:S05]  /*7520*/  BSYNC.RECONVERGENT B0 ;  /* 0x0000000000007941 */ /* 0x000fea0003800200 */
.L_x_8:
[----:B--2---:R-:W2:Y:S04]  /*7530*/  LDS R7, [R10+0x8] ;  /* 0x000008000a077984 */ /* 0x004ea80000000800 */
[----:B--2---:R2:W-:Y:S01]  /*7540*/  ATOM.E.ADD.F16x2.RN.STRONG.GPU P0, RZ, desc[UR8][R2.64+0x8], R7 ;  /* 0x8000080702ff79a2 */ /* 0x0045e2000c10e108 */
[----:B------:R-:W-:Y:S04]  /*7550*/  BSSY.RECONVERGENT B0, `(.L_x_12) ;  /* 0x000000e000007945 */ /* 0x000fe80003800200 */
[----:B--2---:R-:W-:Y:S05]  /*7560*/  @P0 BRA `(.L_x_13) ;  /* 0x0000000000300947 */ /* 0x004fea0003800000 */
[----:B------:R-:W2:Y:S02]  /*7570*/  QSPC.E.S P0, RZ, [R2+0x8] ;  /* 0x0000080002ff73aa */ /* 0x000ea40000000500 */
[----:B--2---:R-:W-:Y:S05]  /*7580*/  @!P0 BRA `(.L_x_14) ;  /* 0x00000000001c8947 */ /* 0x004fea0003800000 */
[----:B------:R-:W-:-:S04]  /*7590*/  MOV R4, R2 ;  /* 0x0000000200047202 */ /* 0x000fc80000000f00 */
[----:B------:R-:W-:-:S07]  /*75a0*/  MOV R4, R4 ;  /* 0x0000000400047202 */ /* 0x000fce0000000f00 */
.L_x_15:
[----:B------:R-:W2:Y:S02]  /*75b0*/  LDS R8, [R4+0x8] ;  /* 0x0000080004087984 */ /* 0x000ea40000000800 */
[----:B--2---:R-:W-:-:S05]  /*75c0*/  HADD2 R9, R8, R7 ;  /* 0x0000000708097230 */ /* 0x004fca0000000000 */
[----:B------:R-:W2:Y:S02]  /*75d0*/  ATOMS.CAST.SPIN P0, [R4+0x8], R8, R9 ;  /* 0x000008080400758d */ /* 0x000ea40001800009 */
[----:B--2---:R-:W-:Y:S05]  /*75e0*/  @!P0 BRA `(.L_x_15) ;  /* 0xfffffffc00f08947 */ /* 0x004fea000383ffff */
[----:B------:R-:W-:Y:S05]  /*75f0*/  BRA `(.L_x_13) ;  /* 0x00000000000c7947 */ /* 0x000fea0003800000 */
.L_x_14:
[----:B------:R-:W2:Y:S02]  /*7600*/  LD.E R0, desc[UR8][R2.64+0x8] ;  /* 0x0000080802007980 */ /* 0x000ea4000c101900 */
[----:B--2---:R-:W-:-:S05]  /*7610*/  IADD3 R7, PT, PT, R7, R0, RZ ;  /* 0x0000000007077210 */ /* 0x004fca0007ffe0ff */
[----:B------:R2:W-:Y:S02]  /*7620*/  ST.E desc[UR8][R2.64+0x8], R7 ;  /* 0x0000080702007985 */ /* 0x0005e4000c101908 */
.L_x_13:
[----:B------:R-:W-:Y:S05]  /*7630*/  BSYNC.RECONVERGENT B0 ;  /* 0x0000000000007941 */ /* 0x000fea0003800200 */
.L_x_12:
[----:B------:R-:W3:Y:S04]  /*7640*/  LDS R5, [R10+0xc] ;  /* 0x00000c000a057984 */ /* 0x000ee80000000800 */
[----:B---3--:R3:W-:Y:S02]  /*7650*/  ATOM.E.ADD.F16x2.RN.STRONG.GPU P0, RZ, desc[UR8][R2.64+0xc], R5 ;  /* 0x80000c0502ff79a2 */ /* 0x0087e4000c10e108 */
[----:B---3--:R-:W-:Y:S05]  /*7660*/  @P0 EXIT ;  /* 0x000000000000094d */ /* 0x008fea0003800000 */
[----:B------:R-:W3:Y:S02]  /*7670*/  QSPC.E.S P0, RZ, [R2+0xc] ;  /* 0x00000c0002ff73aa */ /* 0x000ee40000000500 */
[----:B---3--:R-:W-:Y:S05]  /*7680*/  @!P0 BRA `(.L_x_16) ;  /* 0x0000000000188947 */ /* 0x008fea0003800000 */
[----:B-12---:R-:W-:-:S07]  /*7690*/  MOV R2, R2 ;  /* 0x0000000200027202 */ /* 0x006fce0000000f00 */
.L_x_17:
[----:B------:R-:W1:Y:S02]  /*76a0*/  LDS R6, [R2+0xc] ;  /* 0x00000c0002067984 */ /* 0x000e640000000800 */
[----:B-1----:R-:W-:-:S05]  /*76b0*/  HADD2 R7, R6, R5 ;  /* 0x0000000506077230 */ /* 0x002fca0000000000 */
[----:B------:R-:W1:Y:S02]  /*76c0*/  ATOMS.CAST.SPIN P0, [R2+0xc], R6, R7 ;  /* 0x00000c060200758d */ /* 0x000e640001800007 */
[----:B-1----:R-:W-:Y:S05]  /*76d0*/  @!P0 BRA `(.L_x_17) ;  /* 0xfffffffc00f08947 */ /* 0x002fea000383ffff */
[----:B------:R-:W-:Y:S05]  /*76e0*/  EXIT ;  /* 0x000000000000794d */ /* 0x000fea0003800000 */
.L_x_16:
[----:B------:R-:W3:Y:S02]  /*76f0*/  LD.E R0, desc[UR8][R2.64+0xc] ;  /* 0x00000c0802007980 */ /* 0x000ee4000c101900 */
[----:B---3--:R-:W-:-:S05]  /*7700*/  IADD3 R5, PT, PT, R5, R0, RZ ;  /* 0x0000000005057210 */ /* 0x008fca0007ffe0ff */
[----:B------:R-:W-:Y:S01]  /*7710*/  ST.E desc[UR8][R2.64+0xc], R5 ;  /* 0x00000c0502007985 */ /* 0x000fe2000c101908 */
[----:B------:R-:W-:Y:S05]  /*7720*/  EXIT ;  /* 0x000000000000794d */ /* 0x000fea0003800000 */
.L_x_18:
[----:B------:R-:W-:-:S00]  /*7730*/  BRA `(.L_x_18) ;  /* 0xfffffffc00fc7947 */ /* 0x000fc0000383ffff */
[----:B------:R-:W-:-:S00]  /*7740*/  NOP ;  /* 0x0000000000007918 */ /* 0x000fc00000000000 */
        /* <DEDUP_REMOVED lines=11> */
.L_x_49:


//--------------------- .text._Z23eed_hgemm_m8n128k128_v5P6__halfS0_S0_iii --------------------------
	.section	.text._Z23eed_hgemm_m8n128k128_v5P6__halfS0_S0_iii,"ax",@progbits
	.align	128
        .global         _Z23eed_hgemm_m8n128k128_v5P6__halfS0_S0_iii
        .type           _Z23eed_hgemm_m8n128k128_v5P6__halfS0_S0_iii,@function
        .size           _Z23eed_hgemm_m8n128k128_v5P6__halfS0_S0_iii,(.L_x_50 - _Z23eed_hgemm_m8n128k128_v5P6__halfS0_S0_iii)
        .other          _Z23eed_hgemm_m8n128k128_v5P6__halfS0_S0_iii,@"STO_CUDA_ENTRY STV_DEFAULT"
_Z23eed_hgemm_m8n128k128_v5P6__halfS0_S0_iii:
.text._Z23eed_hgemm_m8n128k128_v5P6__halfS0_S0_iii:
[----:B------:R-:W-:Y:S01]  /*0000*/  LDC R1, c[0x0][0x37c] ;  /* 0x0000df00ff017b82 */ /* 0x000fe20000000800 */
[----:B------:R-:W1:Y:S07]  /*0010*/  S2R R0, SR_CTAID.X ;  /* 0x0000000000007919 */ /* 0x000e6e0000002500 */
[----:B------:R-:W2:Y:S01]  /*0020*/  LDC.64 R4, c[0x0][0x398] ;  /* 0x0000e600ff047b82 */ /* 0x000ea20000000a00 */
[----:B------:R-:W3:Y:S07]  /*0030*/  S2R R2, SR_CTAID.Y ;  /* 0x0000000000027919 */ /* 0x000eee0000002600 */
[----:B------:R-:W1:Y:S08]  /*0040*/  S2UR UR9, SR_CTAID.Z ;  /* 0x00000000000979c3 */ /* 0x000e700000002700 */
[----:B------:R-:W1:Y:S01]  /*0050*/  LDC R9, c[0x0][0x370] ;  /* 0x0000dc00ff097b82 */ /* 0x000e620000000800 */
[----:B--2---:R-:W-:-:S02]  /*0060*/  SHF.R.S32.HI R6, RZ, 0x1f, R5 ;  /* 0x0000001fff067819 */ /* 0x004fc40000011405 */
[----:B------:R-:W-:Y:S02]  /*0070*/  SHF.R.S32.HI R3, RZ, 0x1f, R4 ;  /* 0x0000001fff037819 */ /* 0x000fe40000011404 */
[----:B------:R-:W-:Y:S02]  /*0080*/  LEA.HI R6, R6, R5, RZ, 0x7 ;  /* 0x0000000506067211 */ /* 0x000fe400078f38ff */
[----:B------:R-:W-:Y:S02]  /*0090*/  LEA.HI R7, R3, R4, RZ, 0x3 ;  /* 0x0000000403077211 */ /* 0x000fe400078f18ff */
[----:B------:R-:W-:Y:S02]  /*00a0*/  SHF.R.S32.HI R3, RZ, 0x7, R6 ;  /* 0x00000007ff037819 */ /* 0x000fe40000011406 */
[----:B------:R-:W-:Y:S01]  /*00b0*/  SHF.R.S32.HI R7, RZ, 0x3, R7 ;  /* 0x00000003ff077819 */ /* 0x000fe20000011407 */
[----:B-1----:R-:W-:-:S05]  /*00c0*/  IMAD R4, R9, UR9, R0 ;  /* 0x0000000909047c24 */ /* 0x002fca000f8e0200 */
[----:B------:R-:W-:-:S04]  /*00d0*/  ISETP.GE.AND P0, PT, R4, R3, PT ;  /* 0x000000030400720c */ /* 0x000fc80003f06270 */
[----:B---3--:R-:W-:-:S13]  /*00e0*/  ISETP.GE.OR P0, PT, R2, R7, P0 ;  /* 0x000000070200720c */ /* 0x008fda0000706670 */
[----:B------:R-:W-:Y:S05]  /*00f0*/  @P0 EXIT ;  /* 0x000000000000094d */ /* 0x000fea0003800000 */
[----:B------:R-:W1:Y:S01]  /*0100*/  S2R R3, SR_TID.X ;  /* 0x0000000000037919 */ /* 0x000e620000002100 */
[----:B------:R-:W2:Y:S01]  /*0110*/  LDC.64 R98, c[0x0][0x388] ;  /* 0x0000e200ff627b82 */ /* 0x000ea20000000a00 */
[----:B------:R-:W-:Y:S01]  /*0120*/  SHF.L.U32 R4, R4, 0x7, RZ ;  /* 0x0000000704047819 */ /* 0x000fe200000006ff */
[----:B------:R-:W3:Y:S01]  /*0130*/  LDCU UR7, c[0x0][0x3a0] ;  /* 0x00007400ff0777ac */ /* 0x000ee20008000800 */
[----:B------:R-:W-:Y:S02]  /*0140*/  CS2R R78, SRZ ;  /* 0x00000000004e7805 */ /* 0x000fe4000001ff00 */
[----:B------:R-:W-:Y:S01]  /*0150*/  CS2R R82, SRZ ;  /* 0x0000000000527805 */ /* 0x000fe2000001ff00 */
[----:B------:R-:W4:Y:S02]  /*0160*/  LDCU.64 UR12, c[0x0][0x380] ;  /* 0x00007000ff0c77ac */ /* 0x000f240008000a00 */
[----:B------:R-:W5:Y:S01]  /*0170*/  S2UR UR5, SR_CgaCtaId ;  /* 0x00000000000579c3 */ /* 0x000f620000008800 */
[----:B------:R-:W4:Y:S01]  /*0180*/  LDCU.64 UR10, c[0x0][0x358] ;  /* 0x00006b00ff0a77ac */ /* 0x000f220008000a00 */
[----:B------:R-:W-:Y:S01]  /*0190*/  UMOV UR4, 0x400 ;  /* 0x0000040000047882 */ /* 0x000fe20000000000 */
[----:B---3--:R-:W-:Y:S01]  /*01a0*/  UISETP.GE.AND UP0, UPT, UR7, 0x100, UPT ;  /* 0x000001000700788c */ /* 0x008fe2000bf06270 */
[C---:B-1----:R-:W-:Y:S01]  /*01b0*/  SHF.L.U32 R30, R3.reuse, 0x3, RZ ;  /* 0x00000003031e7819 */ /* 0x042fe200000006ff */
[----:B-----5:R-:W-:Y:S01]  /*01c0*/  ULEA UR5, UR5, UR4, 0x18 ;  /* 0x0000000405057291 */ /* 0x020fe2000f8ec0ff */
[----:B------:R-:W-:Y:S01]  /*01d0*/  LOP3.LUT R10, R3, 0x3f0, RZ, 0xc0, !PT ;  /* 0x000003f0030a7812 */ /* 0x000fe200078ec0ff */
[----:B------:R-:W-:Y:S01]  /*01e0*/  USHF.R.S32.HI UR4, URZ, 0x1f, UR7 ;  /* 0x0000001fff047899 */ /* 0x000fe20008011407 */
[----:B------:R-:W-:-:S02]  /*01f0*/  LOP3.LUT R30, R30, 0x78, RZ, 0xc0, !PT ;  /* 0x000000781e1e7812 */ /* 0x000fc400078ec0ff */
[----:B------:R-:W-:Y:S01]  /*0200*/  SHF.R.U32.HI R7, RZ, 0x4, R3 ;  /* 0x00000004ff077819 */ /* 0x000fe20000011603 */
[----:B------:R-:W-:Y:S01]  /*0210*/  ULEA.HI UR4, UR4, UR7, URZ, 0x7 ;  /* 0x0000000704047291 */ /* 0x000fe2000f8f38ff */
[----:B------:R-:W-:Y:S01]  /*0220*/  LOP3.LUT R6, R4, R30, RZ, 0xfc, !PT ;  /* 0x0000001e04067212 */ /* 0x000fe200078efcff */
[--C-:B------:R-:W-:Y:S01]  /*0230*/  IMAD R11, R10, 0x88, R30.reuse ;  /* 0x000000880a0b7824 */ /* 0x100fe200078e021e */
[----:B------:R-:W-:Y:S01]  /*0240*/  LEA R31, R2, R7, 0x3 ;  /* 0x00000007021f7211 */ /* 0x000fe200078e18ff */
[----:B------:R-:W-:Y:S01]  /*0250*/  IMAD R13, R7, 0x88, R30 ;  /* 0x00000088070d7824 */ /* 0x000fe200078e021e */
[----:B------:R-:W-:Y:S01]  /*0260*/  USHF.R.S32.HI UR6, URZ, 0x7, UR4 ;  /* 0x00000007ff067899 */ /* 0x000fe20008011404 */
[----:B------:R-:W-:Y:S01]  /*0270*/  IMAD R45, R10, R5, R6 ;  /* 0x000000050a2d7224 */ /* 0x000fe200078e0206 */
[----:B------:R-:W-:Y:S01]  /*0280*/  MOV R6, 0x2 ;  /* 0x0000000200067802 */ /* 0x000fe20000000f00 */
[----:B------:R-:W-:Y:S01]  /*0290*/  IMAD R31, R31, UR7, R30 ;  /* 0x000000071f1f7c24 */ /* 0x000fe2000f8e021e */
[----:B------:R-:W-:Y:S01]  /*02a0*/  LEA R13, R13, UR5, 0x1 ;  /* 0x000000050d0d7c11 */ /* 0x000fe2000f8e08ff */
[----:B--2---:R-:W-:Y:S01]  /*02b0*/  IMAD.WIDE R8, R45, 0x2, R98 ;  /* 0x000000022d087825 */ /* 0x004fe200078e0262 */
[----:B------:R-:W-:-:S03]  /*02c0*/  LEA R11, R11, UR5, 0x1 ;  /* 0x000000050b0b7c11 */ /* 0x000fc6000f8e08ff */
[----:B----4-:R-:W-:-:S04]  /*02d0*/  IMAD.WIDE R6, R31, R6, UR12 ;  /* 0x0000000c1f067e25 */ /* 0x010fc8000f8e0206 */
        /* <DEDUP_REMOVED lines=11> */
[----:B------:R-:W-:-:S05]  /*0390*/  IMAD.WIDE R20, R5, 0x2, R18 ;  /* 0x0000000205147825 */ /* 0x000fca00078e0212 */
        /* <DEDUP_REMOVED lines=21> */
[----:B-1----:R-:W-:-:S05]  /*04f0*/  IMAD.WIDE R6, R5, 0x2, R42 ;  /* 0x0000000205067825 */ /* 0x002fca00078e022a */
[----:B------:R2:W-:Y:S04]  /*0500*/  LDGSTS.E.128 [R11+0x20f0], desc[UR10][R6.64] ;  /* 0x020f0000060b7fae */ /* 0x0005e8000b9a180a */
[----:B------:R-:W0:Y:S01]  /*0510*/  LDGDEPBAR ;  /* 0x00000000000079af */ /* 0x000e220000000000 */
[----:B------:R-:W-:-:S04]  /*0520*/  DEPBAR.LE SB0, 0x0 ;  /* 0x000080000000791a */ /* 0x000fc80000000000 */
[----:B------:R-:W-:Y:S06]  /*0530*/  BAR.SYNC.DEFER_BLOCKING 0x0 ;  /* 0x0000000000007b1d */ /* 0x000fec0000010000 */
[----:B------:R-:W-:Y:S05]  /*0540*/  BRA.U !UP0, `(.L_x_19) ;  /* 0x000000b508947547 */ /* 0x000fea000b800000 */
[----:B------:R-:W-:Y:S01]  /*0550*/  UISETP.LT.AND UP0, UPT, UR6, 0x2, UPT ;  /* 0x000000020600788c */ /* 0x000fe2000bf01270 */
[----:B--2---:R-:W-:Y:S02]  /*0560*/  MOV R9, R31 ;  /* 0x0000001f00097202 */ /* 0x004fe40000000f00 */
[----:B------:R-:W-:Y:S02]  /*0570*/  CS2R R82, SRZ ;  /* 0x0000000000527805 */ /* 0x000fe4000001ff00 */
[----:B------:R-:W-:Y:S01]  /*0580*/  MOV R7, R45 ;  /* 0x0000002d00077202 */ /* 0x000fe20000000f00 */
[----:B------:R-:W-:Y:S01]  /*0590*/  USEL UR4, UR6, 0x2, !UP0 ;  /* 0x0000000206047887 */ /* 0x000fe2000c000000 */
[----:B------:R-:W-:Y:S01]  /*05a0*/  MOV R78, RZ ;  /* 0x000000ff004e7202 */ /* 0x000fe20000000f00 */
[----:B------:R-:W-:Y:S02]  /*05b0*/  UISETP.GE.U32.AND UP0, UPT, UR7, 0x1080, UPT ;  /* 0x000010800700788c */ /* 0x000fe4000bf06070 */
[----:B------:R-:W-:Y:S01]  /*05c0*/  UIADD3 UR4, UPT, UPT, UR4, -0x1, URZ ;  /* 0xffffffff04047890 */ /* 0x000fe2000fffe0ff */
[----:B------:R-:W-:-:S06]  /*05d0*/  UMOV UR7, 0x1 ;  /* 0x0000000100077882 */ /* 0x000fcc0000000000 */
[----:B------:R-:W-:Y:S05]  /*05e0*/  BRA.U !UP0, `(.L_x_20) ;  /* 0x000000ad08187547 */ /* 0x000fea000b800000 */
[C---:B------:R-:W-:Y:S01]  /*05f0*/  IADD3 R26, PT, PT, R10.reuse, 0xb80, RZ ;  /* 0x00000b800a1a7810 */ /* 0x040fe20007ffe0ff */
[----:B------:R-:W-:Y:S01]  /*0600*/  ULOP3.LUT UR4, UR4, 0xffffffe0, URZ, 0xc0, !UPT ;  /* 0xffffffe004047892 */ /* 0x000fe2000f8ec0ff */
[----:B------:R-:W-:Y:S02]  /*0610*/  IADD3 R27, PT, PT, R10, 0xb00, RZ ;  /* 0x00000b000a1b7810 */ /* 0x000fe40007ffe0ff */
[----:B------:R-:W-:Y:S02]  /*0620*/  CS2R R82, SRZ ;  /* 0x0000000000527805 */ /* 0x000fe4000001ff00 */
[----:B------:R-:W-:Y:S01]  /*0630*/  MOV R70, 0x2 ;  /* 0x0000000200467802 */ /* 0x000fe20000000f00 */
[-CC-:B------:R-:W-:Y:S01]  /*0640*/  IMAD R35, R26, R5.reuse, R4.reuse ;  /* 0x000000051a237224 */ /* 0x180fe200078e0204 */
[C---:B------:R-:W-:Y:S01]  /*0650*/  LOP3.LUT R6, R10.reuse, 0x1000, RZ, 0xfc, !PT ;  /* 0x000010000a067812 */ /* 0x040fe200078efcff */
[-CC-:B------:R-:W-:Y:S01]  /*0660*/  IMAD R37, R27, R5.reuse, R4.reuse ;  /* 0x000000051b257224 */ /* 0x180fe200078e0204 */
[C---:B------:R-:W-:Y:S01]  /*0670*/  IADD3 R8, PT, PT, R10.reuse, 0xf80, RZ ;  /* 0x00000f800a087810 */ /* 0x040fe20007ffe0ff */
[----:B------:R-:W-:Y:S01]  /*0680*/  IMAD.WIDE.U32 R26, R9, R70, UR12 ;  /* 0x0000000c091a7e25 */ /* 0x000fe2000f8e0046 */
[C---:B------:R-:W-:Y:S01]  /*0690*/  IADD3 R12, PT, PT, R10.reuse, 0xf00, RZ ;  /* 0x00000f000a0c7810 */ /* 0x040fe20007ffe0ff */
[----:B------:R-:W-:Y:S01]  /*06a0*/  UIADD3 UR7, UPT, UPT, -UR4, URZ, URZ ;  /* 0x000000ff04077290 */ /* 0x000fe2000fffe1ff */
[----:B------:R-:W-:Y:S01]  /*06b0*/  IADD3 R14, PT, PT, R10, 0xe80, RZ ;  /* 0x00000e800a0e7810 */ /* 0x000fe20007ffe0ff */
[-CC-:B------:R-:W-:Y:S01]  /*06c0*/  IMAD R15, R6, R5.reuse, R4.reuse ;  /* 0x00000005060f7224 */ /* 0x180fe200078e0204 */
        /* <DEDUP_REMOVED lines=8> */
[----:B------:R-:W-:Y:S01]  /*0750*/  LOP3.LUT R24, R10, 0xc00, RZ, 0xfc, !PT ;  /* 0x00000c000a187812 */ /* 0x000fe200078efcff */
        /* <DEDUP_REMOVED lines=43> */
[----:B------:R-:W-:Y:S01]  /*0a10*/  IADD3 R100, P0, PT, R26, 0x1000, RZ ;  /* 0x000010001a647810 */ /* 0x000fe20007f1e0ff */
[--C-:B------:R-:W-:Y:S01]  /*0a20*/  IMAD R75, R66, R5, R4.reuse ;  /* 0x00000005424b7224 */ /* 0x100fe200078e0204 */
[----:B------:R-:W-:Y:S01]  /*0a30*/  IADD3 R92, PT, PT, R30, R15, RZ ;  /* 0x0000000f1e5c7210 */ /* 0x000fe20007ffe0ff */
[--C-:B------:R-:W-:Y:S01]  /*0a40*/  IMAD R77, R68, R5, R4.reuse ;  /* 0x00000005444d7224 */ /* 0x100fe200078e0204 */
[----:B------:R-:W-:Y:S01]  /*0a50*/  IADD3 R90, PT, PT, R30, R17, RZ ;  /* 0x000000111e5a7210 */ /* 0x000fe20007ffe0ff */
[----:B------:R-:W-:Y:S01]  /*0a60*/  IMAD R81, R10, R5, R4 ;  /* 0x000000050a517224 */ /* 0x000fe200078e0204 */
[C---:B------:R-:W-:Y:S01]  /*0a70*/  IADD3 R88, PT, PT, R30.reuse, R19, RZ ;  /* 0x000000131e587210 */ /* 0x040fe20007ffe0ff */
[----:B------:R-:W-:Y:S01]  /*0a80*/  UMOV UR4, URZ ;  /* 0x000000ff00047c82 */ /* 0x000fe20008000000 */
        /* <DEDUP_REMOVED lines=28> */
[----:B------:R-:W-:Y:S02]  /*0c50*/  IADD3 R30, PT, PT, R30, R81, RZ ;  /* 0x000000511e1e7210 */ /* 0x000fe40007ffe0ff */
[----:B------:R-:W-:Y:S02]  /*0c60*/  IADD3.X R101, PT, PT, RZ, R27, RZ, P0, !PT ;  /* 0x0000001bff657210 */ /* 0x000fe400007fe4ff */
[----:B------:R-:W-:-:S07]  /*0c70*/  MOV R78, RZ ;  /* 0x000000ff004e7202 */ /* 0x000fce0000000f00 */
.L_x_21:
[----:B------:R-:W1:Y:S01]  /*0c80*/  S2R R21, SR_LANEID ;  /* 0x0000000000157919 */ /* 0x000e620000000000 */
[----:B------:R-:W-:Y:S01]  /*0c90*/  SHF.L.U32 R19, R3, 0x1, RZ ;  /* 0x0000000103137819 */ /* 0x000fe200000006ff */
[----:B------:R-:W-:Y:S02]  /*0ca0*/  UIADD3 UR8, UPT, UPT, UR5, 0x20, URZ ;  /* 0x0000002005087890 */ /* 0x000fe4000fffe0ff */
[----:B----4-:R-:W-:Y:S01]  /*0cb0*/  MOV R102, UR5 ;  /* 0x0000000500667c02 */ /* 0x010fe20008000f00 */
[----:B------:R-:W-:Y:S01]  /*0cc0*/  IMAD.WIDE R104, R30, 0x2, R98 ;  /* 0x000000021e687825 */ /* 0x000fe200078e0262 */
[----:B------:R-:W-:Y:S01]  /*0cd0*/  LOP3.LUT R19, R19, 0x7c0, RZ, 0xc0, !PT ;  /* 0x000007c013137812 */ /* 0x000fe200078ec0ff */
[----:B------:R-:W-:Y:S01]  /*0ce0*/  UIADD3 UR7, UPT, UPT, UR7, 0x20, URZ ;  /* 0x0000002007077890 */ /* 0x000fe2000fffe0ff */
[----:B------:R-:W-:Y:S01]  /*0cf0*/  IADD3 R9, PT, PT, R9, 0x1000, RZ ;  /* 0x0000100009097810 */ /* 0x000fe20007ffe0ff */
[----:B------:R-:W-:Y:S01]  /*0d00*/  UIADD3 UR4, UPT, UPT, UR4, 0x20, URZ ;  /* 0x0000002004047890 */ /* 0x000fe2000fffe0ff */
[----:B------:R-:W-:Y:S01]  /*0d10*/  IADD3 R102, PT, PT, R19, 0x1100, R102 ;  /* 0x0000110013667810 */ /* 0x000fe20007ffe066 */
[C---:B------:R-:W-:Y:S01]  /*0d20*/  IMAD.WIDE R96, R5.reuse, 0x2, R104 ;  /* 0x0000000205607825 */ /* 0x040fe200078e0268 */
[----:B------:R-:W-:Y:S01]  /*0d30*/  UISETP.NE.AND UP0, UPT, UR7, URZ, UPT ;  /* 0x000000ff0700728c */ /* 0x000fe2000bf05270 */
[----:B------:R-:W-:-:S02]  /*0d40*/  LEA R7, R5, R7, 0xc ;  /* 0x0000000705077211 */ /* 0x000fc400078e60ff */
[----:B------:R-:W-:Y:S02]  /*0d50*/  IADD3 R66, PT, PT, R102, 0x2200, RZ ;  /* 0x0000220066427810 */ /* 0x000fe40007ffe0ff */
[----:B------:R-:W-:Y:S02]  /*0d60*/  LEA R30, R5, R30, 0xc ;  /* 0x0000001e051e7211 */ /* 0x000fe400078e60ff */
[C---:B-1----:R-:W-:Y:S02]  /*0d70*/  LOP3.LUT R17, R21.reuse, 0x7, RZ, 0xc0, !PT ;  /* 0x0000000715117812 */ /* 0x042fe400078ec0ff */
[----:B------:R-:W-:Y:S02]  /*0d80*/  SHF.R.U32.HI R32, RZ, 0x4, R21 ;  /* 0x00000004ff207819 */ /* 0x000fe40000011615 */
[----:B------:R-:W-:Y:S02]  /*0d90*/  LOP3.LUT R15, R21, 0xf, RZ, 0xc0, !PT ;  /* 0x0000000f150f7812 */ /* 0x000fe400078ec0ff */
[----:B------:R-:W-:-:S02]  /*0da0*/  LEA R34, R32, R17, 0x3 ;  /* 0x0000001120227211 */ /* 0x000fc400078e18ff */
[----:B------:R-:W-:Y:S02]  /*0db0*/  SHF.R.U32.HI R21, RZ, 0x3, R21 ;  /* 0x00000003ff157819 */ /* 0x000fe40000011615 */
[----:B------:R-:W-:Y:S02]  /*0dc0*/  SHF.R.U32.HI R17, RZ, 0x3, R15 ;  /* 0x00000003ff117819 */ /* 0x000fe4000001160f */
[----:B------:R-:W-:Y:S02]  /*0dd0*/  SHF.L.U32 R21, R21, 0x3, RZ ;  /* 0x0000000315157819 */ /* 0x000fe400000006ff */
[----:B------:R-:W-:Y:S02]  /*0de0*/  SHF.L.U32 R17, R17, 0x3, RZ ;  /* 0x0000000311117819 */ /* 0x000fe400000006ff */
[----:B------:R-:W-:Y:S02]  /*0df0*/  LOP3.LUT R93, R15, 0x7, RZ, 0xc0, !PT ;  /* 0x000000070f5d7812 */ /* 0x000fe400078ec0ff */
[----:B------:R-:W-:-:S02]  /*0e00*/  LOP3.LUT R77, R21, 0x8, RZ, 0xe2, !PT ;  /* 0x00000008154d7812 */ /* 0x000fc400078ee2ff */
[----:B------:R-:W-:-:S03]  /*0e10*/  LOP3.LUT R32, R17, 0x8, RZ, 0xe2, !PT ;  /* 0x0000000811207812 */ /* 0x000fc600078ee2ff */
[----:B------:R-:W-:Y:S02]  /*0e20*/  IMAD R77, R34, 0x88, R77 ;  /* 0x00000088224d7824 */ /* 0x000fe400078e024d */
[----:B------:R-:W-:Y:S01]  /*0e30*/  IMAD R93, R93, 0x88, R32 ;  /* 0x000000885d5d7824 */ /* 0x000fe200078e0220 */
[----:B------:R-:W-:Y:S02]  /*0e40*/  IADD3 R32, PT, PT, R102, 0x1100, RZ ;  /* 0x0000110066207810 */ /* 0x000fe40007ffe0ff */
[----:B------:R-:W-:Y:S02]  /*0e50*/  LEA R65, R77, R102, 0x1 ;  /* 0x000000664d417211 */ /* 0x000fe400078e08ff */
[----:B------:R-:W-:Y:S02]  /*0e60*/  LEA R91, R93, UR5, 0x1 ;  /* 0x000000055d5b7c11 */ /* 0x000fe4000f8e08ff */
[----:B------:R-:W-:Y:S01]  /*0e70*/  LEA R51, R77, R32, 0x1 ;  /* 0x000000204d337211 */ /* 0x000fe200078e08ff */
[----:B------:R-:W-:Y:S01]  /*0e80*/  LDSM.16.MT88.4 R44, [R65] ;  /* 0x00000000412c783b */ /* 0x000fe20000004200 */
[----:B------:R-:W-:Y:S01]  /*0e90*/  LEA R59, R93, UR8, 0x1 ;  /* 0x000000085d3b7c11 */ /* 0x000fe2000f8e08ff */
[----:B------:R-:W-:Y:S01]  /*0ea0*/  UIADD3 UR8, UPT, UPT, UR5, 0x40, URZ ;  /* 0x0000004005087890 */ /* 0x000fe2000fffe0ff */
[----:B------:R-:W-:Y:S01]  /*0eb0*/  LEA R17, R77, R66, 0x1 ;  /* 0x000000424d117211 */ /* 0x000fe200078e08ff */
[----:B------:R-:W1:Y:S04]  /*0ec0*/  LDSM.16.M88.2 R68, [R91] ;  /* 0x000000005b44783b */ /* 0x000e680000000100 */
[----:B------:R-:W2:Y:S01]  /*0ed0*/  LDSM.16.MT88.4 R40, [R65+0x20] ;  /* 0x000020004128783b */ /* 0x000ea20000004200 */
[----:B------:R-:W-:Y:S01]  /*0ee0*/  LEA R25, R93, UR8, 0x1 ;  /* 0x000000085d197c11 */ /* 0x000fe2000f8e08ff */
[----:B------:R-:W-:-:S02]  /*0ef0*/  UIADD3 UR8, UPT, UPT, UR5, 0x60, URZ ;  /* 0x0000006005087890 */ /* 0x000fc4000fffe0ff */
[----:B------:R-:W-:Y:S04]  /*0f00*/  LDSM.16.MT88.4 R36, [R51] ;  /* 0x000000003324783b */ /* 0x000fe80000004200 */
[----:B------:R-:W3:Y:S01]  /*0f10*/  LDSM.16.M88.2 R70, [R59] ;  /* 0x000000003b46783b */ /* 0x000ee20000000100 */
[C---:B------:R-:W-:Y:S01]  /*0f20*/  LEA R29, R93.reuse, UR8, 0x1 ;  /* 0x000000085d1d7c11 */ /* 0x040fe2000f8e08ff */
[----:B------:R-:W-:Y:S02]  /*0f30*/  UIADD3 UR8, UPT, UPT, UR5, 0x80, URZ ;  /* 0x0000008005087890 */ /* 0x000fe4000fffe0ff */
[----:B------:R-:W4:Y:S04]  /*0f40*/  LDSM.16.MT88.4 R32, [R51+0x20] ;  /* 0x000020003320783b */ /* 0x000f280000004200 */
[----:B------:R-:W-:Y:S01]  /*0f50*/  LDSM.16.M88.2 R66, [R25] ;  /* 0x000000001942783b */ /* 0x000fe20000000100 */
[----:B------:R-:W-:Y:S01]  /*0f60*/  LEA R49, R93, UR8, 0x1 ;  /* 0x000000085d317c11 */ /* 0x000fe2000f8e08ff */
[----:B------:R-:W-:-:S06]  /*0f70*/  UIADD3 UR8, UPT, UPT, UR5, 0xa0, URZ ;  /* 0x000000a005087890 */ /* 0x000fcc000fffe0ff */
[----:B------:R-:W-:Y:S01]  /*0f80*/  LEA R31, R93, UR8, 0x1 ;  /* 0x000000085d1f7c11 */ /* 0x000fe2000f8e08ff */
[----:B------:R-:W-:-:S06]  /*0f90*/  UIADD3 UR8, UPT, UPT, UR5, 0xc0, URZ ;  /* 0x000000c005087890 */ /* 0x000fcc000fffe0ff */
[----:B------:R-:W-:Y:S01]  /*0fa0*/  LEA R27, R93, UR8, 0x1 ;  /* 0x000000085d1b7c11 */ /* 0x000fe2000f8e08ff */
[----:B------:R-:W-:Y:S01]  /*0fb0*/  UIADD3 UR8, UPT, UPT, UR5, 0xe0, URZ ;  /* 0x000000e005087890 */ /* 0x000fe2000fffe0ff */
[-C--:B-1----:R-:W-:Y:S01]  /*0fc0*/  HMMA.16816.F16 R82, R44, R68.reuse, R82 ;  /* 0x000000442c52723c */ /* 0x082fe20000000852 */
[----:B------:R-:W1:Y:S07]  /*0fd0*/  LDSM.16.MT88.4 R44, [R17] ;  /* 0x00000000112c783b */ /* 0x000e6e0000004200 */
[----:B--2---:R-:W-:Y:S01]  /*0fe0*/  HMMA.16816.F16 R78, R40, R68, R78 ;  /* 0x00000044284e723c */ /* 0x004fe2000000084e */
[----:B------:R-:W2:Y:S01]  /*0ff0*/  LDSM.16.MT88.4 R40, [R17+0x20] ;  /* 0x000020001128783b */ /* 0x000ea20000004200 */
[----:B------:R-:W-:-:S04]  /*1000*/  IADD3 R68, PT, PT, R102, 0x3300, RZ ;  /* 0x0000330066447810 */ /* 0x000fc80007ffe0ff */
[----:B------:R-:W-:Y:S02]  /*1010*/  LEA R19, R77, R68, 0x1 ;  /* 0x000000444d137211 */ /* 0x000fe400078e08ff */
[----:B------:R-:W-:Y:S04]  /*1020*/  LDSM.16.M88.2 R68, [R29] ;  /* 0x000000001d44783b */ /* 0x000fe80000000100 */
[-C--:B---3--:R-:W-:Y:S01]  /*1030*/  HMMA.16816.F16 R82, R36, R70.reuse, R82 ;  /* 0x000000462452723c */ /* 0x088fe20000000852 */
[----:B------:R-:W3:Y:S07]  /*1040*/  LDSM.16.MT88.4 R36, [R19] ;  /* 0x000000001324783b */ /* 0x000eee0000004200 */
[----:B----4-:R-:W-:Y:S01]  /*1050*/  HMMA.16816.F16 R78, R32, R70, R78 ;  /* 0x00000046204e723c */ /* 0x010fe2000000084e */
[----:B------:R-:W4:Y:S01]  /*1060*/  LDSM.16.MT88.4 R32, [R19+0x20] ;  /* 0x000020001320783b */ /* 0x000f220000004200 */
[----:B------:R-:W-:-:S04]  /*1070*/  IADD3 R70, PT, PT, R102, 0x4400, RZ ;  /* 0x0000440066467810 */ /* 0x000fc80007ffe0ff */
[C---:B------:R-:W-:Y:S02]  /*1080*/  LEA R21, R77.reuse, R70, 0x1 ;  /* 0x000000464d157211 */ /* 0x040fe400078e08ff */
[----:B------:R-:W-:Y:S04]  /*1090*/  LDSM.16.M88.2 R70, [R49] ;  /* 0x000000003146783b */ /* 0x000fe80000000100 */
[-C--:B-1----:R-:W-:Y:S01]  /*10a0*/  HMMA.16816.F16 R82, R44, R66.reuse, R82 ;  /* 0x000000422c52723c */ /* 0x082fe20000000852 */
[----:B------:R-:W1:Y:S07]  /*10b0*/  LDSM.16.MT88.4 R44, [R21] ;  /* 0x00000000152c783b */ /* 0x000e6e0000004200 */
[----:B--2---:R-:W-:Y:S01]  /*10c0*/  HMMA.16816.F16 R66, R40, R66, R78 ;  /* 0x000000422842723c */ /* 0x004fe2000000084e */
[----:B------:R-:W-:Y:S01]  /*10d0*/  IADD3 R78, PT, PT, R102, 0x5500, RZ ;  /* 0x00005500664e7810 */ /* 0x000fe20007ffe0ff */
[----:B------:R-:W2:Y:S03]  /*10e0*/  LDSM.16.MT88.4 R40, [R21+0x20] ;  /* 0x000020001528783b */ /* 0x000ea60000004200 */
[----:B------:R-:W-:-:S02]  /*10f0*/  LEA R23, R77, R78, 0x1 ;  /* 0x0000004e4d177211 */ /* 0x000fc400078e08ff */
[----:B------:R-:W-:Y:S05]  /*1100*/  LDSM.16.M88.2 R78, [R31] ;  /* 0x000000001f4e783b */ /* 0x000fea0000000100 */
[-C--:B---3--:R-:W-:Y:S01]  /*1110*/  HMMA.16816.F16 R82, R36, R68.reuse, R82 ;  /* 0x000000442452723c */ /* 0x088fe20000000852 */
[----:B------:R-:W3:Y:S07]  /*1120*/  LDSM.16.MT88.4 R36, [R23] ;  /* 0x000000001724783b */ /* 0x000eee0000004200 */
[----:B----4-:R-:W-:Y:S01]  /*1130*/  HMMA.16816.F16 R68, R32, R68, R66 ;  /* 0x000000442044723c */ /* 0x010fe20000000842 */
[----:B------:R-:W-:Y:S01]  /*1140*/  IADD3 R32, PT, PT, R102, 0x6600, RZ ;  /* 0x0000660066207810 */ /* 0x000fe20007ffe0ff */
[----:B------:R-:W-:Y:S03]  /*1150*/  LDSM.16.M88.2 R66, [R27] ;  /* 0x000000001b42783b */ /* 0x000fe60000000100 */
[----:B------:R-:W-:-:S02]  /*1160*/  LEA R15, R77, R32, 0x1 ;  /* 0x000000204d0f7211 */ /* 0x000fc400078e08ff */
[----:B------:R-:W4:Y:S05]  /*1170*/  LDSM.16.MT88.4 R32, [R23+0x20] ;  /* 0x000020001720783b */ /* 0x000f2a0000004200 */
[-C--:B-1----:R-:W-:Y:S01]  /*1180*/  HMMA.16816.F16 R82, R44, R70.reuse, R82 ;  /* 0x000000462c52723c */ /* 0x082fe20000000852 */
[----:B------:R-:W1:Y:S07]  /*1190*/  LDSM.16.MT88.4 R44, [R15] ;  /* 0x000000000f2c783b */ /* 0x000e6e0000004200 */
[----:B--2---:R-:W-:Y:S01]  /*11a0*/  HMMA.16816.F16 R40, R40, R70, R68 ;  /* 0x000000462828723c */ /* 0x004fe20000000844 */
[----:B------:R-:W-:Y:S01]  /*11b0*/  LEA R71, R93, UR8, 0x1 ;  /* 0x000000085d477c11 */ /* 0x000fe2000f8e08ff */
[----:B------:R-:W-:-:S06]  /*11c0*/  UIADD3 UR8, UPT, UPT, UR5, 0x880, URZ ;  /* 0x0000088005087890 */ /* 0x000fcc000fffe0ff */
[----:B------:R-:W-:Y:S01]  /*11d0*/  LEA R70, R93, UR8, 0x1 ;  /* 0x000000085d467c11 */ /* 0x000fe2000f8e08ff */
[----:B------:R-:W-:-:S03]  /*11e0*/  UIADD3 UR8, UPT, UPT, UR5, 0x8a0, URZ ;  /* 0x000008a005087890 */ /* 0x000fc6000fffe0ff */
[----:B---3--:R-:W-:Y:S01]  /*11f0*/  HMMA.16816.F16 R36, R36, R78, R82 ;  /* 0x0000004e2424723c */ /* 0x008fe20000000852 */
[----:B------:R-:W-:Y:S02]  /*1200*/  IADD3 R82, P0, PT, R100, -0x1000, RZ ;  /* 0xfffff00064527810 */ /* 0x000fe40007f1e0ff */
[----:B------:R-:W-:Y:S01]  /*1210*/  LEA R73, R93, UR8, 0x1 ;  /* 0x000000085d497c11 */ /* 0x000fe2000f8e08ff */
[----:B------:R-:W-:Y:S01]  /*1220*/  UIADD3 UR8, UPT, UPT, UR5, 0x8c0, URZ ;  /* 0x000008c005087890 */ /* 0x000fe2000fffe0ff */
[----:B------:R-:W-:-:S05]  /*1230*/  IADD3.X R83, PT, PT, R101, -0x1, RZ, P0, !PT ;  /* 0xffffffff65537810 */ /* 0x000fca00007fe4ff */
[----:B------:R-:W-:Y:S01]  /*1240*/  LEA R75, R93, UR8, 0x1 ;  /* 0x000000085d4b7c11 */ /* 0x000fe2000f8e08ff */
[----:B------:R-:W-:Y:S01]  /*1250*/  UIADD3 UR8, UPT, UPT, UR5, 0x8e0, URZ ;  /* 0x000008e005087890 */ /* 0x000fe2000fffe0ff */
[----:B----4-:R-:W-:Y:S01]  /*1260*/  HMMA.16816.F16 R78, R32, R78, R40 ;  /* 0x0000004e204e723c */ /* 0x010fe20000000828 */
[----:B------:R-:W-:-:S04]  /*1270*/  IADD3 R32, PT, PT, R102, 0x7700, RZ ;  /* 0x0000770066207810 */ /* 0x000fc80007ffe0ff */
[----:B------:R-:W-:Y:S01]  /*1280*/  LEA R81, R93, UR8, 0x1 ;  /* 0x000000085d517c11 */ /* 0x000fe2000f8e08ff */
[----:B------:R-:W-:Y:S01]  /*1290*/  UIADD3 UR8, UPT, UPT, UR5, 0x900, URZ ;  /* 0x0000090005087890 */ /* 0x000fe2000fffe0ff */
[----:B------:R-:W-:Y:S01]  /*12a0*/  LEA R61, R77, R32, 0x1 ;  /* 0x000000204d3d7211 */ /* 0x000fe200078e08ff */
[----:B-1----:R-:W-:Y:S01]  /*12b0*/  HMMA.16816.F16 R68, R44, R66, R36 ;  /* 0x000000422c44723c */ /* 0x002fe20000000824 */
[C---:B------:R-:W-:Y:S01]  /*12c0*/  IMAD.WIDE R44, R5.reuse, 0x2, R96 ;  /* 0x00000002052c7825 */ /* 0x040fe200078e0260 */
[----:B------:R-:W1:Y:S04]  /*12d0*/  LDSM.16.MT88.4 R32, [R15+0x20] ;  /* 0x000020000f20783b */ /* 0x000e680000004200 */
[----:B------:R-:W-:Y:S01]  /*12e0*/  LDSM.16.MT88.4 R36, [R61] ;  /* 0x000000003d24783b */ /* 0x000fe20000004200 */
[----:B------:R-:W-:-:S03]  /*12f0*/  IMAD.WIDE R94, R5, 0x2, R44 ;  /* 0x00000002055e7825 */ /* 0x000fc600078e022c */
[----:B------:R-:W2:Y:S01]  /*1300*/  LDSM.16.M88.2 R46, [R71] ;  /* 0x00000000472e783b */ /* 0x000ea20000000100 */
[----:B------:R-:W-:-:S03]  /*1310*/  IMAD.WIDE R108, R5, 0x2, R94 ;  /* 0x00000002056c7825 */ /* 0x000fc600078e025e */
[----:B------:R-:W3:Y:S04]  /*1320*/  LDSM.16.MT88.4 R40, [R61+0x20] ;  /* 0x000020003d28783b */ /* 0x000ee80000004200 */
[----:B------:R-:W-:Y:S01]  /*1330*/  @!PT LDS RZ, [RZ] ;  /* 0x00000000fffff984 */ /* 0x000fe20000000800 */
[----:B------:R-:W-:Y:S01]  /*1340*/  @!PT LDS RZ, [RZ] ;  /* 0x00000000fffff984 */ /* 0x000fe20000000800 */
[----:B------:R-:W-:Y:S01]  /*1350*/  @!PT LDS RZ, [RZ] ;  /* 0x00000000fffff984 */ /* 0x000fe20000000800 */
[----:B------:R-:W-:Y:S01]  /*1360*/  LDGSTS.E.128 [R13+0x880], desc[UR10][R82.64+0x100] ;  /* 0x00880100520d7fae */ /* 0x000fe2000b9a180a */
[----:B------:R-:W-:-:S03]  /*1370*/  IMAD.WIDE R106, R5, 0x2, R108 ;  /* 0x00000002056a7825 */ /* 0x000fc600078e026c */
[----:B------:R4:W-:Y:S04]  /*1380*/  LDGSTS.E.128 [R11+0x9900], desc[UR10][R104.64] ;  /* 0x09900000680b7fae */ /* 0x0009e8000b9a180a */
[----:B------:R5:W-:Y:S04]  /*1390*/  LDGSTS.E.128 [R11+0x9a10], desc[UR10][R96.64] ;  /* 0x09a10000600b7fae */ /* 0x000be8000b9a180a */
[----:B------:R1:W-:Y:S01]  /*13a0*/  LDGSTS.E.128 [R11+0x9b20], desc[UR10][R44.64] ;  /* 0x09b200002c0b7fae */ /* 0x0003e2000b9a180a */
[----:B----4-:R-:W-:-:S03]  /*13b0*/  IMAD.WIDE R104, R5, 0x2, R106 ;  /* 0x0000000205687825 */ /* 0x010fc600078e026a */
[----:B------:R4:W-:Y:S04]  /*13c0*/  LDGSTS.E.128 [R11+0x9c30], desc[UR10][R94.64] ;  /* 0x09c300005e0b7fae */ /* 0x0009e8000b9a180a */
[----:B------:R3:W-:Y:S01]  /*13d0*/  LDGSTS.E.128 [R11+0x9d40], desc[UR10][R108.64] ;  /* 0x09d400006c0b7fae */ /* 0x0007e2000b9a180a */
[C---:B-----5:R-:W-:Y:S01]  /*13e0*/  IMAD.WIDE R96, R5.reuse, 0x2, R104 ;  /* 0x0000000205607825 */ /* 0x060fe200078e0268 */
[----:B-1----:R-:W-:Y:S02]  /*13f0*/  HMMA.16816.F16 R66, R32, R66, R78 ;  /* 0x000000422042723c */ /* 0x002fe4000000084e */
[----:B------:R1:W-:Y:S01]  /*1400*/  LDGSTS.E.128 [R11+0x9e50], desc[UR10][R106.64] ;  /* 0x09e500006a0b7fae */ /* 0x0003e2000b9a180a */
[----:B------:R-:W-:Y:S01]  /*1410*/  IADD3 R32, PT, PT, R102, 0x8800, RZ ;  /* 0x0000880066207810 */ /* 0x000fe20007ffe0ff */
[----:B------:R-:W-:-:S02]  /*1420*/  IMAD.WIDE R44, R5, 0x2, R96 ;  /* 0x00000002052c7825 */ /* 0x000fc400078e0260 */
[----:B------:R5:W-:Y:S01]  /*1430*/  LDGSTS.E.128 [R11+0x9f60], desc[UR10][R104.64] ;  /* 0x09f60000680b7fae */ /* 0x000be2000b9a180a */
[----:B------:R-:W-:Y:S01]  /*1440*/  LEA R53, R77, R32, 0x1 ;  /* 0x000000204d357211 */ /* 0x000fe200078e08ff */
[-C--:B--2---:R-:W-:Y:S02]  /*1450*/  HMMA.16816.F16 R68, R36, R46.reuse, R68 ;  /* 0x0000002e2444723c */ /* 0x084fe40000000844 */
[----:B------:R2:W-:Y:S01]  /*1460*/  LDGSTS.E.128 [R11+0xa070], desc[UR10][R96.64] ;  /* 0x0a070000600b7fae */ /* 0x0005e2000b9a180a */
[----:B----4-:R-:W-:Y:S01]  /*1470*/  IMAD.WIDE R94, R5, 0x2, R44 ;  /* 0x00000002055e7825 */ /* 0x010fe200078e022c */
[----:B------:R-:W-:Y:S02]  /*1480*/  IADD3 R36, PT, PT, R102, 0x9900, RZ ;  /* 0x0000990066247810 */ /* 0x000fe40007ffe0ff */
[----:B------:R4:W-:Y:S02]  /*1490*/  LDGSTS.E.128 [R11+0xa180], desc[UR10][R44.64] ;  /* 0x0a1800002c0b7fae */ /* 0x0009e4000b9a180a */
[----:B------:R-:W-:Y:S01]  /*14a0*/  LEA R55, R77, R36, 0x1 ;  /* 0x000000244d377211 */ /* 0x000fe200078e08ff */
[C---:B---3--:R-:W-:Y:S01]  /*14b0*/  IMAD.WIDE R108, R5.reuse, 0x2, R94 ;  /* 0x00000002056c7825 */ /* 0x048fe200078e025e */
[----:B------:R3:W-:Y:S02]  /*14c0*/  LDGSTS.E.128 [R11+0xa290], desc[UR10][R94.64] ;  /* 0x0a2900005e0b7fae */ /* 0x0007e4000b9a180a */
[----:B------:R-:W-:Y:S02]  /*14d0*/  HMMA.16816.F16 R66, R40, R46, R66 ;  /* 0x0000002e2842723c */ /* 0x000fe40000000842 */
[----:B------:R-:W-:Y:S01]  /*14e0*/  LDGSTS.E.128 [R11+0xa3a0], desc[UR10][R108.64] ;  /* 0x0a3a00006c0b7fae */ /* 0x000fe2000b9a180a */
[----:B-1----:R-:W-:-:S05]  /*14f0*/  IMAD.WIDE R106, R5, 0x2, R108 ;  /* 0x00000002056a7825 */ /* 0x002fca00078e026c */
[----:B------:R-:W-:Y:S01]  /*1500*/  LDGSTS.E.128 [R11+0xa4b0], desc[UR10][R106.64] ;  /* 0x0a4b00006a0b7fae */ /* 0x000fe2000b9a180a */
[----:B-----5:R-:W-:-:S05]  /*1510*/  IMAD.WIDE R104, R5, 0x2, R106 ;  /* 0x0000000205687825 */ /* 0x020fca00078e026a */
[----:B------:R1:W-:Y:S01]  /*1520*/  LDGSTS.E.128 [R11+0xa5c0], desc[UR10][R104.64] ;  /* 0x0a5c0000680b7fae */ /* 0x0003e2000b9a180a */
[----:B--2---:R-:W-:-:S05]  /*1530*/  IMAD.WIDE R96, R5, 0x2, R104 ;  /* 0x0000000205607825 */ /* 0x004fca00078e0268 */
[----:B------:R-:W-:Y:S01]  /*1540*/  LDGSTS.E.128 [R11+0xa6d0], desc[UR10][R96.64] ;  /* 0x0a6d0000600b7fae */ /* 0x000fe2000b9a180a */
[----:B----4-:R-:W-:-:S05]  /*1550*/  IMAD.WIDE R44, R5, 0x2, R96 ;  /* 0x00000002052c7825 */ /* 0x010fca00078e0260 */
[----:B------:R-:W-:Y:S01]  /*1560*/  LDGSTS.E.128 [R11+0xa7e0], desc[UR10][R44.64] ;  /* 0x0a7e00002c0b7fae */ /* 0x000fe2000b9a180a */
[----:B---3--:R-:W-:-:S04]  /*1570*/  IMAD.WIDE R94, R5, 0x2, R44 ;  /* 0x00000002055e7825 */ /* 0x008fc800078e022c */
[----:B-1----:R-:W-:Y:S01]  /*1580*/  IMAD.WIDE R104, R90, 0x2, R98 ;  /* 0x000000025a687825 */ /* 0x002fe200078e0262 */
[----:B------:R1:W-:Y:S01]  /*1590*/  LDGSTS.E.128 [R11+0xa8f0], desc[UR10][R94.64] ;  /* 0x0a8f00005e0b7fae */ /* 0x0003e2000b9a180a */
[----:B------:R-:W-:-:S03]  /*15a0*/  LEA R90, R5, R90, 0xc ;  /* 0x0000005a055a7211 */ /* 0x000fc600078e60ff */
[----:B------:R-:W0:Y:S01]  /*15b0*/  LDGDEPBAR ;  /* 0x00000000000079af */ /* 0x000e220000000000 */
[----:B------:R-:W-:-:S04]  /*15c0*/  IMAD.WIDE R108, R5, 0x2, R104 ;  /* 0x00000002056c7825 */ /* 0x000fc800078e0268 */
[----:B------:R-:W-:Y:S01]  /*15d0*/  IMAD.WIDE R106, R5, 0x2, R108 ;  /* 0x00000002056a7825 */ /* 0x000fe200078e026c */
[----:B-1----:R-:W-:Y:S01]  /*15e0*/  LEA R94, R93, UR8, 0x1 ;  /* 0x000000085d5e7c11 */ /* 0x002fe2000f8e08ff */
[----:B------:R-:W-:Y:S02]  /*15f0*/  UIADD3 UR8, UPT, UPT, UR5, 0x920, URZ ;  /* 0x0000092005087890 */ /* 0x000fe4000fffe0ff */
[----:B------:R-:W-:-:S04]  /*1600*/  IMAD.WIDE R116, R5, 0x2, R106 ;  /* 0x0000000205747825 */ /* 0x000fc800078e026a */
[----:B------:R-:W-:Y:S01]  /*1610*/  LEA R95, R93, UR8, 0x1 ;  /* 0x000000085d5f7c11 */ /* 0x000fe2000f8e08ff */
[----:B------:R-:W-:Y:S01]  /*1620*/  UIADD3 UR8, UPT, UPT, UR5, 0x940, URZ ;  /* 0x0000094005087890 */ /* 0x000fe2000fffe0ff */
[----:B------:R-:W-:-:S05]  /*1630*/  IMAD.WIDE R114, R5, 0x2, R116 ;  /* 0x0000000205727825 */ /* 0x000fca00078e0274 */
[----:B------:R-:W-:Y:S01]  /*1640*/  LEA R96, R93, UR8, 0x1 ;  /* 0x000000085d607c11 */ /* 0x000fe2000f8e08ff */
[----:B------:R-:W-:Y:S01]  /*1650*/  UIADD3 UR8, UPT, UPT, UR5, 0x960, URZ ;  /* 0x0000096005087890 */ /* 0x000fe2000fffe0ff */
[----:B------:R-:W-:-:S04]  /*1660*/  DEPBAR.LE SB0, 0x0 ;  /* 0x000080000000791a */ /* 0x000fc80000000000 */
[----:B------:R-:W-:Y:S01]  /*1670*/  BAR.SYNC.DEFER_BLOCKING 0x0 ;  /* 0x0000000000007b1d */ /* 0x000fe20000010000 */
[----:B------:R-:W-:Y:S01]  /*1680*/  LEA R93, R93, UR8, 0x1 ;  /* 0x000000085d5d7c11 */ /* 0x000fe2000f8e08ff */
[----:B------:R-:W-:-:S04]  /*1690*/  IMAD.WIDE R112, R5, 0x2, R114 ;  /* 0x0000000205707825 */ /* 0x000fc800078e0272 */
[----:B------:R-:W-:Y:S01]  /*16a0*/  IMAD.WIDE R110, R5, 0x2, R112 ;  /* 0x00000002056e7825 */ /* 0x000fe200078e0270 */
[----:B------:R-:W-:Y:S04]  /*16b0*/  LDSM.16.M88.2 R44, [R70] ;  /* 0x00000000462c783b */ /* 0x000fe80000000100 */
[----:B------:R-:W1:Y:S04]  /*16c0*/  LDSM.16.MT88.4 R32, [R53] ;  /* 0x000000003520783b */ /* 0x000e680000004200 */
[----:B------:R-:W2:Y:S04]  /*16d0*/  LDSM.16.MT88.4 R40, [R53+0x20] ;  /* 0x000020003528783b */ /* 0x000ea80000004200 */
[----:B------:R-:W-:Y:S04]  /*16e0*/  LDSM.16.M88.2 R46, [R73] ;  /* 0x00000000492e783b */ /* 0x000fe80000000100 */
[----:B------:R-:W3:Y:S01]  /*16f0*/  LDSM.16.MT88.4 R36, [R55] ;  /* 0x000000003724783b */ /* 0x000ee20000004200 */
[-C--:B-1----:R-:W-:Y:S03]  /*1700*/  HMMA.16816.F16 R68, R32, R44.reuse, R68 ;  /* 0x0000002c2044723c */ /* 0x082fe60000000844 */
[----:B------:R-:W1:Y:S05]  /*1710*/  LDSM.16.MT88.4 R32, [R55+0x20] ;  /* 0x000020003720783b */ /* 0x000e6a0000004200 */
[----:B--2---:R-:W-:Y:S01]  /*1720*/  HMMA.16816.F16 R40, R40, R44, R66 ;  /* 0x0000002c2828723c */ /* 0x004fe20000000842 */
[----:B------:R-:W-:-:S04]  /*1730*/  IADD3 R42, PT, PT, R102, 0xaa00, RZ ;  /* 0x0000aa00662a7810 */ /* 0x000fc80007ffe0ff */
[----:B------:R-:W-:Y:S02]  /*1740*/  LEA R57, R77, R42, 0x1 ;  /* 0x0000002a4d397211 */ /* 0x000fe400078e08ff */
[----:B------:R-:W-:Y:S05]  /*1750*/  LDSM.16.M88.2 R42, [R75] ;  /* 0x000000004b2a783b */ /* 0x000fea0000000100 */
[-C--:B---3--:R-:W-:Y:S01]  /*1760*/  HMMA.16816.F16 R68, R36, R46.reuse, R68 ;  /* 0x0000002e2444723c */ /* 0x088fe20000000844 */
[----:B------:R-:W2:Y:S07]  /*1770*/  LDSM.16.MT88.4 R36, [R57] ;  /* 0x000000003924783b */ /* 0x000eae0000004200 */
[----:B-1----:R-:W-:Y:S01]  /*1780*/  HMMA.16816.F16 R40, R32, R46, R40 ;  /* 0x0000002e2028723c */ /* 0x002fe20000000828 */
[----:B------:R-:W1:Y:S01]  /*1790*/  LDSM.16.MT88.4 R32, [R57+0x20] ;  /* 0x000020003920783b */ /* 0x000e620000004200 */
[----:B------:R-:W-:Y:S01]  /*17a0*/  IMAD.WIDE R46, R18, 0x2, R98 ;  /* 0x00000002122e7825 */ /* 0x000fe200078e0262 */
[----:B------:R-:W-:-:S09]  /*17b0*/  LEA R18, R5, R18, 0xc ;  /* 0x0000001205127211 */ /* 0x000fd200078e60ff */
[----:B--2---:R-:W-:Y:S01]  /*17c0*/  HMMA.16816.F16 R68, R36, R42, R68 ;  /* 0x0000002a2444723c */ /* 0x004fe20000000844 */
[----:B------:R-:W-:-:S04]  /*17d0*/  IADD3 R36, PT, PT, R102, 0xbb00, RZ ;  /* 0x0000bb0066247810 */ /* 0x000fc80007ffe0ff */
[----:B------:R-:W-:-:S05]  /*17e0*/  LEA R63, R77, R36, 0x1 ;  /* 0x000000244d3f7211 */ /* 0x000fca00078e08ff */
[----:B------:R-:W-:Y:S01]  /*17f0*/  LDSM.16.MT88.4 R36, [R63+0x20] ;  /* 0x000020003f24783b */ /* 0x000fe20000004200 */
[----:B-1----:R-:W-:Y:S03]  /*1800*/  HMMA.16816.F16 R40, R32, R42, R40 ;  /* 0x0000002a2028723c */ /* 0x002fe60000000828 */
[----:B------:R-:W1:Y:S04]  /*1810*/  LDSM.16.M88.2 R42, [R81] ;  /* 0x00000000512a783b */ /* 0x000e680000000100 */
[----:B------:R-:W2:-:S13]  /*1820*/  LDSM.16.MT88.4 R32, [R63] ;  /* 0x000000003f20783b */ /* 0x000e9a0000004200 */
[-C--:B-1----:R-:W-:Y:S08]  /*1830*/  HMMA.16816.F16 R40, R36, R42.reuse, R40 ;  /* 0x0000002a2428723c */ /* 0x082ff00000000828 */
[----:B--2---:R-:W-:Y:S01]  /*1840*/  HMMA.16816.F16 R68, R32, R42, R68 ;  /* 0x0000002a2044723c */ /* 0x004fe20000000844 */
[----:B------:R-:W-:Y:S01]  /*1850*/  IADD3 R32, PT, PT, R102, 0xcc00, RZ ;  /* 0x0000cc0066207810 */ /* 0x000fe20007ffe0ff */
[----:B------:R-:W-:Y:S03]  /*1860*/  LDSM.16.M88.2 R42, [R94] ;  /* 0x000000005e2a783b */ /* 0x000fe60000000100 */
[----:B------:R-:W-:-:S05]  /*1870*/  LEA R85, R77, R32, 0x1 ;  /* 0x000000204d557211 */ /* 0x000fca00078e08ff */
[----:B------:R-:W1:Y:S04]  /*1880*/  LDSM.16.MT88.4 R32, [R85] ;  /* 0x000000005520783b */ /* 0x000e680000004200 */
[----:B------:R-:W2:Y:S06]  /*1890*/  LDSM.16.MT88.4 R36, [R85+0x20] ;  /* 0x000020005524783b */ /* 0x000eac0000004200 */
[----:B-1----:R-:W-:Y:S01]  /*18a0*/  HMMA.16816.F16 R68, R32, R42, R68 ;  /* 0x0000002a2044723c */ /* 0x002fe20000000844 */
[----:B------:R-:W-:-:S04]  /*18b0*/  IADD3 R32, PT, PT, R102, 0xdd00, RZ ;  /* 0x0000dd0066207810 */ /* 0x000fc80007ffe0ff */
[----:B------:R-:W-:-:S03]  /*18c0*/  LEA R87, R77, R32, 0x1 ;  /* 0x000000204d577211 */ /* 0x000fc600078e08ff */
[----:B--2---:R-:W-:Y:S01]  /*18d0*/  HMMA.16816.F16 R36, R36, R42, R40 ;  /* 0x0000002a2424723c */ /* 0x004fe20000000828 */
[----:B------:R-:W-:Y:S04]  /*18e0*/  LDSM.16.M88.2 R38, [R95] ;  /* 0x000000005f26783b */ /* 0x000fe80000000100 */
[----:B------:R-:W1:Y:S07]  /*18f0*/  LDSM.16.MT88.4 R32, [R87] ;  /* 0x000000005720783b */ /* 0x000e6e0000004200 */
[-C--:B-1----:R-:W-:Y:S01]  /*1900*/  HMMA.16816.F16 R68, R32, R38.reuse, R68 ;  /* 0x000000262044723c */ /* 0x082fe20000000844 */
[----:B------:R-:W1:Y:S07]  /*1910*/  LDSM.16.MT88.4 R32, [R87+0x20] ;  /* 0x000020005720783b */ /* 0x000e6e0000004200 */
[----:B-1----:R-:W-:Y:S01]  /*1920*/  HMMA.16816.F16 R36, R32, R38, R36 ;  /* 0x000000262024723c */ /* 0x002fe20000000824 */
[C---:B------:R-:W-:Y:S01]  /*1930*/  IADD3 R32, PT, PT, R102.reuse, 0xee00, RZ ;  /* 0x0000ee0066207810 */ /* 0x040fe20007ffe0ff */
[----:B------:R-:W-:Y:S01]  /*1940*/  LDSM.16.M88.2 R38, [R96] ;  /* 0x000000006026783b */ /* 0x000fe20000000100 */
[----:B------:R-:W-:-:S02]  /*1950*/  IADD3 R102, PT, PT, R102, 0xff00, RZ ;  /* 0x0000ff0066667810 */ /* 0x000fc40007ffe0ff */
[C---:B------:R-:W-:Y:S02]  /*1960*/  LEA R89, R77.reuse, R32, 0x1 ;  /* 0x000000204d597211 */ /* 0x040fe400078e08ff */
[----:B------:R-:W-:Y:S02]  /*1970*/  LEA R77, R77, R102, 0x1 ;  /* 0x000000664d4d7211 */ /* 0x000fe400078e08ff */
[----:B------:R-:W-:Y:S01]  /*1980*/  IADD3 R102, P0, PT, R100, 0x1000, RZ ;  /* 0x0000100064667810 */ /* 0x000fe20007f1e0ff */
[----:B------:R-:W1:Y:S03]  /*1990*/  LDSM.16.MT88.4 R32, [R89] ;  /* 0x000000005920783b */ /* 0x000e660000004200 */
[----:B------:R-:W-:Y:S01]  /*19a0*/  IADD3.X R103, PT, PT, RZ, R101, RZ, P0, !PT ;  /* 0x00000065ff677210 */ /* 0x000fe200007fe4ff */
        /* <DEDUP_REMOVED lines=10> */
[----:B------:R-:W-:Y:S03]  /*1a50*/  LDGSTS.E.128 [R13], desc[UR10][R82.64+0x200] ;  /* 0x00000200520d7fae */ /* 0x000fe6000b9a180a */
[----:B-1----:R-:W-:Y:S01]  /*1a60*/  HMMA.16816.F16 R36, R32, R38, R36 ;  /* 0x000000262024723c */ /* 0x002fe20000000824 */
[----:B------:R-:W-:Y:S01]  /*1a70*/  IMAD.WIDE R32, R28, 0x2, R98 ;  /* 0x000000021c207825 */ /* 0x000fe200078e0262 */
[----:B------:R-:W-:-:S04]  /*1a80*/  LEA R28, R5, R28, 0xc ;  /* 0x0000001c051c7211 */ /* 0x000fc800078e60ff */
        /* <DEDUP_REMOVED lines=12> */
[----:B------:R1:W-:Y:S01]  /*1b50*/  LDGSTS.E.128 [R11+0x1760], desc[UR10][R32.64] ;  /* 0x01760000200b7fae */ /* 0x0003e2000b9a180a */
[----:B--2---:R-:W-:-:S05]  /*1b60*/  IMAD.WIDE R44, R5, 0x2, R32 ;  /* 0x00000002052c7825 */ /* 0x004fca00078e0220 */
[----:B------:R2:W-:Y:S01]  /*1b70*/  LDGSTS.E.128 [R11+0x1870], desc[UR10][R44.64] ;  /* 0x018700002c0b7fae */ /* 0x0005e2000b9a180a */
[----:B---3--:R-:W-:-:S05]  /*1b80*/  IMAD.WIDE R42, R5, 0x2, R44 ;  /* 0x00000002052a7825 */ /* 0x008fca00078e022c */
[----:B------:R3:W-:Y:S01]  /*1b90*/  LDGSTS.E.128 [R11+0x1980], desc[UR10][R42.64] ;  /* 0x019800002a0b7fae */ /* 0x0007e2000b9a180a */
[----:B----4-:R-:W-:-:S05]  /*1ba0*/  IMAD.WIDE R40, R5, 0x2, R42 ;  /* 0x0000000205287825 */ /* 0x010fca00078e022a */
[----:B------:R4:W-:Y:S01]  /*1bb0*/  LDGSTS.E.128 [R11+0x1a90], desc[UR10][R40.64] ;  /* 0x01a90000280b7fae */ /* 0x0009e2000b9a180a */
[----:B-----5:R-:W-:-:S05]  /*1bc0*/  IMAD.WIDE R38, R5, 0x2, R40 ;  /* 0x0000000205267825 */ /* 0x020fca00078e0228 */
[----:B------:R5:W-:Y:S01]  /*1bd0*/  LDGSTS.E.128 [R11+0x1ba0], desc[UR10][R38.64] ;  /* 0x01ba0000260b7fae */ /* 0x000be2000b9a180a */
[----:B------:R-:W-:-:S05]  /*1be0*/  IMAD.WIDE R34, R5, 0x2, R38 ;  /* 0x0000000205227825 */ /* 0x000fca00078e0226 */
[----:B------:R-:W-:Y:S01]  /*1bf0*/  LDGSTS.E.128 [R11+0x1cb0], desc[UR10][R34.64] ;  /* 0x01cb0000220b7fae */ /* 0x000fe2000b9a180a */
[----:B-1----:R-:W-:-:S05]  /*1c00*/  IMAD.WIDE R32, R5, 0x2, R34 ;  /* 0x0000000205207825 */ /* 0x002fca00078e0222 */
[----:B------:R1:W-:Y:S01]  /*1c10*/  LDGSTS.E.128 [R11+0x1dc0], desc[UR10][R32.64] ;  /* 0x01dc0000200b7fae */ /* 0x0003e2000b9a180a */
[----:B--2---:R-:W-:-:S05]  /*1c20*/  IMAD.WIDE R44, R5, 0x2, R32 ;  /* 0x00000002052c7825 */ /* 0x004fca00078e0220 */
[----:B------:R2:W-:Y:S01]  /*1c30*/  LDGSTS.E.128 [R11+0x1ed0], desc[UR10][R44.64] ;  /* 0x01ed00002c0b7fae */ /* 0x0005e2000b9a180a */
[----:B---3--:R-:W-:-:S05]  /*1c40*/  IMAD.WIDE R42, R5, 0x2, R44 ;  /* 0x00000002052a7825 */ /* 0x008fca00078e022c */
[----:B------:R3:W-:Y:S01]  /*1c50*/  LDGSTS.E.128 [R11+0x1fe0], desc[UR10][R42.64] ;  /* 0x01fe00002a0b7fae */ /* 0x0007e2000b9a180a */
[----:B----4-:R-:W-:-:S05]  /*1c60*/  IMAD.WIDE R40, R5, 0x2, R42 ;  /* 0x0000000205287825 */ /* 0x010fca00078e022a */
[----:B------:R4:W-:Y:S04]  /*1c70*/  LDGSTS.E.128 [R11+0x20f0], desc[UR10][R40.64] ;  /* 0x020f0000280b7fae */ /* 0x0009e8000b9a180a */
[----:B------:R-:W0:Y:S01]  /*1c80*/  LDGDEPBAR ;  /* 0x00000000000079af */ /* 0x000e220000000000 */
[----:B------:R-:W-:-:S04]  /*1c90*/  DEPBAR.LE SB0, 0x0 ;  /* 0x000080000000791a */ /* 0x000fc80000000000 */
[----:B------:R-:W-:Y:S06]  /*1ca0*/  BAR.SYNC.DEFER_BLOCKING 0x0 ;  /* 0x0000000000007b1d */ /* 0x000fec0000010000 */
[----:B-----5:R-:W-:Y:S04]  /*1cb0*/  LDSM.16.M88.2 R38, [R91] ;  /* 0x000000005b26783b */ /* 0x020fe80000000100 */
[----:B-1----:R-:W1:Y:S02]  /*1cc0*/  LDSM.16.MT88.4 R32, [R65] ;  /* 0x000000004120783b */ /* 0x002e640000004200 */
        /* <DEDUP_REMOVED lines=40> */
[----:B------:R-:W-:Y:S03]  /*1f50*/  LDGSTS.E.128 [R13+0x880], desc[UR10][R82.64+0x300] ;  /* 0x00880300520d7fae */ /* 0x000fe6000b9a180a */
[----:B-1----:R-:W-:Y:S01]  /*1f60*/  HMMA.16816.F16 R36, R32, R38, R36 ;  /* 0x000000262024723c */ /* 0x002fe20000000824 */
[----:B------:R-:W-:Y:S01]  /*1f70*/  IMAD.WIDE R32, R26, 0x2, R98 ;  /* 0x000000021a207825 */ /* 0x000fe200078e0262 */
[----:B------:R-:W-:-:S04]  /*1f80*/  LEA R26, R5, R26, 0xc ;  /* 0x0000001a051a7211 */ /* 0x000fc800078e60ff */
[----:B------:R1:W-:Y:S01]  /*1f90*/  LDGSTS.E.128 [R11+0x9900], desc[UR10][R32.64] ;  /* 0x09900000200b7fae */ /* 0x0003e2000b9a180a */
[----:B--2---:R-:W-:-:S05]  /*1fa0*/  IMAD.WIDE R44, R5, 0x2, R32 ;  /* 0x00000002052c7825 */ /* 0x004fca00078e0220 */
[----:B------:R2:W-:Y:S01]  /*1fb0*/  LDGSTS.E.128 [R11+0x9a10], desc[UR10][R44.64] ;  /* 0x09a100002c0b7fae */ /* 0x0005e2000b9a180a */
[----:B---3--:R-:W-:-:S05]  /*1fc0*/  IMAD.WIDE R42, R5, 0x2, R44 ;  /* 0x00000002052a7825 */ /* 0x008fca00078e022c */
[----:B------:R3:W-:Y:S01]  /*1fd0*/  LDGSTS.E.128 [R11+0x9b20], desc[UR10][R42.64] ;  /* 0x09b200002a0b7fae */ /* 0x0007e2000b9a180a */
[----:B----4-:R-:W-:-:S05]  /*1fe0*/  IMAD.WIDE R40, R5, 0x2, R42 ;  /* 0x0000000205287825 */ /* 0x010fca00078e022a */
        /* <DEDUP_REMOVED lines=254> */
[----:B------:R-:W-:Y:S01]  /*2fd0*/  LDGSTS.E.128 [R11+0x1ba0], desc[UR10][R38.64] ;  /* 0x01ba0000260b7fae */ /* 0x000fe2000b9a180a */
[----:B------:R-:W-:-:S05]  /*2fe0*/  IMAD.WIDE R34, R5, 0x2, R38 ;  /* 0x0000000205227825 */ /* 0x000fca00078e0226 */
[----:B------:R-:W-:Y:S01]  /*2ff0*/  LDGSTS.E.128 [R11+0x1cb0], desc[UR10][R34.64] ;  /* 0x01cb0000220b7fae */ /* 0x000fe2000b9a180a */
[----:B-1----:R-:W-:-:S05]  /*3000*/  IMAD.WIDE R32, R5, 0x2, R34 ;  /* 0x0000000205207825 */ /* 0x002fca00078e0222 */
[----:B------:R-:W-:Y:S01]  /*3010*/  LDGSTS.E.128 [R11+0x1dc0], desc[UR10][R32.64] ;  /* 0x01dc0000200b7fae */ /* 0x000fe2000b9a180a */
[----:B--2---:R-:W-:-:S05]  /*3020*/  IMAD.WIDE R44, R5, 0x2, R32 ;  /* 0x00000002052c7825 */ /* 0x004fca00078e0220 */
[----:B------:R1:W-:Y:S01]  /*3030*/  LDGSTS.E.128 [R11+0x1ed0], desc[UR10][R44.64] ;  /* 0x01ed00002c0b7fae */ /* 0x0003e2000b9a180a */
[----:B---3--:R-:W-:-:S05]  /*3040*/  IMAD.WIDE R42, R5, 0x2, R44 ;  /* 0x00000002052a7825 */ /* 0x008fca00078e022c */
[----:B------:R2:W-:Y:S01]  /*3050*/  LDGSTS.E.128 [R11+0x1fe0], desc[UR10][R42.64] ;  /* 0x01fe00002a0b7fae */ /* 0x0005e2000b9a180a */
[----:B----4-:R-:W-:-:S05]  /*3060*/  IMAD.WIDE R40, R5, 0x2, R42 ;  /* 0x0000000205287825 */ /* 0x010fca00078e022a */
[----:B------:R3:W-:Y:S01]  /*3070*/  LDGSTS.E.128 [R11+0x20f0], desc[UR10][R40.64] ;  /* 0x020f0000280b7fae */ /* 0x0007e2000b9a180a */
[----:B-1----:R-:W-:-:S03]  /*3080*/  IMAD.WIDE R44, R5, 0x2, R46 ;  /* 0x00000002052c7825 */ /* 0x002fc600078e022e */
[----:B------:R-:W0:Y:S01]  /*3090*/  LDGDEPBAR ;  /* 0x00000000000079af */ /* 0x000e220000000000 */
[----:B--2---:R-:W-:-:S04]  /*30a0*/  IMAD.WIDE R42, R5, 0x2, R44 ;  /* 0x00000002052a7825 */ /* 0x004fc800078e022c */
[----:B---3--:R-:W-:-:S04]  /*30b0*/  IMAD.WIDE R40, R5, 0x2, R42 ;  /* 0x0000000205287825 */ /* 0x008fc800078e022a */
[----:B------:R-:W-:-:S04]  /*30c0*/  IMAD.WIDE R78, R5, 0x2, R40 ;  /* 0x00000002054e7825 */ /* 0x000fc800078e0228 */
        /* <DEDUP_REMOVED lines=40> */
[----:B-1----:R-:W-:Y:S01]  /*3350*/  HMMA.16816.F16 R68, R32, R38, R68 ;  /* 0x000000262044723c */ /* 0x002fe20000000844 */
[----:B------:R-:W1:Y:S04]  /*3360*/  LDSM.16.MT88.4 R32, [R61+0x20] ;  /* 0x000020003d20783b */ /* 0x000e680000004200 */
[----:B------:R-:W-:Y:S01]  /*3370*/  @!PT LDS RZ, [RZ] ;  /* 0x00000000fffff984 */ /* 0x000fe20000000800 */
[----:B------:R-:W-:Y:S01]  /*3380*/  @!PT LDS RZ, [RZ] ;  /* 0x00000000fffff984 */ /* 0x000fe20000000800 */
[----:B------:R-:W-:Y:S01]  /*3390*/  @!PT LDS RZ, [RZ] ;  /* 0x00000000fffff984 */ /* 0x000fe20000000800 */
[----:B------:R-:W-:Y:S04]  /*33a0*/  LDGSTS.E.128 [R13+0x880], desc[UR10][R82.64+0x700] ;  /* 0x00880700520d7fae */ /* 0x000fe8000b9a180a */
[----:B------:R2:W-:Y:S04]  /*33b0*/  LDGSTS.E.128 [R11+0x9900], desc[UR10][R46.64] ;  /* 0x099000002e0b7fae */ /* 0x0005e8000b9a180a */
[----:B------:R3:W-:Y:S04]  /*33c0*/  LDGSTS.E.128 [R11+0x9a10], desc[UR10][R44.64] ;  /* 0x09a100002c0b7fae */ /* 0x0007e8000b9a180a */
[----:B------:R4:W-:Y:S01]  /*33d0*/  LDGSTS.E.128 [R11+0x9b20], desc[UR10][R42.64] ;  /* 0x09b200002a0b7fae */ /* 0x0009e2000b9a180a */
[----:B--2---:R-:W-:-:S03]  /*33e0*/  IMAD.WIDE R46, R5, 0x2, R66 ;  /* 0x00000002052e7825 */ /* 0x004fc600078e0242 */
[----:B------:R2:W-:Y:S04]  /*33f0*/  LDGSTS.E.128 [R11+0x9c30], desc[UR10][R40.64] ;  /* 0x09c30000280b7fae */ /* 0x0005e8000b9a180a */
[----:B------:R5:W-:Y:S01]  /*3400*/  LDGSTS.E.128 [R11+0x9d40], desc[UR10][R78.64] ;  /* 0x09d400004e0b7fae */ /* 0x000be2000b9a180a */
[----:B---3--:R-:W-:-:S03]  /*3410*/  IMAD.WIDE R44, R5, 0x2, R46 ;  /* 0x00000002052c7825 */ /* 0x008fc600078e022e */
[----:B------:R3:W-:Y:S01]  /*3420*/  LDGSTS.E.128 [R11+0x9e50], desc[UR10][R66.64] ;  /* 0x09e50000420b7fae */ /* 0x0007e2000b9a180a */
[----:B----4-:R-:W-:-:S03]  /*3430*/  IMAD.WIDE R42, R5, 0x2, R44 ;  /* 0x00000002052a7825 */ /* 0x010fc600078e022c */
[----:B------:R4:W-:Y:S04]  /*3440*/  LDGSTS.E.128 [R11+0x9f60], desc[UR10][R46.64] ;  /* 0x09f600002e0b7fae */ /* 0x0009e8000b9a180a */
[----:B------:R4:W-:Y:S01]  /*3450*/  LDGSTS.E.128 [R11+0xa070], desc[UR10][R44.64] ;  /* 0x0a0700002c0b7fae */ /* 0x0009e2000b9a180a */
[C---:B--2---:R-:W-:Y:S01]  /*3460*/  IMAD.WIDE R40, R5.reuse, 0x2, R42 ;  /* 0x0000000205287825 */ /* 0x044fe200078e022a */
[----:B-1----:R-:W-:Y:S02]  /*3470*/  HMMA.16816.F16 R36, R32, R38, R36 ;  /* 0x000000262024723c */ /* 0x002fe40000000824 */
[----:B------:R1:W-:Y:S01]  /*3480*/  LDGSTS.E.128 [R11+0xa180], desc[UR10][R42.64] ;  /* 0x0a1800002a0b7fae */ /* 0x0003e2000b9a180a */
[----:B-----5:R-:W-:-:S03]  /*3490*/  IMAD.WIDE R78, R5, 0x2, R40 ;  /* 0x00000002054e7825 */ /* 0x020fc600078e0228 */
[----:B------:R2:W-:Y:S04]  /*34a0*/  LDGSTS.E.128 [R11+0xa290], desc[UR10][R40.64] ;  /* 0x0a290000280b7fae */ /* 0x0005e8000b9a180a */
[----:B------:R-:W-:Y:S01]  /*34b0*/  LDGSTS.E.128 [R11+0xa3a0], desc[UR10][R78.64] ;  /* 0x0a3a00004e0b7fae */ /* 0x000fe2000b9a180a */
[----:B---3--:R-:W-:-:S05]  /*34c0*/  IMAD.WIDE R66, R5, 0x2, R78 ;  /* 0x0000000205427825 */ /* 0x008fca00078e024e */
[----:B------:R-:W-:Y:S01]  /*34d0*/  LDGSTS.E.128 [R11+0xa4b0], desc[UR10][R66.64] ;  /* 0x0a4b0000420b7fae */ /* 0x000fe2000b9a180a */
[----:B----4-:R-:W-:-:S05]  /*34e0*/  IMAD.WIDE R46, R5, 0x2, R66 ;  /* 0x00000002052e7825 */ /* 0x010fca00078e0242 */
[----:B------:R3:W-:Y:S01]  /*34f0*/  LDGSTS.E.128 [R11+0xa5c0], desc[UR10][R46.64] ;  /* 0x0a5c00002e0b7fae */ /* 0x0007e2000b9a180a */
[----:B------:R-:W-:-:S05]  /*3500*/  IMAD.WIDE R44, R5, 0x2, R46 ;  /* 0x00000002052c7825 */ /* 0x000fca00078e022e */
[----:B------:R4:W-:Y:S01]  /*3510*/  LDGSTS.E.128 [R11+0xa6d0], desc[UR10][R44.64] ;  /* 0x0a6d00002c0b7fae */ /* 0x0009e2000b9a180a */
[----:B-1----:R-:W-:-:S05]  /*3520*/  IMAD.WIDE R42, R5, 0x2, R44 ;  /* 0x00000002052a7825 */ /* 0x002fca00078e022c */
[----:B------:R1:W-:Y:S01]  /*3530*/  LDGSTS.E.128 [R11+0xa7e0], desc[UR10][R42.64] ;  /* 0x0a7e00002a0b7fae */ /* 0x0003e2000b9a180a */
[----:B--2---:R-:W-:-:S04]  /*3540*/  IMAD.WIDE R40, R5, 0x2, R42 ;  /* 0x0000000205287825 */ /* 0x004fc800078e022a */
[----:B---3--:R-:W-:Y:S01]  /*3550*/  IMAD.WIDE R46, R16, 0x2, R98 ;  /* 0x00000002102e7825 */ /* 0x008fe200078e0262 */
[----:B------:R2:W-:Y:S01]  /*3560*/  LDGSTS.E.128 [R11+0xa8f0], desc[UR10][R40.64] ;  /* 0x0a8f0000280b7fae */ /* 0x0005e2000b9a180a */
[----:B------:R-:W-:-:S03]  /*3570*/  LEA R16, R5, R16, 0xc ;  /* 0x0000001005107211 */ /* 0x000fc600078e60ff */
[----:B------:R-:W0:Y:S01]  /*3580*/  LDGDEPBAR ;  /* 0x00000000000079af */ /* 0x000e220000000000 */
[----:B----4-:R-:W-:-:S04]  /*3590*/  IMAD.WIDE R44, R5, 0x2, R46 ;  /* 0x00000002052c7825 */ /* 0x010fc800078e022e */
[----:B-1----:R-:W-:-:S04]  /*35a0*/  IMAD.WIDE R42, R5, 0x2, R44 ;  /* 0x00000002052a7825 */ /* 0x002fc800078e022c */
[----:B--2---:R-:W-:-:S04]  /*35b0*/  IMAD.WIDE R40, R5, 0x2, R42 ;  /* 0x0000000205287825 */ /* 0x004fc800078e022a */
[----:B------:R-:W-:Y:S01]  /*35c0*/  IMAD.WIDE R78, R5, 0x2, R40 ;  /* 0x00000002054e7825 */ /* 0x000fe200078e0228 */
[----:B------:R-:W-:-:S04]  /*35d0*/  DEPBAR.LE SB0, 0x0 ;  /* 0x000080000000791a */ /* 0x000fc80000000000 */
[----:B------:R-:W-:Y:S01]  /*35e0*/  BAR.SYNC.DEFER_BLOCKING 0x0 ;  /* 0x0000000000007b1d */ /* 0x000fe20000010000 */
[----:B------:R-:W-:-:S05]  /*35f0*/  IMAD.WIDE R66, R5, 0x2, R78 ;  /* 0x0000000205427825 */ /* 0x000fca00078e024e */
        /* <DEDUP_REMOVED lines=42> */
[----:B------:R-:W-:Y:S04]  /*38a0*/  LDGSTS.E.128 [R13], desc[UR10][R100.64+-0x800] ;  /* 0x00000800640d7fae */ /* 0x000fe8000b9a180a */
        /* <DEDUP_REMOVED lines=1199> */
[----:B------:R2:W-:Y:S04]  /*83a0*/  LDGSTS.E.128 [R13+0x880], desc[UR10][R100.64+0x700] ;  /* 0x00880700640d7fae */ /* 0x0005e8000b9a180a */
[----:B------:R3:W-:Y:S04]  /*83b0*/  LDGSTS.E.128 [R11+0x9900], desc[UR10][R46.64] ;  /* 0x099000002e0b7fae */ /* 0x0007e8000b9a180a */
[----:B------:R4:W-:Y:S04]  /*83c0*/  LDGSTS.E.128 [R11+0x9a10], desc[UR10][R44.64] ;  /* 0x09a100002c0b7fae */ /* 0x0009e8000b9a180a */
[----:B------:R5:W-:Y:S01]  /*83d0*/  LDGSTS.E.128 [R11+0x9b20], desc[UR10][R42.64] ;  /* 0x09b200002a0b7fae */ /* 0x000be2000b9a180a */
[----:B--2---:R-:W-:Y:S01]  /*83e0*/  IADD3 R100, P0, PT, R100, 0x2000, RZ ;  /* 0x0000200064647810 */ /* 0x004fe20007f1e0ff */
[----:B---3--:R-:W-:-:S02]  /*83f0*/  IMAD.WIDE R46, R5, 0x2, R66 ;  /* 0x00000002052e7825 */ /* 0x008fc400078e0242 */
[----:B------:R2:W-:Y:S01]  /*8400*/  LDGSTS.E.128 [R11+0x9c30], desc[UR10][R40.64] ;  /* 0x09c30000280b7fae */ /* 0x0005e2000b9a180a */
[----:B------:R-:W-:-:S03]  /*8410*/  IADD3.X R101, PT, PT, RZ, R101, RZ, P0, !PT ;  /* 0x00000065ff657210 */ /* 0x000fc600007fe4ff */
[----:B------:R3:W-:Y:S01]  /*8420*/  LDGSTS.E.128 [R11+0x9d40], desc[UR10][R78.64] ;  /* 0x09d400004e0b7fae */ /* 0x0007e2000b9a180a */
[----:B----4-:R-:W-:-:S03]  /*8430*/  IMAD.WIDE R44, R5, 0x2, R46 ;  /* 0x00000002052c7825 */ /* 0x010fc600078e022e */
[----:B------:R4:W-:Y:S01]  /*8440*/  LDGSTS.E.128 [R11+0x9e50], desc[UR10][R66.64] ;  /* 0x09e50000420b7fae */ /* 0x0009e2000b9a180a */
[----:B-----5:R-:W-:-:S03]  /*8450*/  IMAD.WIDE R42, R5, 0x2, R44 ;  /* 0x00000002052a7825 */ /* 0x020fc600078e022c */
[----:B------:R5:W-:Y:S04]  /*8460*/  LDGSTS.E.128 [R11+0x9f60], desc[UR10][R46.64] ;  /* 0x09f600002e0b7fae */ /* 0x000be8000b9a180a */
[----:B------:R5:W-:Y:S01]  /*8470*/  LDGSTS.E.128 [R11+0xa070], desc[UR10][R44.64] ;  /* 0x0a0700002c0b7fae */ /* 0x000be2000b9a180a */
[C---:B--2---:R-:W-:Y:S01]  /*8480*/  IMAD.WIDE R40, R5.reuse, 0x2, R42 ;  /* 0x0000000205287825 */ /* 0x044fe200078e022a */
[----:B-1----:R-:W-:Y:S02]  /*8490*/  HMMA.16816.F16 R36, R32, R38, R36 ;  /* 0x000000262024723c */ /* 0x002fe40000000824 */
[----:B------:R1:W-:Y:S01]  /*84a0*/  LDGSTS.E.128 [R11+0xa180], desc[UR10][R42.64] ;  /* 0x0a1800002a0b7fae */ /* 0x0003e2000b9a180a */
[----:B---3--:R-:W-:-:S03]  /*84b0*/  IMAD.WIDE R78, R5, 0x2, R40 ;  /* 0x00000002054e7825 */ /* 0x008fc600078e0228 */
[----:B------:R2:W-:Y:S04]  /*84c0*/  LDGSTS.E.128 [R11+0xa290], desc[UR10][R40.64] ;  /* 0x0a290000280b7fae */ /* 0x0005e8000b9a180a */
[----:B------:R-:W-:Y:S01]  /*84d0*/  LDGSTS.E.128 [R11+0xa3a0], desc[UR10][R78.64] ;  /* 0x0a3a00004e0b7fae */ /* 0x000fe2000b9a180a */
[----:B----4-:R-:W-:-:S05]  /*84e0*/  IMAD.WIDE R66, R5, 0x2, R78 ;  /* 0x0000000205427825 */ /* 0x010fca00078e024e */
[----:B------:R-:W-:Y:S01]  /*84f0*/  LDGSTS.E.128 [R11+0xa4b0], desc[UR10][R66.64] ;  /* 0x0a4b0000420b7fae */ /* 0x000fe2000b9a180a */
[----:B-----5:R-:W-:-:S05]  /*8500*/  IMAD.WIDE R46, R5, 0x2, R66 ;  /* 0x00000002052e7825 */ /* 0x020fca00078e0242 */
[----:B------:R-:W-:Y:S01]  /*8510*/  LDGSTS.E.128 [R11+0xa5c0], desc[UR10][R46.64] ;  /* 0x0a5c00002e0b7fae */ /* 0x000fe2000b9a180a */
[----:B------:R-:W-:-:S05]  /*8520*/  IMAD.WIDE R44, R5, 0x2, R46 ;  /* 0x00000002052c7825 */ /* 0x000fca00078e022e */
[----:B------:R3:W-:Y:S01]  /*8530*/  LDGSTS.E.128 [R11+0xa6d0], desc[UR10][R44.64] ;  /* 0x0a6d00002c0b7fae */ /* 0x0007e2000b9a180a */
[----:B-1----:R-:W-:-:S05]  /*8540*/  IMAD.WIDE R42, R5, 0x2, R44 ;  /* 0x00000002052a7825 */ /* 0x002fca00078e022c */
[----:B------:R1:W-:Y:S01]  /*8550*/  LDGSTS.E.128 [R11+0xa7e0], desc[UR10][R42.64] ;  /* 0x0a7e00002a0b7fae */ /* 0x0003e2000b9a180a */
[----:B--2---:R-:W-:-:S05]  /*8560*/  IMAD.WIDE R40, R5, 0x2, R42 ;  /* 0x0000000205287825 */ /* 0x004fca00078e022a */
[----:B------:R2:W-:Y:S04]  /*8570*/  LDGSTS.E.128 [R11+0xa8f0], desc[UR10][R40.64] ;  /* 0x0a8f0000280b7fae */ /* 0x0005e8000b9a180a */
[----:B------:R-:W0:Y:S01]  /*8580*/  LDGDEPBAR ;  /* 0x00000000000079af */ /* 0x000e220000000000 */
[----:B------:R-:W-:-:S04]  /*8590*/  DEPBAR.LE SB0, 0x0 ;  /* 0x000080000000791a */ /* 0x000fc80000000000 */
[----:B------:R-:W-:Y:S06]  /*85a0*/  BAR.SYNC.DEFER_BLOCKING 0x0 ;  /* 0x0000000000007b1d */ /* 0x000fec0000010000 */
[----:B------:R-:W-:Y:S04]  /*85b0*/  LDSM.16.M88.2 R38, [R70] ;  /* 0x000000004626783b */ /* 0x000fe80000000100 */
[----:B------:R-:W4:Y:S02]  /*85c0*/  LDSM.16.MT88.4 R32, [R53] ;  /* 0x000000003520783b */ /* 0x000f240000004200 */
[-C--:B----4-:R-:W-:Y:S02]  /*85d0*/  HMMA.16816.F16 R68, R32, R38.reuse, R68 ;  /* 0x000000262044723c */ /* 0x090fe40000000844 */
[----:B------:R-:W4:Y:S06]  /*85e0*/  LDSM.16.MT88.4 R32, [R53+0x20] ;  /* 0x000020003520783b */ /* 0x000f2c0000004200 */
[----:B----4-:R-:W-:Y:S01]  /*85f0*/  HMMA.16816.F16 R36, R32, R38, R36 ;  /* 0x000000262024723c */ /* 0x010fe20000000824 */
[----:B------:R-:W-:Y:S04]  /*8600*/  LDSM.16.M88.2 R38, [R73] ;  /* 0x000000004926783b */ /* 0x000fe80000000100 */
[----:B------:R-:W4:Y:S07]  /*8610*/  LDSM.16.MT88.4 R32, [R55] ;  /* 0x000000003720783b */ /* 0x000f2e0000004200 */
[-C--:B----4-:R-:W-:Y:S01]  /*8620*/  HMMA.16816.F16 R68, R32, R38.reuse, R68 ;  /* 0x000000262044723c */ /* 0x090fe20000000844 */
[----:B------:R-:W4:Y:S07]  /*8630*/  LDSM.16.MT88.4 R32, [R55+0x20] ;  /* 0x000020003720783b */ /* 0x000f2e0000004200 */
        /* <DEDUP_REMOVED lines=29> */
[----:B------:R-:W4:Y:S04]  /*8810*/  LDSM.16.MT88.4 R32, [R77+0x20] ;  /* 0x000020004d20783b */ /* 0x000f280000004200 */
[----:B------:R-:W-:Y:S01]  /*8820*/  @!PT LDS RZ, [RZ] ;  /* 0x00000000fffff984 */ /* 0x000fe20000000800 */
[----:B------:R-:W-:Y:S01]  /*8830*/  @!PT LDS RZ, [RZ] ;  /* 0x00000000fffff984 */ /* 0x000fe20000000800 */
[----:B------:R-:W-:Y:S01]  /*8840*/  @!PT LDS RZ, [RZ] ;  /* 0x00000000fffff984 */ /* 0x000fe20000000800 */
[----:B------:R-:W-:Y:S03]  /*8850*/  LDGSTS.E.128 [R13], desc[UR10][R102.64+-0x800] ;  /* 0x00000800660d7fae */ /* 0x000fe6000b9a180a */
[----:B----4-:R-:W-:Y:S01]  /*8860*/  HMMA.16816.F16 R36, R32, R38, R36 ;  /* 0x000000262024723c */ /* 0x010fe20000000824 */
[----:B------:R-:W-:Y:S01]  /*8870*/  IMAD.WIDE R32, R72, 0x2, R98 ;  /* 0x0000000248207825 */ /* 0x000fe200078e0262 */
[----:B------:R-:W-:-:S04]  /*8880*/  LEA R72, R5, R72, 0xc ;  /* 0x0000004805487211 */ /* 0x000fc800078e60ff */
[----:B------:R4:W-:Y:S01]  /*8890*/  LDGSTS.E.128 [R11+0x1100], desc[UR10][R32.64] ;  /* 0x01100000200b7fae */ /* 0x0009e2000b9a180a */
[----:B---3--:R-:W-:-:S05]  /*88a0*/  IMAD.WIDE R44, R5, 0x2, R32 ;  /* 0x00000002052c7825 */ /* 0x008fca00078e0220 */
[----:B------:R3:W-:Y:S01]  /*88b0*/  LDGSTS.E.128 [R11+0x1210], desc[UR10][R44.64] ;  /* 0x012100002c0b7fae */ /* 0x0007e2000b9a180a */
[----:B-1----:R-:W-:-:S05]  /*88c0*/  IMAD.WIDE R42, R5, 0x2, R44 ;  /* 0x00000002052a7825 */ /* 0x002fca00078e022c */
[----:B------:R1:W-:Y:S01]  /*88d0*/  LDGSTS.E.128 [R11+0x1320], desc[UR10][R42.64] ;  /* 0x013200002a0b7fae */ /* 0x0003e2000b9a180a */
[----:B--2---:R-:W-:-:S05]  /*88e0*/  IMAD.WIDE R40, R5, 0x2, R42 ;  /* 0x0000000205287825 */ /* 0x004fca00078e022a */
[----:B------:R2:W-:Y:S01]  /*88f0*/  LDGSTS.E.128 [R11+0x1430], desc[UR10][R40.64] ;  /* 0x01430000280b7fae */ /* 0x0005e2000b9a180a */
[----:B------:R-:W-:-:S05]  /*8900*/  IMAD.WIDE R38, R5, 0x2, R40 ;  /* 0x0000000205267825 */ /* 0x000fca00078e0228 */
[----:B------:R5:W-:Y:S01]  /*8910*/  LDGSTS.E.128 [R11+0x1540], desc[UR10][R38.64] ;  /* 0x01540000260b7fae */ /* 0x000be2000b9a180a */
[----:B------:R-:W-:-:S05]  /*8920*/  IMAD.WIDE R34, R5, 0x2, R38 ;  /* 0x0000000205227825 */ /* 0x000fca00078e0226 */
[----:B------:R5:W-:Y:S01]  /*8930*/  LDGSTS.E.128 [R11+0x1650], desc[UR10][R34.64] ;  /* 0x01650000220b7fae */ /* 0x000be2000b9a180a */
[----:B----4-:R-:W-:-:S05]  /*8940*/  IMAD.WIDE R32, R5, 0x2, R34 ;  /* 0x0000000205207825 */ /* 0x010fca00078e0222 */
[----:B------:R4:W-:Y:S01]  /*8950*/  LDGSTS.E.128 [R11+0x1760], desc[UR10][R32.64] ;  /* 0x01760000200b7fae */ /* 0x0009e2000b9a180a */
[----:B---3--:R-:W-:-:S05]  /*8960*/  IMAD.WIDE R44, R5, 0x2, R32 ;  /* 0x00000002052c7825 */ /* 0x008fca00078e0220 */
[----:B------:R3:W-:Y:S01]  /*8970*/  LDGSTS.E.128 [R11+0x1870], desc[UR10][R44.64] ;  /* 0x018700002c0b7fae */ /* 0x0007e2000b9a180a */
[----:B-1----:R-:W-:-:S05]  /*8980*/  IMAD.WIDE R42, R5, 0x2, R44 ;  /* 0x00000002052a7825 */ /* 0x002fca00078e022c */
[----:B------:R1:W-:Y:S01]  /*8990*/  LDGSTS.E.128 [R11+0x1980], desc[UR10][R42.64] ;  /* 0x019800002a0b7fae */ /* 0x0003e2000b9a180a */
[----:B--2---:R-:W-:-:S05]  /*89a0*/  IMAD.WIDE R40, R5, 0x2, R42 ;  /* 0x0000000205287825 */ /* 0x004fca00078e022a */
[----:B------:R2:W-:Y:S01]  /*89b0*/  LDGSTS.E.128 [R11+0x1a90], desc[UR10][R40.64] ;  /* 0x01a90000280b7fae */ /* 0x0005e2000b9a180a */
[----:B-----5:R-:W-:-:S05]  /*89c0*/  IMAD.WIDE R38, R5, 0x2, R40 ;  /* 0x0000000205267825 */ /* 0x020fca00078e0228 */
[----:B------:R5:W-:Y:S01]  /*89d0*/  LDGSTS.E.128 [R11+0x1ba0], desc[UR10][R38.64] ;  /* 0x01ba0000260b7fae */ /* 0x000be2000b9a180a */
[----:B------:R-:W-:-:S05]  /*89e0*/  IMAD.WIDE R34, R5, 0x2, R38 ;  /* 0x0000000205227825 */ /* 0x000fca00078e0226 */
[----:B------:R-:W-:Y:S01]  /*89f0*/  LDGSTS.E.128 [R11+0x1cb0], desc[UR10][R34.64] ;  /* 0x01cb0000220b7fae */ /* 0x000fe2000b9a180a */
[----:B----4-:R-:W-:-:S05]  /*8a00*/  IMAD.WIDE R32, R5, 0x2, R34 ;  /* 0x0000000205207825 */ /* 0x010fca00078e0222 */
[----:B------:R4:W-:Y:S01]  /*8a10*/  LDGSTS.E.128 [R11+0x1dc0], desc[UR10][R32.64] ;  /* 0x01dc0000200b7fae */ /* 0x0009e2000b9a180a */
[----:B---3--:R-:W-:-:S05]  /*8a20*/  IMAD.WIDE R44, R5, 0x2, R32 ;  /* 0x00000002052c7825 */ /* 0x008fca00078e0220 */
        /* <DEDUP_REMOVED lines=8> */
[----:B-----5:R-:W-:Y:S04]  /*8ab0*/  LDSM.16.M88.2 R38, [R91] ;  /* 0x000000005b26783b */ /* 0x020fe80000000100 */
[----:B----4-:R-:W4:Y:S02]  /*8ac0*/  LDSM.16.MT88.4 R32, [R65] ;  /* 0x000000004120783b */ /* 0x010f240000004200 */
        /* <DEDUP_REMOVED lines=40> */
[----:B------:R-:W-:Y:S03]  /*8d50*/  LDGSTS.E.128 [R13+0x880], desc[UR10][R102.64+-0x700] ;  /* 0x00880900660d7fae */ /* 0x000fe6000b9a180a */
        /* <DEDUP_REMOVED lines=351> */
[----:B------:R-:W-:Y:S01]  /*a350*/  LDGSTS.E.128 [R11+0xa7e0], desc[UR10][R42.64] ;  /* 0x0a7e00002a0b7fae */ /* 0x000fe2000b9a180a */
[----:B--2---:R-:W-:-:S05]  /*a360*/  IMAD.WIDE R40, R5, 0x2, R42 ;  /* 0x0000000205287825 */ /* 0x004fca00078e022a */
[----:B------:R1:W-:Y:S04]  /*a370*/  LDGSTS.E.128 [R11+0xa8f0], desc[UR10][R40.64] ;  /* 0x0a8f0000280b7fae */ /* 0x0003e8000b9a180a */
[----:B------:R-:W0:Y:S01]  /*a380*/  LDGDEPBAR ;  /* 0x00000000000079af */ /* 0x000e220000000000 */
[----:B------:R-:W-:-:S04]  /*a390*/  DEPBAR.LE SB0, 0x0 ;  /* 0x000080000000791a */ /* 0x000fc80000000000 */
[----:B------:R-:W-:Y:S06]  /*a3a0*/  BAR.SYNC.DEFER_BLOCKING 0x0 ;  /* 0x0000000000007b1d */ /* 0x000fec0000010000 */
[----:B-----5:R-:W-:Y:S04]  /*a3b0*/  LDSM.16.M88.2 R38, [R70] ;  /* 0x000000004626783b */ /* 0x020fe80000000100 */
[----:B----4-:R-:W2:Y:S02]  /*a3c0*/  LDSM.16.MT88.4 R32, [R53] ;  /* 0x000000003520783b */ /* 0x010ea40000004200 */
[-C--:B--2---:R-:W-:Y:S02]  /*a3d0*/  HMMA.16816.F16 R68, R32, R38.reuse, R68 ;  /* 0x000000262044723c */ /* 0x084fe40000000844 */
[----:B------:R-:W2:Y:S06]  /*a3e0*/  LDSM.16.MT88.4 R32, [R53+0x20] ;  /* 0x000020003520783b */ /* 0x000eac0000004200 */
[----:B--2---:R-:W-:Y:S01]  /*a3f0*/  HMMA.16816.F16 R36, R32, R38, R36 ;  /* 0x000000262024723c */ /* 0x004fe20000000824 */
[----:B------:R-:W-:Y:S04]  /*a400*/  LDSM.16.M88.2 R38, [R73] ;  /* 0x000000004926783b */ /* 0x000fe80000000100 */
[----:B------:R-:W2:Y:S07]  /*a410*/  LDSM.16.MT88.4 R32, [R55] ;  /* 0x000000003720783b */ /* 0x000eae0000004200 */
[-C--:B--2---:R-:W-:Y:S01]  /*a420*/  HMMA.16816.F16 R68, R32, R38.reuse, R68 ;  /* 0x000000262044723c */ /* 0x084fe20000000844 */
[----:B------:R-:W2:Y:S07]  /*a430*/  LDSM.16.MT88.4 R32, [R55+0x20] ;  /* 0x000020003720783b */ /* 0x000eae0000004200 */
        /* <DEDUP_REMOVED lines=29> */
[----:B------:R-:W2:Y:S04]  /*a610*/  LDSM.16.MT88.4 R32, [R77+0x20] ;  /* 0x000020004d20783b */ /* 0x000ea80000004200 */
[----:B------:R-:W-:Y:S01]  /*a620*/  @!PT LDS RZ, [RZ] ;  /* 0x00000000fffff984 */ /* 0x000fe20000000800 */
[----:B------:R-:W-:Y:S01]  /*a630*/  @!PT LDS RZ, [RZ] ;  /* 0x00000000fffff984 */ /* 0x000fe20000000800 */
[----:B------:R-:W-:Y:S01]  /*a640*/  @!PT LDS RZ, [RZ] ;  /* 0x00000000fffff984 */ /* 0x000fe20000000800 */
[----:B------:R-:W-:Y:S03]  /*a650*/  LDGSTS.E.128 [R13], desc[UR10][R102.64+-0x200] ;  /* 0x00000e00660d7fae */ /* 0x000fe6000b9a180a */
[----:B--2---:R-:W-:Y:S01]  /*a660*/  HMMA.16816.F16 R36, R32, R38, R36 ;  /* 0x000000262024723c */ /* 0x004fe20000000824 */
[----:B------:R-:W-:Y:S01]  /*a670*/  IMAD.WIDE R32, R88, 0x2, R98 ;  /* 0x0000000258207825 */ /* 0x000fe200078e0262 */
[----:B------:R-:W-:-:S04]  /*a680*/  LEA R88, R5, R88, 0xc ;  /* 0x0000005805587211 */ /* 0x000fc800078e60ff */
[----:B------:R2:W-:Y:S01]  /*a690*/  LDGSTS.E.128 [R11+0x1100], desc[UR10][R32.64] ;  /* 0x01100000200b7fae */ /* 0x0005e2000b9a180a */
[----:B---3--:R-:W-:-:S05]  /*a6a0*/  IMAD.WIDE R44, R5, 0x2, R32 ;  /* 0x00000002052c7825 */ /* 0x008fca00078e0220 */
[----:B------:R3:W-:Y:S01]  /*a6b0*/  LDGSTS.E.128 [R11+0x1210], desc[UR10][R44.64] ;  /* 0x012100002c0b7fae */ /* 0x0007e2000b9a180a */
[----:B-1----:R-:W-:-:S05]  /*a6c0*/  IMAD.WIDE R40, R5, 0x2, R44 ;  /* 0x0000000205287825 */ /* 0x002fca00078e022c */
[----:B------:R1:W-:Y:S01]  /*a6d0*/  LDGSTS.E.128 [R11+0x1320], desc[UR10][R40.64] ;  /* 0x01320000280b7fae */ /* 0x0003e2000b9a180a */
[----:B------:R-:W-:-:S05]  /*a6e0*/  IMAD.WIDE R42, R5, 0x2, R40 ;  /* 0x00000002052a7825 */ /* 0x000fca00078e0228 */
[----:B------:R4:W-:Y:S01]  /*a6f0*/  LDGSTS.E.128 [R11+0x1430], desc[UR10][R42.64] ;  /* 0x014300002a0b7fae */ /* 0x0009e2000b9a180a */
[----:B------:R-:W-:-:S05]  /*a700*/  IMAD.WIDE R38, R5, 0x2, R42 ;  /* 0x0000000205267825 */ /* 0x000fca00078e022a */
[----:B------:R5:W-:Y:S01]  /*a710*/  LDGSTS.E.128 [R11+0x1540], desc[UR10][R38.64] ;  /* 0x01540000260b7fae */ /* 0x000be2000b9a180a */
[----:B------:R-:W-:-:S05]  /*a720*/  IMAD.WIDE R34, R5, 0x2, R38 ;  /* 0x0000000205227825 */ /* 0x000fca00078e0226 */
[----:B------:R5:W-:Y:S01]  /*a730*/  LDGSTS.E.128 [R11+0x1650], desc[UR10][R34.64] ;  /* 0x01650000220b7fae */ /* 0x000be2000b9a180a */
[----:B--2---:R-:W-:-:S05]  /*a740*/  IMAD.WIDE R32, R5, 0x2, R34 ;  /* 0x0000000205207825 */ /* 0x004fca00078e0222 */
[----:B------:R2:W-:Y:S01]  /*a750*/  LDGSTS.E.128 [R11+0x1760], desc[UR10][R32.64] ;  /* 0x01760000200b7fae */ /* 0x0005e2000b9a180a */
[----:B---3--:R-:W-:-:S05]  /*a760*/  IMAD.WIDE R44, R5, 0x2, R32 ;  /* 0x00000002052c7825 */ /* 0x008fca00078e0220 */
[----:B------:R3:W-:Y:S01]  /*a770*/  LDGSTS.E.128 [R11+0x1870], desc[UR10][R44.64] ;  /* 0x018700002c0b7fae */ /* 0x0007e2000b9a180a */
[----:B-1----:R-:W-:-:S05]  /*a780*/  IMAD.WIDE R40, R5, 0x2, R44 ;  /* 0x0000000205287825 */ /* 0x002fca00078e022c */
[----:B------:R1:W-:Y:S01]  /*a790*/  LDGSTS.E.128 [R11+0x1980], desc[UR10][R40.64] ;  /* 0x01980000280b7fae */ /* 0x0003e2000b9a180a */
[----:B----4-:R-:W-:-:S05]  /*a7a0*/  IMAD.WIDE R42, R5, 0x2, R40 ;  /* 0x00000002052a7825 */ /* 0x010fca00078e0228 */
[----:B------:R4:W-:Y:S01]  /*a7b0*/  LDGSTS.E.128 [R11+0x1a90], desc[UR10][R42.64] ;  /* 0x01a900002a0b7fae */ /* 0x0009e2000b9a180a */
[----:B-----5:R-:W-:-:S05]  /*a7c0*/  IMAD.WIDE R38, R5, 0x2, R42 ;  /* 0x0000000205267825 */ /* 0x020fca00078e022a */
[----:B------:R5:W-:Y:S01]  /*a7d0*/  LDGSTS.E.128 [R11+0x1ba0], desc[UR10][R38.64] ;  /* 0x01ba0000260b7fae */ /* 0x000be2000b9a180a */
[----:B------:R-:W-:-:S05]  /*a7e0*/  IMAD.WIDE R34, R5, 0x2, R38 ;  /* 0x0000000205227825 */ /* 0x000fca00078e0226 */
[----:B------:R-:W-:Y:S01]  /*a7f0*/  LDGSTS.E.128 [R11+0x1cb0], desc[UR10][R34.64] ;  /* 0x01cb0000220b7fae */ /* 0x000fe2000b9a180a */
[----:B--2---:R-:W-:-:S05]  /*a800*/  IMAD.WIDE R32, R5, 0x2, R34 ;  /* 0x0000000205207825 */ /* 0x004fca00078e0222 */
[----:B------:R2:W-:Y:S01]  /*a810*/  LDGSTS.E.128 [R11+0x1dc0], desc[UR10][R32.64] ;  /* 0x01dc0000200b7fae */ /* 0x0005e2000b9a180a */
[----:B---3--:R-:W-:-:S05]  /*a820*/  IMAD.WIDE R44, R5, 0x2, R32 ;  /* 0x00000002052c7825 */ /* 0x008fca00078e0220 */
[----:B------:R-:W-:Y:S01]  /*a830*/  LDGSTS.E.128 [R11+0x1ed0], desc[UR10][R44.64] ;  /* 0x01ed00002c0b7fae */ /* 0x000fe2000b9a180a */
[----:B-1----:R-:W-:-:S05]  /*a840*/  IMAD.WIDE R40, R5, 0x2, R44 ;  /* 0x0000000205287825 */ /* 0x002fca00078e022c */
[----:B------:R1:W-:Y:S01]  /*a850*/  LDGSTS.E.128 [R11+0x1fe0], desc[UR10][R40.64] ;  /* 0x01fe0000280b7fae */ /* 0x0003e2000b9a180a */
[----:B----4-:R-:W-:-:S05]  /*a860*/  IMAD.WIDE R42, R5, 0x2, R40 ;  /* 0x00000002052a7825 */ /* 0x010fca00078e0228 */
[----:B------:R3:W-:Y:S04]  /*a870*/  LDGSTS.E.128 [R11+0x20f0], desc[UR10][R42.64] ;  /* 0x020f00002a0b7fae */ /* 0x0007e8000b9a180a */
[----:B------:R-:W0:Y:S01]  /*a880*/  LDGDEPBAR ;  /* 0x00000000000079af */ /* 0x000e220000000000 */
[----:B------:R-:W-:-:S04]  /*a890*/  DEPBAR.LE SB0, 0x0 ;  /* 0x000080000000791a */ /* 0x000fc80000000000 */
[----:B------:R-:W-:Y:S06]  /*a8a0*/  BAR.SYNC.DEFER_BLOCKING 0x0 ;  /* 0x0000000000007b1d */ /* 0x000fec0000010000 */
[----:B-----5:R-:W-:Y:S04]  /*a8b0*/  LDSM.16.M88.2 R38, [R91] ;  /* 0x000000005b26783b */ /* 0x020fe80000000100 */
[----:B--2---:R-:W2:Y:S04]  /*a8c0*/  LDSM.16.MT88.4 R32, [R65] ;  /* 0x000000004120783b */ /* 0x004ea80000004200 */
[----:B-1----:R-:W-:Y:S04]  /*a8d0*/  LDSM.16.M88.2 R40, [R59] ;  /* 0x000000003b28783b */ /* 0x002fe80000000100 */
[----:B------:R-:W-:Y:S04]  /*a8e0*/  LDSM.16.M88.2 R66, [R29] ;  /* 0x000000001d42783b */ /* 0x000fe80000000100 */
[----:B------:R-:W-:Y:S04]  /*a8f0*/  LDSM.16.M88.2 R44, [R49] ;  /* 0x00000000312c783b */ /* 0x000fe80000000100 */
[----:B------:R-:W-:Y:S01]  /*a900*/  LDSM.16.M88.2 R82, [R31] ;  /* 0x000000001f52783b */ /* 0x000fe20000000100 */
[-C--:B--2---:R-:W-:Y:S03]  /*a910*/  HMMA.16816.F16 R46, R32, R38.reuse, R68 ;  /* 0x00000026202e723c */ /* 0x084fe60000000844 */
[----:B------:R-:W1:Y:S05]  /*a920*/  LDSM.16.MT88.4 R32, [R65+0x20] ;  /* 0x000020004120783b */ /* 0x000e6a0000004200 */
[----:B-1----:R-:W-:Y:S01]  /*a930*/  HMMA.16816.F16 R68, R32, R38, R36 ;  /* 0x000000262044723c */ /* 0x002fe20000000824 */
[----:B------:R-:W1:Y:S04]  /*a940*/  LDSM.16.MT88.4 R32, [R51] ;  /* 0x000000003320783b */ /* 0x000e680000004200 */
[----:B------:R-:W2:Y:S07]  /*a950*/  LDSM.16.MT88.4 R36, [R51+0x20] ;  /* 0x000020003324783b */ /* 0x000eae0000004200 */
[-C--:B-1----:R-:W-:Y:S01]  /*a960*/  HMMA.16816.F16 R46, R32, R40.reuse, R46 ;  /* 0x00000028202e723c */ /* 0x082fe2000000082e */
[----:B------:R-:W-:Y:S07]  /*a970*/  LDSM.16.MT88.4 R32, [R17] ;  /* 0x000000001120783b */ /* 0x000fee0000004200 */
[----:B--2---:R-:W-:Y:S01]  /*a980*/  HMMA.16816.F16 R68, R36, R40, R68 ;  /* 0x000000282444723c */ /* 0x004fe20000000844 */
[----:B------:R-:W1:Y:S04]  /*a990*/  LDSM.16.M88.2 R40, [R25] ;  /* 0x000000001928783b */ /* 0x000e680000000100 */
[----:B------:R-:W2:Y:S07]  /*a9a0*/  LDSM.16.MT88.4 R36, [R17+0x20] ;  /* 0x000020001124783b */ /* 0x000eae0000004200 */
[-C--:B-1----:R-:W-:Y:S01]  /*a9b0*/  HMMA.16816.F16 R46, R32, R40.reuse, R46 ;  /* 0x00000028202e723c */ /* 0x082fe2000000082e */
[----:B------:R-:W-:Y:S07]  /*a9c0*/  LDSM.16.MT88.4 R32, [R21] ;  /* 0x000000001520783b */ /* 0x000fee0000004200 */
[----:B--2---:R-:W-:Y:S01]  /*a9d0*/  HMMA.16816.F16 R68, R36, R40, R68 ;  /* 0x000000282444723c */ /* 0x004fe20000000844 */
[----:B------:R-:W1:Y:S04]  /*a9e0*/  LDSM.16.MT88.4 R36, [R19] ;  /* 0x000000001324783b */ /* 0x000e680000004200 */
[----:B---3--:R-:W2:Y:S07]  /*a9f0*/  LDSM.16.MT88.4 R40, [R19+0x20] ;  /* 0x000020001328783b */ /* 0x008eae0000004200 */
[-C--:B-1----:R-:W-:Y:S01]  /*aa00*/  HMMA.16816.F16 R46, R36, R66.reuse, R46 ;  /* 0x00000042242e723c */ /* 0x082fe2000000082e */
[----:B------:R-:W1:Y:S07]  /*aa10*/  LDSM.16.MT88.4 R36, [R21+0x20] ;  /* 0x000020001524783b */ /* 0x000e6e0000004200 */
[----:B--2---:R-:W-:Y:S01]  /*aa20*/  HMMA.16816.F16 R68, R40, R66, R68 ;  /* 0x000000422844723c */ /* 0x004fe20000000844 */
[----:B------:R-:W-:Y:S04]  /*aa30*/  LDSM.16.MT88.4 R40, [R23+0x20] ;  /* 0x000020001728783b */ /* 0x000fe80000004200 */
[----:B------:R-:W-:Y:S07]  /*aa40*/  LDSM.16.M88.2 R66, [R27] ;  /* 0x000000001b42783b */ /* 0x000fee0000000100 */
[-C--:B------:R-:W-:Y:S01]  /*aa50*/  HMMA.16816.F16 R46, R32, R44.reuse, R46 ;  /* 0x0000002c202e723c */ /* 0x080fe2000000082e */
[----:B------:R-:W2:Y:S07]  /*aa60*/  LDSM.16.MT88.4 R32, [R23] ;  /* 0x000000001720783b */ /* 0x000eae0000004200 */
[----:B-1----:R-:W-:Y:S01]  /*aa70*/  HMMA.16816.F16 R36, R36, R44, R68 ;  /* 0x0000002c2424723c */ /* 0x002fe20000000844 */
[----:B------:R-:W-:Y:S11]  /*aa80*/  LDSM.16.M88.2 R68, [R71] ;  /* 0x000000004744783b */ /* 0x000ff60000000100 */
[-C--:B--2---:R-:W-:Y:S01]  /*aa90*/  HMMA.16816.F16 R78, R32, R82.reuse, R46 ;  /* 0x00000052204e723c */ /* 0x084fe2000000082e */
[----:B------:R-:W-:Y:S04]  /*aaa0*/  LDSM.16.MT88.4 R44, [R61] ;  /* 0x000000003d2c783b */ /* 0x000fe80000004200 */
[----:B------:R-:W-:Y:S03]  /*aab0*/  LDSM.16.MT88.4 R32, [R61+0x20] ;  /* 0x000020003d20783b */ /* 0x000fe60000004200 */
[----:B------:R-:W-:Y:S01]  /*aac0*/  HMMA.16816.F16 R82, R40, R82, R36 ;  /* 0x000000522852723c */ /* 0x000fe20000000824 */
[----:B------:R-:W1:Y:S04]  /*aad0*/  LDSM.16.MT88.4 R36, [R15] ;  /* 0x000000000f24783b */ /* 0x000e680000004200 */
[----:B------:R-:W2:Y:S04]  /*aae0*/  LDSM.16.MT88.4 R40, [R15+0x20] ;  /* 0x000020000f28783b */ /* 0x000ea80000004200 */
[----:B------:R-:W-:Y:S01]  /*aaf0*/  @!PT LDS RZ, [RZ] ;  /* 0x00000000fffff984 */ /* 0x000fe20000000800 */
[----:B------:R-:W-:Y:S01]  /*ab00*/  @!PT LDS RZ, [RZ] ;  /* 0x00000000fffff984 */ /* 0x000fe20000000800 */
[----:B------:R-:W-:Y:S01]  /*ab10*/  @!PT LDS RZ, [RZ] ;  /* 0x00000000fffff984 */ /* 0x000fe20000000800 */
[----:B------:R-:W-:Y:S04]  /*ab20*/  LDGSTS.E.128 [R13+0x880], desc[UR10][R102.64+-0x100] ;  /* 0x00880f00660d7fae */ /* 0x000fe8000b9a180a */
[----:B------:R-:W-:Y:S04]  /*ab30*/  LDGSTS.E.128 [R11+0x9900], desc[UR10][R104.64] ;  /* 0x09900000680b7fae */ /* 0x000fe8000b9a180a */
[----:B------:R3:W-:Y:S04]  /*ab40*/  LDGSTS.E.128 [R11+0x9a10], desc[UR10][R108.64] ;  /* 0x09a100006c0b7fae */ /* 0x0007e8000b9a180a */
[----:B------:R4:W-:Y:S04]  /*ab50*/  LDGSTS.E.128 [R11+0x9b20], desc[UR10][R106.64] ;  /* 0x09b200006a0b7fae */ /* 0x0009e8000b9a180a */
[----:B------:R-:W-:Y:S01]  /*ab60*/  LDGSTS.E.128 [R11+0x9c30], desc[UR10][R116.64] ;  /* 0x09c30000740b7fae */ /* 0x000fe2000b9a180a */
[----:B---3--:R-:W-:-:S03]  /*ab70*/  IMAD.WIDE R108, R5, 0x2, R110 ;  /* 0x00000002056c7825 */ /* 0x008fc600078e026e */
[----:B------:R3:W-:Y:S04]  /*ab80*/  LDGSTS.E.128 [R11+0x9d40], desc[UR10][R114.64] ;  /* 0x09d40000720b7fae */ /* 0x0007e8000b9a180a */
[----:B------:R5:W-:Y:S01]  /*ab90*/  LDGSTS.E.128 [R11+0x9e50], desc[UR10][R112.64] ;  /* 0x09e50000700b7fae */ /* 0x000be2000b9a180a */
[----:B----4-:R-:W-:-:S03]  /*aba0*/  IMAD.WIDE R106, R5, 0x2, R108 ;  /* 0x00000002056a7825 */ /* 0x010fc600078e026c */
[----:B------:R4:W-:Y:S01]  /*abb0*/  LDGSTS.E.128 [R11+0x9f60], desc[UR10][R110.64] ;  /* 0x09f600006e0b7fae */ /* 0x0009e2000b9a180a */
[----:B------:R-:W-:-:S03]  /*abc0*/  IMAD.WIDE R104, R5, 0x2, R106 ;  /* 0x0000000205687825 */ /* 0x000fc600078e026a */
[----:B------:R4:W-:Y:S01]  /*abd0*/  LDGSTS.E.128 [R11+0xa070], desc[UR10][R108.64] ;  /* 0x0a0700006c0b7fae */ /* 0x0009e2000b9a180a */
[----:B-1----:R-:W-:Y:S03]  /*abe0*/  HMMA.16816.F16 R78, R36, R66, R78 ;  /* 0x00000042244e723c */ /* 0x002fe6000000084e */
[----:B------:R1:W-:Y:S01]  /*abf0*/  LDGSTS.E.128 [R11+0xa180], desc[UR10][R106.64] ;  /* 0x0a1800006a0b7fae */ /* 0x0003e2000b9a180a */
[----:B---3--:R-:W-:-:S03]  /*ac00*/  IMAD.WIDE R114, R5, 0x2, R104 ;  /* 0x0000000205727825 */ /* 0x008fc600078e0268 */
[----:B------:R3:W-:Y:S01]  /*ac10*/  LDGSTS.E.128 [R11+0xa290], desc[UR10][R104.64] ;  /* 0x0a290000680b7fae */ /* 0x0007e2000b9a180a */
[----:B--2---:R-:W-:Y:S01]  /*ac20*/  HMMA.16816.F16 R82, R40, R66, R82 ;  /* 0x000000422852723c */ /* 0x004fe20000000852 */
[C---:B-----5:R-:W-:Y:S02]  /*ac30*/  IMAD.WIDE R112, R5.reuse, 0x2, R114 ;  /* 0x0000000205707825 */ /* 0x060fe400078e0272 */
[----:B------:R-:W-:Y:S04]  /*ac40*/  LDGSTS.E.128 [R11+0xa3a0], desc[UR10][R114.64] ;  /* 0x0a3a0000720b7fae */ /* 0x000fe8000b9a180a */
[----:B------:R-:W-:Y:S01]  /*ac50*/  LDGSTS.E.128 [R11+0xa4b0], desc[UR10][R112.64] ;  /* 0x0a4b0000700b7fae */ /* 0x000fe2000b9a180a */
[----:B----4-:R-:W-:-:S04]  /*ac60*/  IMAD.WIDE R110, R5, 0x2, R112 ;  /* 0x00000002056e7825 */ /* 0x010fc800078e0270 */
[----:B------:R-:W-:Y:S01]  /*ac70*/  HMMA.16816.F16 R78, R44, R68, R78 ;  /* 0x000000442c4e723c */ /* 0x000fe2000000084e */
[----:B------:R-:W-:Y:S01]  /*ac80*/  LDGSTS.E.128 [R11+0xa5c0], desc[UR10][R110.64] ;  /* 0x0a5c00006e0b7fae */ /* 0x000fe2000b9a180a */
[----:B------:R-:W-:-:S05]  /*ac90*/  IMAD.WIDE R108, R5, 0x2, R110 ;  /* 0x00000002056c7825 */ /* 0x000fca00078e026e */
[----:B------:R-:W-:Y:S01]  /*aca0*/  LDGSTS.E.128 [R11+0xa6d0], desc[UR10][R108.64] ;  /* 0x0a6d00006c0b7fae */ /* 0x000fe2000b9a180a */
[C---:B-1----:R-:W-:Y:S01]  /*acb0*/  IMAD.WIDE R106, R5.reuse, 0x2, R108 ;  /* 0x00000002056a7825 */ /* 0x042fe200078e026c */
[----:B------:R-:W-:Y:S04]  /*acc0*/  HMMA.16816.F16 R82, R32, R68, R82 ;  /* 0x000000442052723c */ /* 0x000fe80000000852 */
        /* <DEDUP_REMOVED lines=10> */
[----:B------:R-:W1:Y:S04]  /*ad70*/  LDSM.16.MT88.4 R36, [R53] ;  /* 0x000000003524783b */ /* 0x000e680000004200 */
[----:B------:R-:W2:Y:S04]  /*ad80*/  LDSM.16.MT88.4 R40, [R53+0x20] ;  /* 0x000020003528783b */ /* 0x000ea80000004200 */
[----:B------:R-:W-:Y:S04]  /*ad90*/  LDSM.16.M88.2 R66, [R73] ;  /* 0x000000004942783b */ /* 0x000fe80000000100 */
[----:B------:R-:W3:Y:S04]  /*ada0*/  LDSM.16.MT88.4 R44, [R55] ;  /* 0x00000000372c783b */ /* 0x000ee80000004200 */
[----:B------:R-:W4:Y:S04]  /*adb0*/  LDSM.16.MT88.4 R32, [R55+0x20] ;  /* 0x000020003720783b */ /* 0x000f280000004200 */
        /* <DEDUP_REMOVED lines=9> */
[----:B------:R-:W4:Y:S04]  /*ae50*/  LDSM.16.MT88.4 R32, [R63+0x20] ;  /* 0x000020003f20783b */ /* 0x000f280000004200 */
[----:B------:R-:W-:Y:S07]  /*ae60*/  LDSM.16.M88.2 R66, [R94] ;  /* 0x000000005e42783b */ /* 0x000fee0000000100 */
[-C--:B-1----:R-:W-:Y:S01]  /*ae70*/  HMMA.16816.F16 R78, R36, R68.reuse, R78 ;  /* 0x00000044244e723c */ /* 0x082fe2000000084e */
[----:B------:R-:W1:Y:S07]  /*ae80*/  LDSM.16.MT88.4 R36, [R85] ;  /* 0x000000005524783b */ /* 0x000e6e0000004200 */
[----:B--2---:R-:W-:Y:S01]  /*ae90*/  HMMA.16816.F16 R82, R40, R68, R82 ;  /* 0x000000442852723c */ /* 0x004fe20000000852 */
[----:B------:R-:W2:Y:S04]  /*aea0*/  LDSM.16.MT88.4 R40, [R85+0x20] ;  /* 0x000020005528783b */ /* 0x000ea80000004200 */
[----:B------:R5:W-:Y:S07]  /*aeb0*/  LDSM.16.M88.2 R68, [R95] ;  /* 0x000000005f44783b */ /* 0x000bee0000000100 */
[-C--:B---3--:R-:W-:Y:S01]  /*aec0*/  HMMA.16816.F16 R78, R44, R70.reuse, R78 ;  /* 0x000000462c4e723c */ /* 0x088fe2000000084e */
[----:B------:R-:W3:Y:S07]  /*aed0*/  LDSM.16.MT88.4 R44, [R87] ;  /* 0x00000000572c783b */ /* 0x000eee0000004200 */
[----:B----4-:R-:W-:Y:S01]  /*aee0*/  HMMA.16816.F16 R82, R32, R70, R82 ;  /* 0x000000462052723c */ /* 0x010fe20000000852 */
[----:B------:R-:W4:Y:S04]  /*aef0*/  LDSM.16.MT88.4 R32, [R87+0x20] ;  /* 0x000020005720783b */ /* 0x000f280000004200 */
[----:B------:R3:W-:Y:S07]  /*af00*/  LDSM.16.M88.2 R70, [R96] ;  /* 0x000000006046783b */ /* 0x0007ee0000000100 */
[-C--:B-1----:R-:W-:Y:S01]  /*af10*/  HMMA.16816.F16 R78, R36, R66.reuse, R78 ;  /* 0x00000042244e723c */ /* 0x082fe2000000084e */
[----:B------:R-:W1:Y:S07]  /*af20*/  LDSM.16.MT88.4 R36, [R89] ;  /* 0x000000005924783b */ /* 0x000e6e0000004200 */
[----:B--2---:R-:W-:Y:S01]  /*af30*/  HMMA.16816.F16 R82, R40, R66, R82 ;  /* 0x000000422852723c */ /* 0x004fe20000000852 */
[C---:B------:R-:W-:Y:S01]  /*af40*/  IMAD.WIDE R66, R5.reuse, 0x2, R106 ;  /* 0x0000000205427825 */ /* 0x040fe200078e026a */
[----:B------:R-:W2:Y:S03]  /*af50*/  LDSM.16.MT88.4 R40, [R89+0x20] ;  /* 0x000020005928783b */ /* 0x000ea60000004200 */
[----:B-----5:R-:W-:-:S07]  /*af60*/  IMAD.WIDE R94, R5, 0x2, R66 ;  /* 0x00000002055e7825 */ /* 0x020fce00078e0242 */
[----:B---3--:R-:W-:Y:S01]  /*af70*/  HMMA.16816.F16 R44, R44, R68, R78 ;  /* 0x000000442c2c723c */ /* 0x008fe2000000084e */
[C---:B------:R-:W-:Y:S01]  /*af80*/  IMAD.WIDE R46, R5.reuse, 0x2, R94 ;  /* 0x00000002052e7825 */ /* 0x040fe200078e025e */
[----:B------:R-:W-:Y:S03]  /*af90*/  LDSM.16.M88.2 R78, [R93] ;  /* 0x000000005d4e783b */ /* 0x000fe60000000100 */
[----:B------:R-:W-:-:S03]  /*afa0*/  IMAD.WIDE R96, R5, 0x2, R46 ;  /* 0x0000000205607825 */ /* 0x000fc600078e022e */
[----:B----4-:R-:W-:Y:S01]  /*afb0*/  HMMA.16816.F16 R82, R32, R68, R82 ;  /* 0x000000442052723c */ /* 0x010fe20000000852 */
[----:B------:R-:W3:Y:S01]  /*afc0*/  LDSM.16.MT88.4 R32, [R77] ;  /* 0x000000004d20783b */ /* 0x000ee20000004200 */
[----:B------:R-:W-:-:S04]  /*afd0*/  IMAD.WIDE R68, R5, 0x2, R96 ;  /* 0x0000000205447825 */ /* 0x000fc800078e0260 */
[----:B------:R-:W-:-:S06]  /*afe0*/  IMAD.WIDE R108, R5, 0x2, R68 ;  /* 0x00000002056c7825 */ /* 0x000fcc00078e0244 */
[----:B-1----:R-:W-:Y:S01]  /*aff0*/  HMMA.16816.F16 R44, R36, R70, R44 ;  /* 0x00000046242c723c */ /* 0x002fe2000000082c */
[----:B------:R-:W1:Y:S01]  /*b000*/  LDSM.16.MT88.4 R36, [R77+0x20] ;  /* 0x000020004d24783b */ /* 0x000e620000004200 */
[----:B------:R-:W-:-:S03]  /*b010*/  IMAD.WIDE R110, R5, 0x2, R108 ;  /* 0x00000002056e7825 */ /* 0x000fc600078e026c */
[----:B------:R-:W-:Y:S01]  /*b020*/  @!PT LDS RZ, [RZ] ;  /* 0x00000000fffff984 */ /* 0x000fe20000000800 */
[----:B------:R-:W-:Y:S01]  /*b030*/  @!PT LDS RZ, [RZ] ;  /* 0x00000000fffff984 */ /* 0x000fe20000000800 */
[----:B------:R-:W-:Y:S01]  /*b040*/  @!PT LDS RZ, [RZ] ;  /* 0x00000000fffff984 */ /* 0x000fe20000000800 */
[----:B------:R4:W-:Y:S03]  /*b050*/  LDGSTS.E.128 [R13], desc[UR10][R102.64] ;  /* 0x00000000660d7fae */ /* 0x0009e6000b9a180a */
[----:B--2---:R-:W-:Y:S01]  /*b060*/  HMMA.16816.F16 R40, R40, R70, R82 ;  /* 0x000000462828723c */ /* 0x004fe20000000852 */
[C---:B------:R-:W-:Y:S01]  /*b070*/  IMAD.WIDE R112, R5.reuse, 0x2, R110 ;  /* 0x0000000205707825 */ /* 0x040fe200078e026e */
[----:B------:R4:W-:Y:S04]  /*b080*/  LDGSTS.E.128 [R11+0x1100], desc[UR10][R104.64] ;  /* 0x01100000680b7fae */ /* 0x0009e8000b9a180a */
[----:B------:R4:W-:Y:S01]  /*b090*/  LDGSTS.E.128 [R11+0x1210], desc[UR10][R106.64] ;  /* 0x012100006a0b7fae */ /* 0x0009e2000b9a180a */
[----:B------:R-:W-:-:S03]  /*b0a0*/  IMAD.WIDE R70, R5, 0x2, R112 ;  /* 0x0000000205467825 */ /* 0x000fc600078e0270 */
[----:B------:R4:W-:Y:S01]  /*b0b0*/  LDGSTS.E.128 [R11+0x1320], desc[UR10][R66.64] ;  /* 0x01320000420b7fae */ /* 0x0009e2000b9a180a */
[----:B------:R-:W-:-:S03]  /*b0c0*/  IMAD.WIDE R42, R5, 0x2, R70 ;  /* 0x00000002052a7825 */ /* 0x000fc600078e0246 */
[----:B------:R4:W-:Y:S04]  /*b0d0*/  LDGSTS.E.128 [R11+0x1430], desc[UR10][R94.64] ;  /* 0x014300005e0b7fae */ /* 0x0009e8000b9a180a */
[----:B------:R4:W-:Y:S01]  /*b0e0*/  LDGSTS.E.128 [R11+0x1540], desc[UR10][R46.64] ;  /* 0x015400002e0b7fae */ /* 0x0009e2000b9a180a */
[----:B---3--:R-:W-:Y:S01]  /*b0f0*/  HMMA.16816.F16 R82, R32, R78, R44 ;  /* 0x0000004e2052723c */ /* 0x008fe2000000082c */
[C---:B------:R-:W-:Y:S02]  /*b100*/  IMAD.WIDE R32, R5.reuse, 0x2, R42 ;  /* 0x0000000205207825 */ /* 0x040fe400078e022a */
[----:B------:R4:W-:Y:S02]  /*b110*/  LDGSTS.E.128 [R11+0x1650], desc[UR10][R96.64] ;  /* 0x01650000600b7fae */ /* 0x0009e4000b9a180a */
[----:B------:R-:W-:-:S02]  /*b120*/  IMAD.WIDE R34, R5, 0x2, R32 ;  /* 0x0000000205227825 */ /* 0x000fc400078e0220 */
[----:B------:R4:W-:Y:S04]  /*b130*/  LDGSTS.E.128 [R11+0x1760], desc[UR10][R68.64] ;  /* 0x01760000440b7fae */ /* 0x0009e8000b9a180a */
[----:B------:R4:W-:Y:S01]  /*b140*/  LDGSTS.E.128 [R11+0x1870], desc[UR10][R108.64] ;  /* 0x018700006c0b7fae */ /* 0x0009e2000b9a180a */
[----:B-1----:R-:W-:Y:S01]  /*b150*/  HMMA.16816.F16 R78, R36, R78, R40 ;  /* 0x0000004e244e723c */ /* 0x002fe20000000828 */
[C---:B------:R-:W-:Y:S02]  /*b160*/  IMAD.WIDE R36, R5.reuse, 0x2, R34 ;  /* 0x0000000205247825 */ /* 0x040fe400078e0222 */
[----:B------:R4:W-:Y:S04]  /*b170*/  LDGSTS.E.128 [R11+0x1980], desc[UR10][R110.64] ;  /* 0x019800006e0b7fae */ /* 0x0009e8000b9a180a */
[----:B------:R4:W-:Y:S01]  /*b180*/  LDGSTS.E.128 [R11+0x1a90], desc[UR10][R112.64] ;  /* 0x01a90000700b7fae */ /* 0x0009e2000b9a180a */
[----:B------:R-:W-:-:S03]  /*b190*/  IMAD.WIDE R38, R5, 0x2, R36 ;  /* 0x0000000205267825 */ /* 0x000fc600078e0224 */
[----:B------:R4:W-:Y:S04]  /*b1a0*/  LDGSTS.E.128 [R11+0x1ba0], desc[UR10][R70.64] ;  /* 0x01ba0000460b7fae */ /* 0x0009e8000b9a180a */
[----:B------:R4:W-:Y:S04]  /*b1b0*/  LDGSTS.E.128 [R11+0x1cb0], desc[UR10][R42.64] ;  /* 0x01cb00002a0b7fae */ /* 0x0009e8000b9a180a */
[----:B------:R4:W-:Y:S04]  /*b1c0*/  LDGSTS.E.128 [R11+0x1dc0], desc[UR10][R32.64] ;  /* 0x01dc0000200b7fae */ /* 0x0009e8000b9a180a */
[----:B------:R4:W-:Y:S04]  /*b1d0*/  LDGSTS.E.128 [R11+0x1ed0], desc[UR10][R34.64] ;  /* 0x01ed0000220b7fae */ /* 0x0009e8000b9a180a */
[----:B------:R4:W-:Y:S04]  /*b1e0*/  LDGSTS.E.128 [R11+0x1fe0], desc[UR10][R36.64] ;  /* 0x01fe0000240b7fae */ /* 0x0009e8000b9a180a */
[----:B------:R4:W-:Y:S04]  /*b1f0*/  LDGSTS.E.128 [R11+0x20f0], desc[UR10][R38.64] ;  /* 0x020f0000260b7fae */ /* 0x0009e8000b9a180a */
[----:B------:R-:W0:Y:S01]  /*b200*/  LDGDEPBAR ;  /* 0x00000000000079af */ /* 0x000e220000000000 */
[----:B------:R-:W-:-:S04]  /*b210*/  DEPBAR.LE SB0, 0x0 ;  /* 0x000080000000791a */ /* 0x000fc80000000000 */
[----:B------:R-:W-:Y:S06]  /*b220*/  BAR.SYNC.DEFER_BLOCKING 0x0 ;  /* 0x0000000000007b1d */ /* 0x000fec0000010000 */
[----:B------:R-:W-:Y:S05]  /*b230*/  BRA.U UP0, `(.L_x_21) ;  /* 0xffffff5900907547 */ /* 0x000fea000b83ffff */
[----:B------:R-:W-:-:S12]  /*b240*/  UIADD3 UR7, UPT, UPT, UR4, 0x1, URZ ;  /* 0x0000000104077890 */ /* 0x000fd8000fffe0ff */
.L_x_20:
[----:B------:R-:W-:-:S04]  /*b250*/  UISETP.LT.AND UP0, UPT, UR6, 0x2, UPT ;  /* 0x000000020600788c */ /* 0x000fc8000bf01270 */
[----:B------:R-:W-:-:S04]  /*b260*/  USEL UR4, UR6, 0x2, !UP0 ;  /* 0x0000000206047887 */ /* 0x000fc8000c000000 */
[----:B------:R-:W-:-:S04]  /*b270*/  UIADD3 UR4, UPT, UPT, UR4, -0x1, URZ ;  /* 0xffffffff04047890 */ /* 0x000fc8000fffe0ff */
[----:B------:R-:W-:-:S04]  /*b280*/  ULOP3.LUT UR4, UR4, 0x1f, URZ, 0xc0, !UPT ;  /* 0x0000001f04047892 */ /* 0x000fc8000f8ec0ff */
[----:B------:R-:W-:-:S09]  /*b290*/  UISETP.NE.AND UP0, UPT, UR4, URZ, UPT ;  /* 0x000000ff0400728c */ /* 0x000fd2000bf05270 */
[----:B------:R-:W-:Y:S05]  /*b2a0*/  BRA.U !UP0, `(.L_x_19) ;  /* 0x00000009083c7547 */ /* 0x000fea000b800000 */
[----:B------:R-:W1:Y:S01]  /*b2b0*/  S2R R4, SR_LANEID ;  /* 0x0000000000047919 */ /* 0x000e620000000000 */
[----:B------:R-:W-:Y:S01]  /*b2c0*/  MOV R12, 0x2 ;  /* 0x00000002000c7802 */ /* 0x000fe20000000f00 */
[----:B------:R-:W-:Y:S01]  /*b2d0*/  UIADD3 UR4, UPT, UPT, -UR4, URZ, URZ ;  /* 0x000000ff04047290 */ /* 0x000fe2000fffe1ff */
[----:B------:R-:W-:Y:S02]  /*b2e0*/  LOP3.LUT R15, R3, 0x3f0, RZ, 0xc0, !PT ;  /* 0x000003f0030f7812 */ /* 0x000fe400078ec0ff */
[----:B------:R-:W-:Y:S02]  /*b2f0*/  LEA R7, R5, R7, 0x7 ;  /* 0x0000000705077211 */ /* 0x000fe400078e38ff */
[----:B------:R-:W-:Y:S02]  /*b300*/  LOP3.LUT R14, R3, 0x3e0, RZ, 0xc0, !PT ;  /* 0x000003e0030e7812 */ /* 0x000fe400078ec0ff */
[----:B-1----:R-:W-:Y:S02]  /*b310*/  LOP3.LUT R8, R4, 0x7, RZ, 0xc0, !PT ;  /* 0x0000000704087812 */ /* 0x002fe400078ec0ff */
[----:B----4-:R-:W-:-:S02]  /*b320*/  SHF.R.U32.HI R11, RZ, 0x4, R4 ;  /* 0x00000004ff0b7819 */ /* 0x010fc40000011604 */
[----:B------:R-:W-:Y:S02]  /*b330*/  LOP3.LUT R6, R4, 0xf, RZ, 0xc0, !PT ;  /* 0x0000000f04067812 */ /* 0x000fe400078ec0ff */
[----:B------:R-:W-:Y:S01]  /*b340*/  LEA R17, R11, R8, 0x3 ;  /* 0x000000080b117211 */ /* 0x000fe200078e18ff */
[----:B------:R-:W-:Y:S01]  /*b350*/  IMAD.WIDE.U32 R8, R9, R12, UR12 ;  /* 0x0000000c09087e25 */ /* 0x000fe2000f8e000c */
[----:B------:R-:W-:Y:S01]  /*b360*/  SHF.L.U32 R11, R3, 0x3, RZ ;  /* 0x00000003030b7819 */ /* 0x000fe200000006ff */
[----:B------:R-:W-:Y:S01]  /*b370*/  UIADD3 UR12, UPT, UPT, UR5, 0x1100, URZ ;  /* 0x00001100050c7890 */ /* 0x000fe2000fffe0ff */
[----:B------:R-:W-:Y:S02]  /*b380*/  SHF.R.U32.HI R10, RZ, 0x3, R4 ;  /* 0x00000003ff0a7819 */ /* 0x000fe40000011604 */
[----:B------:R-:W-:Y:S02]  /*b390*/  SHF.R.U32.HI R4, RZ, 0x3, R6 ;  /* 0x00000003ff047819 */ /* 0x000fe40000011606 */
[----:B------:R-:W-:-:S02]  /*b3a0*/  LOP3.LUT R12, R11, 0x78, RZ, 0xc0, !PT ;  /* 0x000000780b0c7812 */ /* 0x000fc400078ec0ff */
[----:B------:R-:W-:Y:S02]  /*b3b0*/  SHF.L.U32 R10, R10, 0x3, RZ ;  /* 0x000000030a0a7819 */ /* 0x000fe400000006ff */
[----:B------:R-:W-:Y:S01]  /*b3c0*/  SHF.L.U32 R11, R4, 0x3, RZ ;  /* 0x00000003040b7819 */ /* 0x000fe200000006ff */
[----:B------:R-:W-:Y:S01]  /*b3d0*/  IMAD R12, R15, 0x88, R12 ;  /* 0x000000880f0c7824 */ /* 0x000fe200078e020c */
[----:B------:R-:W-:Y:S02]  /*b3e0*/  IADD3 R4, P0, PT, R8, 0x100, RZ ;  /* 0x0000010008047810 */ /* 0x000fe40007f1e0ff */
[----:B------:R-:W-:Y:S02]  /*b3f0*/  LOP3.LUT R6, R6, 0x7, RZ, 0xc0, !PT ;  /* 0x0000000706067812 */ /* 0x000fe400078ec0ff */
[----:B------:R-:W-:Y:S02]  /*b400*/  LOP3.LUT R8, R10, 0x8, RZ, 0xe2, !PT ;  /* 0x000000080a087812 */ /* 0x000fe400078ee2ff */
[----:B------:R-:W-:-:S02]  /*b410*/  LOP3.LUT R11, R11, 0x8, RZ, 0xe2, !PT ;  /* 0x000000080b0b7812 */ /* 0x000fc400078ee2ff */
[----:B------:R-:W-:Y:S01]  /*b420*/  LEA R28, R12, UR12, 0x1 ;  /* 0x0000000c0c1c7c11 */ /* 0x000fe2000f8e08ff */
[----:B------:R-:W-:Y:S01]  /*b430*/  IMAD R8, R17, 0x88, R8 ;  /* 0x0000008811087824 */ /* 0x000fe200078e0208 */
[----:B------:R-:W-:Y:S01]  /*b440*/  IADD3.X R15, PT, PT, RZ, R9, RZ, P0, !PT ;  /* 0x00000009ff0f7210 */ /* 0x000fe200007fe4ff */
[----:B------:R-:W-:-:S03]  /*b450*/  IMAD R11, R6, 0x88, R11 ;  /* 0x00000088060b7824 */ /* 0x000fc600078e020b */
[----:B------:R-:W-:Y:S02]  /*b460*/  SHF.L.U32 R6, R8, 0x1, RZ ;  /* 0x0000000108067819 */ /* 0x000fe400000006ff */
[----:B------:R-:W-:-:S07]  /*b470*/  SHF.L.U32 R12, R11, 0x1, RZ ;  /* 0x000000010b0c7819 */ /* 0x000fce00000006ff */
.L_x_22:
[----:B------:R-:W-:Y:S02]  /*b480*/  ULOP3.LUT UR8, UR7, 0x1, URZ, 0xc, !UPT ;  /* 0x0000000107087892 */ /* 0x000fe4000f8e0cff */
[----:B------:R-:W-:-:S04]  /*b490*/  UIADD3 UR4, UPT, UPT, UR4, 0x1, URZ ;  /* 0x0000000104047890 */ /* 0x000fc8000fffe0ff */
[----:B------:R-:W-:Y:S01]  /*b4a0*/  MOV R29, UR8 ;  /* 0x00000008001d7c02 */ /* 0x000fe20008000f00 */
[----:B------:R-:W-:Y:S02]  /*b4b0*/  UIMAD UR8, UR8, 0x880, UR5 ;  /* 0x00000880080878a4 */ /* 0x000fe4000f8e0205 */
[----:B------:R-:W-:Y:S02]  /*b4c0*/  UISETP.NE.AND UP0, UPT, UR4, URZ, UPT ;  /* 0x000000ff0400728c */ /* 0x000fe4000bf05270 */
[----:B------:R-:W-:Y:S02]  /*b4d0*/  IMAD R29, R29, 0x4400, R14 ;  /* 0x000044001d1d7824 */ /* 0x000fe400078e020e */
[----:B----4-:R-:W-:-:S03]  /*b4e0*/  MOV R37, UR8 ;  /* 0x0000000800257c02 */ /* 0x010fc60008000f00 */
[----:B------:R-:W-:Y:S01]  /*b4f0*/  LEA R29, R29, UR12, 0x1 ;  /* 0x0000000c1d1d7c11 */ /* 0x000fe2000f8e08ff */
[----:B------:R-:W-:Y:S01]  /*b500*/  LDSM.16.M88.2 R30, [R12+UR8] ;  /* 0x000000080c1e783b */ /* 0x000fe20008000100 */
[----:B------:R-:W-:Y:S01]  /*b510*/  IADD3 R38, PT, PT, R12, 0x20, R37 ;  /* 0x000000200c267810 */ /* 0x000fe20007ffe025 */
[----:B------:R-:W-:Y:S01]  /*b520*/  ULOP3.LUT UR8, UR7, 0x1, URZ, 0xc0, !UPT ;  /* 0x0000000107087892 */ /* 0x000fe2000f8ec0ff */
[----:B------:R-:W-:Y:S01]  /*b530*/  IADD3 R32, PT, PT, R29, R6, RZ ;  /* 0x000000061d207210 */ /* 0x000fe20007ffe0ff */
[----:B------:R-:W-:Y:S01]  /*b540*/  UIADD3 UR7, UPT, UPT, UR7, 0x1, URZ ;  /* 0x0000000107077890 */ /* 0x000fe2000fffe0ff */
[----:B------:R-:W-:Y:S02]  /*b550*/  IADD3 R42, PT, PT, R6, 0x1100, R29 ;  /* 0x00001100062a7810 */ /* 0x000fe40007ffe01d */
[----:B------:R-:W-:Y:S01]  /*b560*/  LDSM.16.M88.2 R38, [R38] ;  /* 0x000000002626783b */ /* 0x000fe20000000100 */
[----:B------:R-:W-:Y:S02]  /*b570*/  IADD3 R40, PT, PT, R12, 0x40, R37 ;  /* 0x000000400c287810 */ /* 0x000fe40007ffe025 */
[C-C-:B------:R-:W-:Y:S01]  /*b580*/  IADD3 R45, PT, PT, R6.reuse, 0x2200, R29.reuse ;  /* 0x00002200062d7810 */ /* 0x140fe20007ffe01d */
[----:B------:R-:W1:Y:S01]  /*b590*/  LDSM.16.MT88.4 R20, [R32] ;  /* 0x000000002014783b */ /* 0x000e620000004200 */
[----:B------:R-:W-:-:S02]  /*b5a0*/  IADD3 R36, PT, PT, R6, 0x3300, R29 ;  /* 0x0000330006247810 */ /* 0x000fc40007ffe01d */
[----:B------:R-:W-:Y:S01]  /*b5b0*/  IADD3 R44, PT, PT, R6, 0x4400, R29 ;  /* 0x00004400062c7810 */ /* 0x000fe20007ffe01d */
[----:B------:R-:W2:Y:S01]  /*b5c0*/  LDSM.16.MT88.4 R24, [R32+0x20] ;  /* 0x000020002018783b */ /* 0x000ea20000004200 */
[----:B------:R-:W-:-:S03]  /*b5d0*/  MOV R47, UR8 ;  /* 0x00000008002f7c02 */ /* 0x000fc60008000f00 */
[----:B------:R-:W3:Y:S02]  /*b5e0*/  LDSM.16.MT88.4 R16, [R42] ;  /* 0x000000002a10783b */ /* 0x000ee40000004200 */
[----:B------:R-:W-:Y:S02]  /*b5f0*/  IMAD R47, R47, 0x8800, R28 ;  /* 0x000088002f2f7824 */ /* 0x000fe400078e021c */
[----:B------:R-:W4:Y:S04]  /*b600*/  LDSM.16.MT88.4 R8, [R42+0x20] ;  /* 0x000020002a08783b */ /* 0x000f280000004200 */
[----:B------:R-:W-:Y:S04]  /*b610*/  LDSM.16.M88.2 R40, [R40] ;  /* 0x000000002828783b */ /* 0x000fe80000000100 */
[----:B------:R-:W-:Y:S01]  /*b620*/  LDSM.16.MT88.4 R32, [R45+0x20] ;  /* 0x000020002d20783b */ /* 0x000fe20000004200 */
[-C--:B-1----:R-:W-:Y:S03]  /*b630*/  HMMA.16816.F16 R82, R20, R30.reuse, R82 ;  /* 0x0000001e1452723c */ /* 0x082fe60000000852 */
[----:B------:R-:W1:Y:S05]  /*b640*/  LDSM.16.MT88.4 R20, [R45] ;  /* 0x000000002d14783b */ /* 0x000e6a0000004200 */
[----:B--2---:R-:W-:Y:S01]  /*b650*/  HMMA.16816.F16 R78, R24, R30, R78 ;  /* 0x0000001e184e723c */ /* 0x004fe2000000084e */
[C-C-:B------:R-:W-:Y:S01]  /*b660*/  IADD3 R30, PT, PT, R12.reuse, 0x60, R37.reuse ;  /* 0x000000600c1e7810 */ /* 0x140fe20007ffe025 */
[----:B------:R-:W-:Y:S05]  /*b670*/  LDSM.16.MT88.4 R24, [R36] ;  /* 0x000000002418783b */ /* 0x000fea0000004200 */
[----:B------:R-:W2:Y:S05]  /*b680*/  LDSM.16.M88.2 R30, [R30] ;  /* 0x000000001e1e783b */ /* 0x000eaa0000000100 */
[-C--:B---3--:R-:W-:Y:S08]  /*b690*/  HMMA.16816.F16 R16, R16, R38.reuse, R82 ;  /* 0x000000261010723c */ /* 0x088ff00000000852 */
[----:B----4-:R-:W-:Y:S01]  /*b6a0*/  HMMA.16816.F16 R78, R8, R38, R78 ;  /* 0x00000026084e723c */ /* 0x010fe2000000084e */
[----:B------:R-:W-:Y:S01]  /*b6b0*/  IADD3 R38, PT, PT, R12, 0x80, R37 ;  /* 0x000000800c267810 */ /* 0x000fe20007ffe025 */
[----:B------:R3:W4:Y:S05]  /*b6c0*/  LDSM.16.MT88.4 R8, [R36+0x20] ;  /* 0x000020002408783b */ /* 0x00072a0000004200 */
[----:B------:R-:W-:Y:S01]  /*b6d0*/  LDSM.16.M88.2 R38, [R38] ;  /* 0x000000002626783b */ /* 0x000fe20000000100 */
[----:B---3--:R-:W-:-:S04]  /*b6e0*/  IADD3 R36, PT, PT, R6, 0x6600, R29 ;  /* 0x0000660006247810 */ /* 0x008fc80007ffe01d */
[-C--:B-1----:R-:W-:Y:S01]  /*b6f0*/  HMMA.16816.F16 R42, R20, R40.reuse, R16 ;  /* 0x00000028142a723c */ /* 0x082fe20000000810 */
[----:B------:R-:W1:Y:S04]  /*b700*/  LDSM.16.MT88.4 R20, [R44] ;  /* 0x000000002c14783b */ /* 0x000e680000004200 */
[----:B------:R-:W3:Y:S03]  /*b710*/  LDSM.16.MT88.4 R16, [R44+0x20] ;  /* 0x000020002c10783b */ /* 0x000ee60000004200 */
[----:B------:R-:W-:Y:S01]  /*b720*/  HMMA.16816.F16 R34, R32, R40, R78 ;  /* 0x000000282022723c */ /* 0x000fe2000000084e */
[----:B------:R-:W-:Y:S02]  /*b730*/  IADD3 R32, PT, PT, R12, 0xa0, R37 ;  /* 0x000000a00c207810 */ /* 0x000fe40007ffe025 */
[----:B------:R-:W-:-:S04]  /*b740*/  IADD3 R40, PT, PT, R6, 0x5500, R29 ;  /* 0x0000550006287810 */ /* 0x000fc80007ffe01d */
[----:B------:R-:W-:Y:S05]  /*b750*/  LDSM.16.M88.2 R32, [R32] ;  /* 0x000000002020783b */ /* 0x000fea0000000100 */
[-C--:B--2---:R-:W-:Y:S01]  /*b760*/  HMMA.16816.F16 R42, R24, R30.reuse, R42 ;  /* 0x0000001e182a723c */ /* 0x084fe2000000082a */
[----:B------:R-:W2:Y:S07]  /*b770*/  LDSM.16.MT88.4 R24, [R40] ;  /* 0x000000002818783b */ /* 0x000eae0000004200 */
[----:B----4-:R-:W-:Y:S01]  /*b780*/  HMMA.16816.F16 R34, R8, R30, R34 ;  /* 0x0000001e0822723c */ /* 0x010fe20000000822 */
[----:B------:R-:W-:Y:S01]  /*b790*/  IADD3 R30, PT, PT, R12, 0xc0, R37 ;  /* 0x000000c00c1e7810 */ /* 0x000fe20007ffe025 */
[----:B------:R4:W5:Y:S05]  /*b7a0*/  LDSM.16.MT88.4 R8, [R40+0x20] ;  /* 0x000020002808783b */ /* 0x00096a0000004200 */
[----:B------:R-:W-:Y:S01]  /*b7b0*/  LDSM.16.M88.2 R30, [R30] ;  /* 0x000000001e1e783b */ /* 0x000fe20000000100 */
[----:B----4-:R-:W-:-:S04]  /*b7c0*/  IADD3 R40, PT, PT, R6, 0x7700, R29 ;  /* 0x0000770006287810 */ /* 0x010fc80007ffe01d */
[-C--:B-1----:R-:W-:Y:S01]  /*b7d0*/  HMMA.16816.F16 R42, R20, R38.reuse, R42 ;  /* 0x00000026142a723c */ /* 0x082fe2000000082a */
[----:B------:R-:W1:Y:S04]  /*b7e0*/  LDSM.16.MT88.4 R20, [R36] ;  /* 0x000000002414783b */ /* 0x000e680000004200 */
[----:B------:R-:W-:Y:S03]  /*b7f0*/  LDSM.16.MT88.4 R80, [R40] ;  /* 0x000000002850783b */ /* 0x000fe60000004200 */
[----:B---3--:R-:W-:Y:S01]  /*b800*/  HMMA.16816.F16 R34, R16, R38, R34 ;  /* 0x000000261022723c */ /* 0x008fe20000000822 */
[----:B------:R-:W-:Y:S01]  /*b810*/  MOV R16, UR8 ;  /* 0x0000000800107c02 */ /* 0x000fe20008000f00 */
[----:B------:R-:W-:Y:S01]  /*b820*/  LDSM.16.MT88.4 R76, [R40+0x20] ;  /* 0x00002000284c783b */ /* 0x000fe20000004200 */
[----:B------:R-:W-:-:S02]  /*b830*/  MOV R38, R4 ;  /* 0x0000000400267202 */ /* 0x000fc40000000f00 */
[-C--:B------:R-:W-:Y:S01]  /*b840*/  MOV R39, R15.reuse ;  /* 0x0000000f00277202 */ /* 0x080fe20000000f00 */
[----:B------:R-:W-:Y:S01]  /*b850*/  IMAD R29, R16, 0x880, R13 ;  /* 0x00000880101d7824 */ /* 0x000fe200078e020d */
[----:B------:R-:W-:Y:S01]  /*b860*/  IADD3 R4, P0, PT, R4, 0x100, RZ ;  /* 0x0000010004047810 */ /* 0x000fe20007f1e0ff */
[----:B------:R3:W4:Y:S03]  /*b870*/  LDSM.16.MT88.4 R16, [R36+0x20] ;  /* 0x000020002410783b */ /* 0x0007260000004200 */
[----:B------:R-:W-:Y:S01]  /*b880*/  IADD3.X R15, PT, PT, RZ, R15, RZ, P0, !PT ;  /* 0x0000000fff0f7210 */ /* 0x000fe200007fe4ff */
[----:B--2---:R-:W-:Y:S01]  /*b890*/  HMMA.16816.F16 R42, R24, R32, R42 ;  /* 0x00000020182a723c */ /* 0x004fe2000000082a */
[----:B------:R-:W-:Y:S01]  /*b8a0*/  IMAD.WIDE R26, R7, 0x2, R98 ;  /* 0x00000002071a7825 */ /* 0x000fe200078e0262 */
[----:B------:R-:W-:Y:S02]  /*b8b0*/  IADD3 R24, PT, PT, R12, 0xe0, R37 ;  /* 0x000000e00c187810 */ /* 0x000fe40007ffe025 */
[C---:B------:R-:W-:Y:S01]  /*b8c0*/  LEA R7, R5.reuse, R7, 0x7 ;  /* 0x0000000705077211 */ /* 0x040fe200078e38ff */
[----:B---3--:R-:W-:-:S03]  /*b8d0*/  IMAD.WIDE R36, R5, 0xa, R26 ;  /* 0x0000000a05247825 */ /* 0x008fc600078e021a */
[----:B------:R-:W2:Y:S01]  /*b8e0*/  LDSM.16.M88.2 R24, [R24] ;  /* 0x000000001818783b */ /* 0x000ea20000000100 */
[----:B-----5:R-:W-:Y:S01]  /*b8f0*/  HMMA.16816.F16 R44, R8, R32, R34 ;  /* 0x00000020082c723c */ /* 0x020fe20000000822 */
[C-C-:B------:R-:W-:Y:S02]  /*b900*/  IMAD.WIDE R8, R5.reuse, 0x2, R26.reuse ;  /* 0x0000000205087825 */ /* 0x140fe400078e021a */
[----:B------:R-:W-:Y:S01]  /*b910*/  @!PT LDS RZ, [RZ] ;  /* 0x00000000fffff984 */ /* 0x000fe20000000800 */
[----:B------:R-:W-:Y:S01]  /*b920*/  @!PT LDS RZ, [RZ] ;  /* 0x00000000fffff984 */ /* 0x000fe20000000800 */
[----:B------:R-:W-:Y:S01]  /*b930*/  @!PT LDS RZ, [RZ] ;  /* 0x00000000fffff984 */ /* 0x000fe20000000800 */
[----:B------:R3:W-:Y:S02]  /*b940*/  LDGSTS.E.128 [R29], desc[UR10][R38.64] ;  /* 0x00000000261d7fae */ /* 0x0007e4000b9a180a */
[C-C-:B------:R-:W-:Y:S02]  /*b950*/  IMAD.WIDE R10, R5.reuse, 0x4, R26.reuse ;  /* 0x00000004050a7825 */ /* 0x140fe400078e021a */
[----:B------:R-:W-:Y:S02]  /*b960*/  LDGSTS.E.128 [R47], desc[UR10][R26.64] ;  /* 0x000000001a2f7fae */ /* 0x000fe4000b9a180a */
[----:B------:R-:W-:-:S02]  /*b970*/  IMAD.WIDE R32, R5, 0x6, R26 ;  /* 0x0000000605207825 */ /* 0x000fc400078e021a */
[----:B------:R5:W-:Y:S01]  /*b980*/  LDGSTS.E.128 [R47+0x110], desc[UR10][R8.64] ;  /* 0x00110000082f7fae */ /* 0x000be2000b9a180a */
[----:B-1----:R-:W-:Y:S01]  /*b990*/  HMMA.16816.F16 R42, R20, R30, R42 ;  /* 0x0000001e142a723c */ /* 0x002fe2000000082a */
[C-C-:B------:R-:W-:Y:S02]  /*b9a0*/  IMAD.WIDE R34, R5.reuse, 0x8, R26.reuse ;  /* 0x0000000805227825 */ /* 0x140fe400078e021a */
[----:B------:R1:W-:Y:S02]  /*b9b0*/  LDGSTS.E.128 [R47+0x220], desc[UR10][R10.64] ;  /* 0x002200000a2f7fae */ /* 0x0003e4000b9a180a */
[C-C-:B------:R-:W-:Y:S02]  /*b9c0*/  IMAD.WIDE R20, R5.reuse, 0xc, R26.reuse ;  /* 0x0000000c05147825 */ /* 0x140fe400078e021a */
[----:B------:R2:W-:Y:S02]  /*b9d0*/  LDGSTS.E.128 [R47+0x330], desc[UR10][R32.64] ;  /* 0x00330000202f7fae */ /* 0x0005e4000b9a180a */
[----:B------:R-:W-:-:S02]  /*b9e0*/  IMAD.WIDE R22, R5, 0xe, R26 ;  /* 0x0000000e05167825 */ /* 0x000fc400078e021a */
[----:B------:R2:W-:Y:S02]  /*b9f0*/  LDGSTS.E.128 [R47+0x440], desc[UR10][R34.64] ;  /* 0x00440000222f7fae */ /* 0x0005e4000b9a180a */
[C-C-:B---3--:R-:W-:Y:S02]  /*ba00*/  IMAD.WIDE R38, R5.reuse, 0x10, R26.reuse ;  /* 0x0000001005267825 */ /* 0x148fe400078e021a */
[----:B------:R3:W-:Y:S01]  /*ba10*/  LDGSTS.E.128 [R47+0x550], desc[UR10][R36.64] ;  /* 0x00550000242f7fae */ /* 0x0007e2000b9a180a */
[----:B----4-:R-:W-:Y:S01]  /*ba20*/  HMMA.16816.F16 R16, R16, R30, R44 ;  /* 0x0000001e1010723c */ /* 0x010fe2000000082c */
[C-C-:B------:R-:W-:Y:S02]  /*ba30*/  IMAD.WIDE R40, R5.reuse, 0x12, R26.reuse ;  /* 0x0000001205287825 */ /* 0x140fe400078e021a */
[----:B------:R4:W-:Y:S02]  /*ba40*/  LDGSTS.E.128 [R47+0x660], desc[UR10][R20.64] ;  /* 0x00660000142f7fae */ /* 0x0009e4000b9a180a */
[----:B-----5:R-:W-:-:S02]  /*ba50*/  IMAD.WIDE R8, R5, 0x14, R26 ;  /* 0x0000001405087825 */ /* 0x020fc400078e021a */
[----:B------:R4:W-:Y:S02]  /*ba60*/  LDGSTS.E.128 [R47+0x770], desc[UR10][R22.64] ;  /* 0x00770000162f7fae */ /* 0x0009e4000b9a180a */
[C-C-:B-1----:R-:W-:Y:S02]  /*ba70*/  IMAD.WIDE R10, R5.reuse, 0x16, R26.reuse ;  /* 0x00000016050a7825 */ /* 0x142fe400078e021a */
[----:B------:R4:W-:Y:S01]  /*ba80*/  LDGSTS.E.128 [R47+0x880], desc[UR10][R38.64] ;  /* 0x00880000262f7fae */ /* 0x0009e2000b9a180a */
[----:B--2---:R-:W-:Y:S01]  /*ba90*/  HMMA.16816.F16 R82, R80, R24, R42 ;  /* 0x000000185052723c */ /* 0x004fe2000000082a */
[C-C-:B------:R-:W-:Y:S02]  /*baa0*/  IMAD.WIDE R32, R5.reuse, 0x18, R26.reuse ;  /* 0x0000001805207825 */ /* 0x140fe400078e021a */
[----:B------:R4:W-:Y:S02]  /*bab0*/  LDGSTS.E.128 [R47+0x990], desc[UR10][R40.64] ;  /* 0x00990000282f7fae */ /* 0x0009e4000b9a180a */
[----:B------:R-:W-:-:S02]  /*bac0*/  IMAD.WIDE R34, R5, 0x1a, R26 ;  /* 0x0000001a05227825 */ /* 0x000fc400078e021a */
[----:B------:R4:W-:Y:S01]  /*bad0*/  LDGSTS.E.128 [R47+0xaa0], desc[UR10][R8.64] ;  /* 0x00aa0000082f7fae */ /* 0x0009e2000b9a180a */
[----:B------:R-:W-:Y:S01]  /*bae0*/  HMMA.16816.F16 R78, R76, R24, R16 ;  /* 0x000000184c4e723c */ /* 0x000fe20000000810 */
[C-C-:B---3--:R-:W-:Y:S02]  /*baf0*/  IMAD.WIDE R36, R5.reuse, 0x1c, R26.reuse ;  /* 0x0000001c05247825 */ /* 0x148fe400078e021a */
[----:B------:R4:W-:Y:S02]  /*bb00*/  LDGSTS.E.128 [R47+0xbb0], desc[UR10][R10.64] ;  /* 0x00bb00000a2f7fae */ /* 0x0009e4000b9a180a */
[----:B------:R-:W-:Y:S02]  /*bb10*/  IMAD.WIDE R26, R5, 0x1e, R26 ;  /* 0x0000001e051a7825 */ /* 0x000fe400078e021a */
        /* <DEDUP_REMOVED lines=8> */
.L_x_19:
[----:B------:R-:W1:Y:S01]  /*bba0*/  S2R R4, SR_LANEID ;  /* 0x0000000000047919 */ /* 0x000e620000000000 */
[----:B------:R-:W-:Y:S01]  /*bbb0*/  ULOP3.LUT UR6, UR6, 0x1, URZ, 0xc, !UPT ;  /* 0x0000000106067892 */ /* 0x000fe2000f8e0cff */
[----:B------:R-:W-:-:S05]  /*bbc0*/  LOP3.LUT R3, R3, 0x3e0, RZ, 0xc0, !PT ;  /* 0x000003e003037812 */ /* 0x000fca00078ec0ff */
[----:B--2---:R-:W-:-:S05]  /*bbd0*/  MOV R24, UR6 ;  /* 0x0000000600187c02 */ /* 0x004fca0008000f00 */
[----:B------:R-:W-:-:S05]  /*bbe0*/  IMAD R24, R24, 0x4400, R3 ;  /* 0x0000440018187824 */ /* 0x000fca00078e0203 */
[----:B------:R-:W-:Y:S01]  /*bbf0*/  LEA R24, R24, UR5, 0x1 ;  /* 0x0000000518187c11 */ /* 0x000fe2000f8e08ff */
[----:B------:R-:W-:-:S03]  /*bc00*/  UIMAD UR5, UR6, 0x880, UR5 ;  /* 0x00000880060578a4 */ /* 0x000fc6000f8e0205 */
[----:B------:R-:W-:Y:S01]  /*bc10*/  IADD3 R30, PT, PT, R24, 0x3300, RZ ;  /* 0x00003300181e7810 */ /* 0x000fe20007ffe0ff */
[----:B------:R-:W-:Y:S01]  /*bc20*/  UIADD3 UR4, UPT, UPT, UR5, 0x20, URZ ;  /* 0x0000002005047890 */ /* 0x000fe2000fffe0ff */
[C---:B-1----:R-:W-:Y:S02]  /*bc30*/  LOP3.LUT R6, R4.reuse, 0xf, RZ, 0xc0, !PT ;  /* 0x0000000f04067812 */ /* 0x042fe400078ec0ff */
[----:B----4-:R-:W-:Y:S02]  /*bc40*/  LOP3.LUT R9, R4, 0x7, RZ, 0xc0, !PT ;  /* 0x0000000704097812 */ /* 0x010fe400078ec0ff */
[----:B------:R-:W-:Y:S02]  /*bc50*/  SHF.R.U32.HI R10, RZ, 0x4, R4 ;  /* 0x00000004ff0a7819 */ /* 0x000fe40000011604 */
[----:B------:R-:W-:Y:S02]  /*bc60*/  SHF.R.U32.HI R7, RZ, 0x3, R6 ;  /* 0x00000003ff077819 */ /* 0x000fe40000011606 */
[----:B------:R-:W-:-:S02]  /*bc70*/  SHF.R.U32.HI R8, RZ, 0x3, R4 ;  /* 0x00000003ff087819 */ /* 0x000fc40000011604 */
[----:B------:R-:W-:Y:S02]  /*bc80*/  LEA R10, R10, R9, 0x3 ;  /* 0x000000090a0a7211 */ /* 0x000fe400078e18ff */
[----:B------:R-:W-:Y:S02]  /*bc90*/  SHF.L.U32 R9, R7, 0x3, RZ ;  /* 0x0000000307097819 */ /* 0x000fe400000006ff */
[----:B------:R-:W-:Y:S02]  /*bca0*/  SHF.L.U32 R8, R8, 0x3, RZ ;  /* 0x0000000308087819 */ /* 0x000fe400000006ff */
[----:B------:R-:W-:Y:S02]  /*bcb0*/  LOP3.LUT R6, R6, 0x7, RZ, 0xc0, !PT ;  /* 0x0000000706067812 */ /* 0x000fe400078ec0ff */
[----:B------:R-:W-:Y:S02]  /*bcc0*/  LOP3.LUT R9, R9, 0x8, RZ, 0xe2, !PT ;  /* 0x0000000809097812 */ /* 0x000fe400078ee2ff */
[----:B------:R-:W-:-:S02]  /*bcd0*/  LOP3.LUT R7, R8, 0x8, RZ, 0xe2, !PT ;  /* 0x0000000808077812 */ /* 0x000fc400078ee2ff */
[----:B------:R-:W-:Y:S01]  /*bce0*/  IADD3 R8, PT, PT, R24, 0x1100, RZ ;  /* 0x0000110018087810 */ /* 0x000fe20007ffe0ff */
[----:B------:R-:W-:Y:S02]  /*bcf0*/  IMAD R6, R6, 0x88, R9 ;  /* 0x0000008806067824 */ /* 0x000fe400078e0209 */
[----:B------:R-:W-:-:S03]  /*bd00*/  IMAD R7, R10, 0x88, R7 ;  /* 0x000000880a077824 */ /* 0x000fc600078e0207 */
[----:B------:R-:W-:Y:S02]  /*bd10*/  LEA R26, R6, UR5, 0x1 ;  /* 0x00000005061a7c11 */ /* 0x000fe4000f8e08ff */
[C---:B------:R-:W-:Y:S02]  /*bd20*/  LEA R31, R7.reuse, R8, 0x1 ;  /* 0x00000008071f7211 */ /* 0x040fe400078e08ff */
[----:B------:R-:W-:Y:S02]  /*bd30*/  IADD3 R8, PT, PT, R24, 0x2200, RZ ;  /* 0x0000220018087810 */ /* 0x000fe40007ffe0ff */
[----:B------:R-:W-:Y:S01]  /*bd40*/  LDSM.16.M88.2 R26, [R26] ;  /* 0x000000001a1a783b */ /* 0x000fe20000000100 */
[----:B------:R-:W-:Y:S01]  /*bd50*/  LEA R28, R6, UR4, 0x1 ;  /* 0x00000004061c7c11 */ /* 0x000fe2000f8e08ff */
[----:B------:R-:W-:Y:S01]  /*bd60*/  UIADD3 UR4, UPT, UPT, UR5, 0x40, URZ ;  /* 0x0000004005047890 */ /* 0x000fe2000fffe0ff */
[C---:B------:R-:W-:Y:S01]  /*bd70*/  LEA R32, R7.reuse, R8, 0x1 ;  /* 0x0000000807207211 */ /* 0x040fe200078e08ff */
[----:B------:R-:W1:Y:S01]  /*bd80*/  LDSM.16.MT88.4 R12, [R31] ;  /* 0x000000001f0c783b */ /* 0x000e620000004200 */
[----:B------:R-:W-:-:S03]  /*bd90*/  LEA R25, R7, R30, 0x1 ;  /* 0x0000001e07197211 */ /* 0x000fc600078e08ff */
[----:B------:R-:W2:Y:S01]  /*bda0*/  LDSM.16.MT88.4 R20, [R31+0x20] ;  /* 0x000020001f14783b */ /* 0x000ea20000004200 */
[----:B------:R-:W-:Y:S01]  /*bdb0*/  LEA R30, R6, UR4, 0x1 ;  /* 0x00000004061e7c11 */ /* 0x000fe2000f8e08ff */
[----:B------:R-:W-:Y:S02]  /*bdc0*/  UIADD3 UR4, UPT, UPT, UR5, 0x60, URZ ;  /* 0x0000006005047890 */ /* 0x000fe4000fffe0ff */
[----:B------:R-:W-:Y:S04]  /*bdd0*/  LDSM.16.MT88.4 R16, [R32] ;  /* 0x000000002010783b */ /* 0x000fe80000004200 */
[----:B------:R-:W3:Y:S04]  /*bde0*/  LDSM.16.M88.2 R28, [R28] ;  /* 0x000000001c1c783b */ /* 0x000ee80000000100 */
[----:B------:R4:W5:Y:S04]  /*bdf0*/  LDSM.16.MT88.4 R8, [R32+0x20] ;  /* 0x000020002008783b */ /* 0x0009680000004200 */
[----:B------:R-:W-:Y:S01]  /*be00*/  LDSM.16.M88.2 R30, [R30] ;  /* 0x000000001e1e783b */ /* 0x000fe20000000100 */
[-C--:B-1----:R-:W-:Y:S03]  /*be10*/  HMMA.16816.F16 R82, R12, R26.reuse, R82 ;  /* 0x0000001a0c52723c */ /* 0x082fe60000000852 */
[----:B------:R-:W1:Y:S05]  /*be20*/  LDSM.16.MT88.4 R12, [R25] ;  /* 0x00000000190c783b */ /* 0x000e6a0000004200 */
[----:B--2---:R-:W-:Y:S01]  /*be30*/  HMMA.16816.F16 R78, R20, R26, R78 ;  /* 0x0000001a144e723c */ /* 0x004fe2000000084e */
[----:B------:R2:W1:Y:S01]  /*be40*/  LDSM.16.MT88.4 R20, [R25+0x20] ;  /* 0x000020001914783b */ /* 0x0004620000004200 */
[----:B------:R-:W-:-:S04]  /*be50*/  IADD3 R26, PT, PT, R24, 0x4400, RZ ;  /* 0x00004400181a7810 */ /* 0x000fc80007ffe0ff */
[----:B----4-:R-:W-:Y:S02]  /*be60*/  LEA R32, R7, R26, 0x1 ;  /* 0x0000001a07207211 */ /* 0x010fe400078e08ff */
[----:B------:R-:W-:Y:S01]  /*be70*/  LEA R26, R6, UR4, 0x1 ;  /* 0x00000004061a7c11 */ /* 0x000fe2000f8e08ff */
[----:B------:R-:W-:-:S03]  /*be80*/  UIADD3 UR4, UPT, UPT, UR5, 0x80, URZ ;  /* 0x0000008005047890 */ /* 0x000fc6000fffe0ff */
[-C--:B---3--:R-:W-:Y:S01]  /*be90*/  HMMA.16816.F16 R82, R16, R28.reuse, R82 ;  /* 0x0000001c1052723c */ /* 0x088fe20000000852 */
[----:B------:R-:W-:Y:S04]  /*bea0*/  LDSM.16.MT88.4 R16, [R32] ;  /* 0x000000002010783b */ /* 0x000fe80000004200 */
[----:B------:R-:W3:Y:S03]  /*beb0*/  LDSM.16.M88.2 R26, [R26] ;  /* 0x000000001a1a783b */ /* 0x000ee60000000100 */
[----:B-----5:R-:W-:Y:S01]  /*bec0*/  HMMA.16816.F16 R78, R8, R28, R78 ;  /* 0x0000001c084e723c */ /* 0x020fe2000000084e */
[----:B------:R4:W5:Y:S01]  /*bed0*/  LDSM.16.MT88.4 R8, [R32+0x20] ;  /* 0x000020002008783b */ /* 0x0009620000004200 */
[----:B------:R-:W-:-:S04]  /*bee0*/  IADD3 R28, PT, PT, R24, 0x5500, RZ ;  /* 0x00005500181c7810 */ /* 0x000fc80007ffe0ff */
[----:B--2---:R-:W-:Y:S02]  /*bef0*/  LEA R25, R7, R28, 0x1 ;  /* 0x0000001c07197211 */ /* 0x004fe400078e08ff */
[----:B------:R-:W-:Y:S01]  /*bf00*/  LEA R28, R6, UR4, 0x1 ;  /* 0x00000004061c7c11 */ /* 0x000fe2000f8e08ff */
[----:B------:R-:W-:-:S03]  /*bf10*/  UIADD3 UR4, UPT, UPT, UR5, 0xa0, URZ ;  /* 0x000000a005047890 */ /* 0x000fc6000fffe0ff */
[-C--:B-1----:R-:W-:Y:S01]  /*bf20*/  HMMA.16816.F16 R82, R12, R30.reuse, R82 ;  /* 0x0000001e0c52723c */ /* 0x082fe20000000852 */
[----:B------:R-:W-:Y:S04]  /*bf30*/  LDSM.16.MT88.4 R12, [R25] ;  /* 0x00000000190c783b */ /* 0x000fe80000004200 */
[----:B------:R-:W1:Y:S03]  /*bf40*/  LDSM.16.M88.2 R28, [R28] ;  /* 0x000000001c1c783b */ /* 0x000e660000000100 */
[----:B------:R-:W-:Y:S01]  /*bf50*/  HMMA.16816.F16 R78, R20, R30, R78 ;  /* 0x0000001e144e723c */ /* 0x000fe2000000084e */
[----:B------:R2:W1:Y:S01]  /*bf60*/  LDSM.16.MT88.4 R20, [R25+0x20] ;  /* 0x000020001914783b */ /* 0x0004620000004200 */
[----:B------:R-:W-:-:S04]  /*bf70*/  IADD3 R30, PT, PT, R24, 0x6600, RZ ;  /* 0x00006600181e7810 */ /* 0x000fc80007ffe0ff */
[----:B----4-:R-:W-:Y:S02]  /*bf80*/  LEA R32, R7, R30, 0x1 ;  /* 0x0000001e07207211 */ /* 0x010fe400078e08ff */
[----:B------:R-:W-:Y:S01]  /*bf90*/  LEA R30, R6, UR4, 0x1 ;  /* 0x00000004061e7c11 */ /* 0x000fe2000f8e08ff */
[----:B------:R-:W-:Y:S02]  /*bfa0*/  UIADD3 UR4, UPT, UPT, UR5, 0xc0, URZ ;  /* 0x000000c005047890 */ /* 0x000fe4000fffe0ff */
[----:B------:R-:W-:-:S03]  /*bfb0*/  UIADD3 UR5, UPT, UPT, UR5, 0xe0, URZ ;  /* 0x000000e005057890 */ /* 0x000fc6000fffe0ff */
[----:B------:R-:W-:Y:S01]  /*bfc0*/  LDSM.16.M88.2 R30, [R30] ;  /* 0x000000001e1e783b */ /* 0x000fe20000000100 */
[-C--:B---3--:R-:W-:Y:S03]  /*bfd0*/  HMMA.16816.F16 R82, R16, R26.reuse, R82 ;  /* 0x0000001a1052723c */ /* 0x088fe60000000852 */
[----:B------:R-:W3:Y:S05]  /*bfe0*/  LDSM.16.MT88.4 R16, [R32] ;  /* 0x000000002010783b */ /* 0x000eea0000004200 */
[----:B-----5:R-:W-:Y:S01]  /*bff0*/  HMMA.16816.F16 R78, R8, R26, R78 ;  /* 0x0000001a084e723c */ /* 0x020fe2000000084e */
[----:B------:R-:W4:Y:S01]  /*c000*/  LDSM.16.MT88.4 R8, [R32+0x20] ;  /* 0x000020002008783b */ /* 0x000f220000004200 */
[----:B------:R-:W-:-:S02]  /*c010*/  IADD3 R26, PT, PT, R24, 0x7700, RZ ;  /* 0x00007700181a7810 */ /* 0x000fc40007ffe0ff */
[----:B------:R-:W-:Y:S02]  /*c020*/  IADD3 R24, PT, PT, R24, 0x8800, RZ ;  /* 0x0000880018187810 */ /* 0x000fe40007ffe0ff */
[C---:B--2---:R-:W-:Y:S02]  /*c030*/  LEA R25, R7.reuse, R26, 0x1 ;  /* 0x0000001a07197211 */ /* 0x044fe400078e08ff */
[C---:B------:R-:W-:Y:S02]  /*c040*/  LEA R26, R6.reuse, UR4, 0x1 ;  /* 0x00000004061a7c11 */ /* 0x040fe4000f8e08ff */
[----:B------:R-:W-:Y:S02]  /*c050*/  LEA R24, R7, R24, 0x1 ;  /* 0x0000001807187211 */ /* 0x000fe400078e08ff */
[-C--:B-1----:R-:W-:Y:S01]  /*c060*/  HMMA.16816.F16 R82, R12, R28.reuse, R82 ;  /* 0x0000001c0c52723c */ /* 0x082fe20000000852 */
[----:B------:R-:W-:Y:S04]  /*c070*/  LDSM.16.MT88.4 R12, [R25] ;  /* 0x00000000190c783b */ /* 0x000fe80000004200 */
[----:B------:R-:W1:Y:S03]  /*c080*/  LDSM.16.M88.2 R26, [R26] ;  /* 0x000000001a1a783b */ /* 0x000e660000000100 */
[----:B------:R-:W-:Y:S01]  /*c090*/  HMMA.16816.F16 R78, R20, R28, R78 ;  /* 0x0000001c144e723c */ /* 0x000fe2000000084e */
[----:B------:R-:W2:Y:S01]  /*c0a0*/  LDSM.16.MT88.4 R20, [R25+0x20] ;  /* 0x000020001914783b */ /* 0x000ea20000004200 */
[----:B------:R-:W-:-:S05]  /*c0b0*/  LEA R28, R6, UR5, 0x1 ;  /* 0x00000005061c7c11 */ /* 0x000fca000f8e08ff */
[----:B------:R-:W-:Y:S05]  /*c0c0*/  LDSM.16.M88.2 R6, [R28] ;  /* 0x000000001c06783b */ /* 0x000fea0000000100 */
[-C--:B---3--:R-:W-:Y:S01]  /*c0d0*/  HMMA.16816.F16 R82, R16, R30.reuse, R82 ;  /* 0x0000001e1052723c */ /* 0x088fe20000000852 */
[----:B------:R-:W3:Y:S07]  /*c0e0*/  LDSM.16.MT88.4 R16, [R24] ;  /* 0x000000001810783b */ /* 0x000eee0000004200 */
[----:B----4-:R-:W-:Y:S01]  /*c0f0*/  HMMA.16816.F16 R78, R8, R30, R78 ;  /* 0x0000001e084e723c */ /* 0x010fe2000000084e */
[----:B------:R-:W4:Y:S11]  /*c100*/  LDSM.16.MT88.4 R8, [R24+0x20] ;  /* 0x000020001808783b */ /* 0x000f360000004200 */
[-C--:B-1----:R-:W-:Y:S01]  /*c110*/  HMMA.16816.F16 R12, R12, R26.reuse, R82 ;  /* 0x0000001a0c0c723c */ /* 0x082fe20000000852 */
[----:B------:R-:W1:Y:S07]  /*c120*/  LDC R15, c[0x0][0x370] ;  /* 0x0000dc00ff0f7b82 */ /* 0x000e6e0000000800 */
[----:B--2---:R-:W-:-:S12]  /*c130*/  HMMA.16816.F16 R20, R20, R26, R78 ;  /* 0x0000001a1414723c */ /* 0x004fd8000000084e */
[----:B---3--:R-:W-:Y:S01]  /*c140*/  HMMA.16816.F16 R12, R16, R6, R12 ;  /* 0x00000006100c723c */ /* 0x008fe2000000080c */
[----:B-1----:R-:W-:-:S07]  /*c150*/  IMAD R0, R15, UR9, R0 ;  /* 0x000000090f007c24 */ /* 0x002fce000f8e0200 */
[----:B----4-:R-:W-:Y:S01]  /*c160*/  HMMA.16816.F16 R8, R8, R6, R20 ;  /* 0x000000060808723c */ /* 0x010fe20000000814 */
[----:B------:R-:W1:Y:S01]  /*c170*/  LDC.64 R6, c[0x0][0x390] ;  /* 0x0000e400ff067b82 */ /* 0x000e620000000a00 */
[----:B------:R-:W-:Y:S01]  /*c180*/  LEA R0, R0, R3, 0x7 ;  /* 0x0000000300007211 */ /* 0x000fe200078e38ff */
[----:B------:R-:W-:Y:S01]  /*c190*/  IMAD R3, R2, R5, RZ ;  /* 0x0000000502037224 */ /* 0x000fe200078e02ff */
[----:B------:R-:W-:Y:S02]  /*c1a0*/  SHF.R.U32.HI R10, RZ, 0x1, R5 ;  /* 0x00000001ff0a7819 */ /* 0x000fe40000011605 */
[----:B------:R-:W-:Y:S02]  /*c1b0*/  LOP3.LUT R2, R4, 0x3, RZ, 0xc0, !PT ;  /* 0x0000000304027812 */ /* 0x000fe400078ec0ff */
[----:B------:R-:W-:Y:S02]  /*c1c0*/  LEA R11, R3, R0, 0x3 ;  /* 0x00000000030b7211 */ /* 0x000fe400078e18ff */
[----:B------:R-:W-:Y:S01]  /*c1d0*/  SHF.R.U32.HI R5, RZ, 0x2, R4 ;  /* 0x00000002ff057819 */ /* 0x000fe20000011604 */
[----:B------:R-:W2:Y:S01]  /*c1e0*/  MOVM.16.MT88 R15, R12 ;  /* 0x000000000c0f723a */ /* 0x000ea20000000000 */
[----:B------:R-:W-:-:S03]  /*c1f0*/  MOV R3, RZ ;  /* 0x000000ff00037202 */ /* 0x000fc60000000f00 */
[----:B------:R-:W3:Y:S01]  /*c200*/  MOVM.16.MT88 R13, R13 ;  /* 0x000000000d0d723a */ /* 0x000ee20000000000 */
[----:B------:R-:W-:-:S03]  /*c210*/  IMAD.WIDE.U32 R4, R5, R10, R2 ;  /* 0x0000000a05047225 */ /* 0x000fc600078e0002 */
[----:B------:R-:W4:Y:S04]  /*c220*/  MOVM.16.MT88 R17, R8 ;  /* 0x000000000811723a */ /* 0x000f280000000000 */
[----:B------:R-:W5:Y:S01]  /*c230*/  MOVM.16.MT88 R9, R9 ;  /* 0x000000000909723a */ /* 0x000f620000000000 */
[----:B-1----:R-:W-:-:S03]  /*c240*/  IMAD.WIDE R2, R11, 0x2, R6 ;  /* 0x000000020b027825 */ /* 0x002fc600078e0206 */
[----:B------:R-:W-:-:S04]  /*c250*/  LEA R2, P0, R4, R2, 0x2 ;  /* 0x0000000204027211 */ /* 0x000fc800078010ff */
[----:B------:R-:W-:-:S05]  /*c260*/  LEA.HI.X R3, R4, R3, R5, 0x2, P0 ;  /* 0x0000000304037211 */ /* 0x000fca00000f1405 */
[----:B--2---:R-:W-:Y:S04]  /*c270*/  STG.E desc[UR10][R2.64], R15 ;  /* 0x0000000f02007986 */ /* 0x004fe8000c10190a */
[----:B---3--:R-:W-:Y:S04]  /*c280*/  STG.E desc[UR10][R2.64+0x10], R13 ;  /* 0x0000100d02007986 */ /* 0x008fe8000c10190a */
[----:B----4-:R-:W-:Y:S04]  /*c290*/  STG.E desc[UR10][R2.64+0x20], R17 ;  /* 0x0000201102007986 */ /* 0x010fe8000c10190a */
[----:B-----5:R-:W-:Y:S01]  /*c2a0*/  STG.E desc[UR10][R2.64+0x30], R9 ;  /* 0x0000300902007986 */ /* 0x020fe2000c10190a */
[----:B------:R-:W-:Y:S05]  /*c2b0*/  EXIT ;  /* 0x000000000000794d */ /* 0x000fea0003800000 */
.L_x_23:
        /* <DEDUP_REMOVED lines=12> */
.L_x_50:


//--------------------- .text._Z22eed_hgemm_m8n128k64_v4P6__halfS0_S0_iii --------------------------
	.section	.text._Z22eed_hgemm_m8n128k64_v4P6__halfS0_S0_iii,"ax",@progbits
	.align	128
        .global         _Z22eed_hgemm_m8n128k64_v4P6__halfS0_S0_iii
        .type           _Z22eed_hgemm_m8n128k64_v4P6__halfS0_S0_iii,@function
        .size           _Z22eed_hgemm_m8n128k64_v4P6__halfS0_S0_iii,(.L_x_51 - _Z22eed_hgemm_m8n128k64_v4P6__halfS0_S0_iii)
        .other          _Z22eed_hgemm_m8n128k64_v4P6__halfS0_S0_iii,@"STO_CUDA_ENTRY STV_DEFAULT"
_Z22eed_hgemm_m8n128k64_v4P6__halfS0_S0_iii:
.text._Z22eed_hgemm_m8n128k64_v4P6__halfS0_S0_iii:
[----:B------:R-:W-:Y:S08]  /*0000*/  LDC R1, c[0x0][0x37c] ;  /* 0x0000df00ff017b82 */ /* 0x000ff00000000800 */
[----:B------:R-:W1:Y:S01]  /*0010*/  LDC.64 R28, c[0x0][0x398] ;  /* 0x0000e600ff1c7b82 */ /* 0x000e620000000a00 */
[----:B------:R-:W2:Y:S07]  /*0020*/  LDCU UR5, c[0x0][0x370] ;  /* 0x00006e00ff0577ac */ /* 0x000eae0008000800 */
[----:B------:R-:W-:Y:S08]  /*0030*/  S2UR UR4, SR_CTAID.Z ;  /* 0x00000000000479c3 */ /* 0x000ff00000002700 */
[----:B------:R-:W2:Y:S08]  /*0040*/  S2UR UR6, SR_CTAID.X ;  /* 0x00000000000679c3 */ /* 0x000eb00000002500 */
[----:B------:R-:W3:Y:S01]  /*0050*/  S2UR UR7, SR_CTAID.Y ;  /* 0x00000000000779c3 */ /* 0x000ee20000002600 */
[----:B-1----:R-:W-:-:S02]  /*0060*/  SHF.R.S32.HI R0, RZ, 0x1f, R29 ;  /* 0x0000001fff007819 */ /* 0x002fc4000001141d */
[----:B------:R-:W-:Y:S02]  /*0070*/  SHF.R.S32.HI R3, RZ, 0x1f, R28 ;  /* 0x0000001fff037819 */ /* 0x000fe4000001141c */
[----:B------:R-:W-:Y:S02]  /*0080*/  LEA.HI R0, R0, R29, RZ, 0x7 ;  /* 0x0000001d00007211 */ /* 0x000fe400078f38ff */
[----:B------:R-:W-:Y:S02]  /*0090*/  LEA.HI R3, R3, R28, RZ, 0x3 ;  /* 0x0000001c03037211 */ /* 0x000fe400078f18ff */
[----:B------:R-:W-:Y:S02]  /*00a0*/  SHF.R.S32.HI R0, RZ, 0x7, R0 ;  /* 0x00000007ff007819 */ /* 0x000fe40000011400 */
[----:B------:R-:W-:Y:S01]  /*00b0*/  SHF.R.S32.HI R3, RZ, 0x3, R3 ;  /* 0x00000003ff037819 */ /* 0x000fe20000011403 */
[----:B--2---:R-:W-:-:S06]  /*00c0*/  UIMAD UR4, UR4, UR5, UR6 ;  /* 0x00000005040472a4 */ /* 0x004fcc000f8e0206 */
[----:B------:R-:W-:-:S04]  /*00d0*/  ISETP.LE.AND P0, PT, R0, UR4, PT ;  /* 0x0000000400007c0c */ /* 0x000fc8000bf03270 */
[----:B---3--:R-:W-:-:S13]  /*00e0*/  ISETP.LE.OR P0, PT, R3, UR7, P0 ;  /* 0x0000000703007c0c */ /* 0x008fda0008703670 */
[----:B------:R-:W-:Y:S05]  /*00f0*/  @P0 EXIT ;  /* 0x000000000000094d */ /* 0x000fea0003800000 */
[----:B------:R-:W1:Y:S01]  /*0100*/  S2R R65, SR_TID.X ;  /* 0x0000000000417919 */ /* 0x000e620000002100 */
[----:B------:R-:W2:Y:S01]  /*0110*/  LDC.64 R72, c[0x0][0x388] ;  /* 0x0000e200ff487b82 */ /* 0x000ea20000000a00 */
[----:B------:R-:W-:Y:S01]  /*0120*/  USHF.L.U32 UR5, UR4, 0x7, URZ ;  /* 0x0000000704057899 */ /* 0x000fe200080006ff */
[----:B------:R-:W-:Y:S01]  /*0130*/  MOV R64, 0x400 ;  /* 0x0000040000407802 */ /* 0x000fe20000000f00 */
[----:B------:R-:W3:Y:S01]  /*0140*/  S2R R3, SR_CgaCtaId ;  /* 0x0000000000037919 */ /* 0x000ee20000008800 */
[----:B------:R-:W-:Y:S01]  /*0150*/  USHF.L.U32 UR4, UR7, 0x3, URZ ;  /* 0x0000000307047899 */ /* 0x000fe200080006ff */
[----:B------:R-:W-:Y:S01]  /*0160*/  CS2R R40, SRZ ;  /* 0x0000000000287805 */ /* 0x000fe2000001ff00 */
[----:B------:R-:W4:Y:S01]  /*0170*/  LDCU.64 UR8, c[0x0][0x358] ;  /* 0x00006b00ff0877ac */ /* 0x000f220008000a00 */
[----:B------:R-:W-:Y:S01]  /*0180*/  CS2R R24, SRZ ;  /* 0x0000000000187805 */ /* 0x000fe2000001ff00 */
[----:B------:R-:W5:Y:S08]  /*0190*/  LDC R23, c[0x0][0x3a0] ;  /* 0x0000e800ff177b82 */ /* 0x000f700000000800 */
[----:B------:R-:W4:Y:S01]  /*01a0*/  LDC.64 R74, c[0x0][0x380] ;  /* 0x0000e000ff4a7b82 */ /* 0x000f220000000a00 */
[----:B-1----:R-:W-:-:S02]  /*01b0*/  SHF.L.U32 R15, R65, 0x3, RZ ;  /* 0x00000003410f7819 */ /* 0x002fc400000006ff */
[----:B------:R-:W-:Y:S02]  /*01c0*/  SHF.R.U32.HI R0, RZ, 0x1, R65 ;  /* 0x00000001ff007819 */ /* 0x000fe40000011641 */
[----:B------:R-:W-:Y:S02]  /*01d0*/  LOP3.LUT R15, R15, 0x78, RZ, 0xc0, !PT ;  /* 0x000000780f0f7812 */ /* 0x000fe400078ec0ff */
[----:B------:R-:W-:Y:S02]  /*01e0*/  LOP3.LUT R0, R0, 0x1f8, RZ, 0xc0, !PT ;  /* 0x000001f800007812 */ /* 0x000fe400078ec0ff */
[----:B------:R-:W-:Y:S02]  /*01f0*/  LOP3.LUT R2, R15, UR5, RZ, 0xfc, !PT ;  /* 0x000000050f027c12 */ /* 0x000fe4000f8efcff */
[----:B---3--:R-:W-:Y:S01]  /*0200*/  LEA R64, R3, R64, 0x18 ;  /* 0x0000004003407211 */ /* 0x008fe200078ec0ff */
[C---:B------:R-:W-:Y:S01]  /*0210*/  IMAD R19, R0.reuse, 0x88, R15 ;  /* 0x0000008800137824 */ /* 0x040fe200078e020f */
[----:B-----5:R-:W-:Y:S01]  /*0220*/  ISETP.GE.AND P0, PT, R23, 0x80, PT ;  /* 0x000000801700780c */ /* 0x020fe20003f06270 */
[----:B------:R-:W-:Y:S01]  /*0230*/  IMAD R59, R0, R29, R2 ;  /* 0x0000001d003b7224 */ /* 0x000fe200078e0202 */
[----:B------:R-:W-:-:S02]  /*0240*/  SHF.R.U32.HI R2, RZ, 0x4, R65 ;  /* 0x00000004ff027819 */ /* 0x000fc40000011641 */
[----:B------:R-:W-:Y:S01]  /*0250*/  LEA R62, R19, R64, 0x1 ;  /* 0x00000040133e7211 */ /* 0x000fe200078e08ff */
[----:B--2---:R-:W-:Y:S01]  /*0260*/  IMAD.WIDE R4, R59, 0x2, R72 ;  /* 0x000000023b047825 */ /* 0x004fe200078e0248 */
[C---:B------:R-:W-:Y:S02]  /*0270*/  IADD3 R14, PT, PT, R2.reuse, UR4, RZ ;  /* 0x00000004020e7c10 */ /* 0x040fe4000fffe0ff */
[----:B------:R-:W-:Y:S01]  /*0280*/  LOP3.LUT R65, R65, 0x3e0, RZ, 0xc0, !PT ;  /* 0x000003e041417812 */ /* 0x000fe200078ec0ff */
[----:B------:R-:W-:Y:S02]  /*0290*/  IMAD R63, R2, 0x88, R15 ;  /* 0x00000088023f7824 */ /* 0x000fe400078e020f */
[----:B------:R-:W-:-:S03]  /*02a0*/  IMAD.WIDE R6, R29, 0x2, R4 ;  /* 0x000000021d067825 */ /* 0x000fc600078e0204 */
[----:B------:R-:W-:Y:S01]  /*02b0*/  LEA R63, R63, R64, 0x1 ;  /* 0x000000403f3f7211 */ /* 0x000fe200078e08ff */
[----:B------:R-:W-:Y:S02]  /*02c0*/  IMAD R60, R14, R23, R15 ;  /* 0x000000170e3c7224 */ /* 0x000fe400078e020f */
[----:B------:R-:W-:-:S04]  /*02d0*/  IMAD.WIDE R8, R29, 0x2, R6 ;  /* 0x000000021d087825 */ /* 0x000fc800078e0206 */
[----:B----4-:R-:W-:-:S04]  /*02e0*/  IMAD.WIDE R2, R60, 0x2, R74 ;  /* 0x000000023c027825 */ /* 0x010fc800078e024a */
[C---:B------:R-:W-:Y:S01]  /*02f0*/  IMAD.WIDE R10, R29.reuse, 0x2, R8 ;  /* 0x000000021d0a7825 */ /* 0x040fe200078e0208 */
[----:B------:R-:W-:Y:S01]  /*0300*/  @!PT LDS RZ, [RZ] ;  /* 0x00000000fffff984 */ /* 0x000fe20000000800 */
[----:B------:R-:W-:Y:S01]  /*0310*/  @!PT LDS RZ, [RZ] ;  /* 0x00000000fffff984 */ /* 0x000fe20000000800 */
[----:B------:R-:W-:Y:S01]  /*0320*/  @!PT LDS RZ, [RZ] ;  /* 0x00000000fffff984 */ /* 0x000fe20000000800 */
[----:B------:R-:W-:Y:S04]  /*0330*/  LDGSTS.E.128 [R63], desc[UR8][R2.64] ;  /* 0x00000000023f7fae */ /* 0x000fe8000b9a1808 */
[----:B------:R1:W-:Y:S01]  /*0340*/  LDGSTS.E.128 [R63+0x880], desc[UR8][R2.64] ;  /* 0x00880000023f7fae */ /* 0x0003e2000b9a1808 */
[----:B------:R-:W-:-:S03]  /*0350*/  IMAD.WIDE R12, R29, 0x2, R10 ;  /* 0x000000021d0c7825 */ /* 0x000fc600078e020a */
[----:B------:R2:W-:Y:S01]  /*0360*/  LDGSTS.E.128 [R62+0x1100], desc[UR8][R4.64] ;  /* 0x01100000043e7fae */ /* 0x0005e2000b9a1808 */
[----:B------:R-:W-:-:S03]  /*0370*/  IMAD.WIDE R16, R29, 0x2, R12 ;  /* 0x000000021d107825 */ /* 0x000fc600078e020c */
[----:B------:R2:W-:Y:S04]  /*0380*/  LDGSTS.E.128 [R62+0x1210], desc[UR8][R6.64] ;  /* 0x01210000063e7fae */ /* 0x0005e8000b9a1808 */
[----:B------:R2:W-:Y:S01]  /*0390*/  LDGSTS.E.128 [R62+0x1320], desc[UR8][R8.64] ;  /* 0x01320000083e7fae */ /* 0x0005e2000b9a1808 */
[C---:B------:R-:W-:Y:S01]  /*03a0*/  IMAD.WIDE R18, R29.reuse, 0x2, R16 ;  /* 0x000000021d127825 */ /* 0x040fe200078e0210 */
[----:B-1----:R-:W-:Y:S02]  /*03b0*/  SHF.R.S32.HI R2, RZ, 0x1f, R23 ;  /* 0x0000001fff027819 */ /* 0x002fe40000011417 */
[----:B------:R2:W-:Y:S02]  /*03c0*/  LDGSTS.E.128 [R62+0x1430], desc[UR8][R10.64] ;  /* 0x014300000a3e7fae */ /* 0x0005e4000b9a1808 */
[----:B------:R-:W-:Y:S01]  /*03d0*/  LEA.HI R2, R2, R23, RZ, 0x6 ;  /* 0x0000001702027211 */ /* 0x000fe200078f30ff */
[----:B------:R-:W-:Y:S01]  /*03e0*/  IMAD.WIDE R20, R29, 0x2, R18 ;  /* 0x000000021d147825 */ /* 0x000fe200078e0212 */
[----:B------:R2:W-:Y:S02]  /*03f0*/  LDGSTS.E.128 [R62+0x1540], desc[UR8][R12.64] ;  /* 0x015400000c3e7fae */ /* 0x0005e4000b9a1808 */
[----:B------:R-:W-:-:S02]  /*0400*/  SHF.R.S32.HI R58, RZ, 0x6, R2 ;  /* 0x00000006ff3a7819 */ /* 0x000fc40000011402 */
[----:B------:R2:W-:Y:S04]  /*0410*/  LDGSTS.E.128 [R62+0x1650], desc[UR8][R16.64] ;  /* 0x01650000103e7fae */ /* 0x0005e8000b9a1808 */
[----:B------:R2:W-:Y:S04]  /*0420*/  LDGSTS.E.128 [R62+0x1760], desc[UR8][R18.64] ;  /* 0x01760000123e7fae */ /* 0x0005e8000b9a1808 */
[----:B------:R2:W-:Y:S04]  /*0430*/  LDGSTS.E.128 [R62+0x1870], desc[UR8][R20.64] ;  /* 0x01870000143e7fae */ /* 0x0005e8000b9a1808 */
[----:B------:R-:W0:Y:S01]  /*0440*/  LDGDEPBAR ;  /* 0x00000000000079af */ /* 0x000e220000000000 */
[----:B------:R-:W-:-:S04]  /*0450*/  DEPBAR.LE SB0, 0x0 ;  /* 0x000080000000791a */ /* 0x000fc80000000000 */
[----:B------:R-:W-:Y:S06]  /*0460*/  BAR.SYNC.DEFER_BLOCKING 0x0 ;  /* 0x0000000000007b1d */ /* 0x000fec0000010000 */
[----:B------:R-:W-:Y:S05]  /*0470*/  @!P0 BRA `(.L_x_24) ;  /* 0x00000068004c8947 */ /* 0x000fea0003800000 */
[----:B------:R-:W-:Y:S02]  /*0480*/  ISETP.GE.U32.AND P0, PT, R23, 0x840, PT ;  /* 0x000008401700780c */ /* 0x000fe40003f06070 */
[----:B------:R-:W-:Y:S02]  /*0490*/  CS2R R24, SRZ ;  /* 0x0000000000187805 */ /* 0x000fe4000001ff00 */
[----:B--2---:R-:W-:Y:S02]  /*04a0*/  VIMNMX R18, PT, PT, R58, 0x2, !PT ;  /* 0x000000023a127848 */ /* 0x004fe40007fe0100 */
[----:B------:R-:W-:Y:S02]  /*04b0*/  IADD3 R61, PT, PT, R62, 0x1100, RZ ;  /* 0x000011003e3d7810 */ /* 0x000fe40007ffe0ff */
[----:B------:R-:W-:Y:S02]  /*04c0*/  MOV R28, 0x1 ;  /* 0x00000001001c7802 */ /* 0x000fe40000000f00 */
[----:B------:R-:W-:-:S02]  /*04d0*/  MOV R40, RZ ;  /* 0x000000ff00287202 */ /* 0x000fc40000000f00 */
[----:B------:R-:W-:Y:S01]  /*04e0*/  IADD3 R18, PT, PT, R18, -0x1, RZ ;  /* 0xffffffff12127810 */ /* 0x000fe20007ffe0ff */
[----:B------:R-:W-:Y:S06]  /*04f0*/  @!P0 BRA `(.L_x_25) ;  /* 0x0000006000848947 */ /* 0x000fec0003800000 */
[----:B------:R-:W-:Y:S01]  /*0500*/  IADD3 R2, PT, PT, R0, 0x7c0, RZ ;  /* 0x000007c000027810 */ /* 0x000fe20007ffe0ff */
[----:B------:R-:W-:Y:S01]  /*0510*/  IMAD.WIDE.U32 R16, R60, 0x2, R74 ;  /* 0x000000023c107825 */ /* 0x000fe200078e004a */
[C---:B------:R-:W-:Y:S02]  /*0520*/  IADD3 R4, PT, PT, R0.reuse, 0x740, RZ ;  /* 0x0000074000047810 */ /* 0x040fe40007ffe0ff */
[C---:B------:R-:W-:Y:S02]  /*0530*/  IADD3 R6, PT, PT, R0.reuse, 0x6c0, RZ ;  /* 0x000006c000067810 */ /* 0x040fe40007ffe0ff */
[C---:B------:R-:W-:Y:S02]  /*0540*/  IADD3 R8, PT, PT, R0.reuse, 0x300, RZ ;  /* 0x0000030000087810 */ /* 0x040fe40007ffe0ff */
[C---:B------:R-:W-:Y:S02]  /*0550*/  LOP3.LUT R54, R0.reuse, 0x800, RZ, 0xfc, !PT ;  /* 0x0000080000367812 */ /* 0x040fe400078efcff */
        /* <DEDUP_REMOVED lines=8> */
[----:B------:R-:W-:Y:S01]  /*05e0*/  LOP3.LUT R38, R0, 0x600, RZ, 0xfc, !PT ;  /* 0x0000060000267812 */ /* 0x000fe200078efcff */
        /* <DEDUP_REMOVED lines=29> */
[----:B------:R-:W-:-:S02]  /*07c0*/  LOP3.LUT R76, R0, 0x200, RZ, 0xfc, !PT ;  /* 0x00000200004c7812 */ /* 0x000fc400078efcff */
[----:B------:R-:W-:Y:S01]  /*07d0*/  IADD3 R3, PT, PT, R0, 0x1c0, RZ ;  /* 0x000001c000037810 */ /* 0x000fe20007ffe0ff */
[-C--:B------:R-:W-:Y:S01]  /*07e0*/  IMAD R28, R28, R29.reuse, UR5 ;  /* 0x000000051c1c7e24 */ /* 0x080fe2000f8e021d */
[----:B------:R-:W-:Y:S01]  /*07f0*/  IADD3 R9, PT, PT, R0, 0x180, RZ ;  /* 0x0000018000097810 */ /* 0x000fe20007ffe0ff */
[-C--:B------:R-:W-:Y:S01]  /*0800*/  IMAD R8, R76, R29.reuse, UR5 ;  /* 0x000000054c087e24 */ /* 0x080fe2000f8e021d */
[C---:B------:R-:W-:Y:S02]  /*0810*/  IADD3 R24, PT, PT, R0.reuse, 0x140, RZ ;  /* 0x0000014000187810 */ /* 0x040fe40007ffe0ff */
[C---:B------:R-:W-:Y:S01]  /*0820*/  IADD3 R12, PT, PT, R0.reuse, 0x100, RZ ;  /* 0x00000100000c7810 */ /* 0x040fe20007ffe0ff */
[-C--:B------:R-:W-:Y:S01]  /*0830*/  IMAD R10, R9, R29.reuse, UR5 ;  /* 0x00000005090a7e24 */ /* 0x080fe2000f8e021d */
[----:B------:R-:W-:Y:S01]  /*0840*/  IADD3 R22, PT, PT, R0, 0xc0, RZ ;  /* 0x000000c000167810 */ /* 0x000fe20007ffe0ff */
[-C--:B------:R-:W-:Y:S01]  /*0850*/  IMAD R24, R24, R29.reuse, UR5 ;  /* 0x0000000518187e24 */ /* 0x080fe2000f8e021d */
[----:B------:R-:W-:Y:S01]  /*0860*/  IADD3 R14, PT, PT, R0, 0x80, RZ ;  /* 0x00000080000e7810 */ /* 0x000fe20007ffe0ff */
[-C--:B------:R-:W-:Y:S01]  /*0870*/  IMAD R12, R12, R29.reuse, UR5 ;  /* 0x000000050c0c7e24 */ /* 0x080fe2000f8e021d */
[----:B------:R-:W-:Y:S01]  /*0880*/  IADD3 R20, PT, PT, R0, 0x40, RZ ;  /* 0x0000004000147810 */ /* 0x000fe20007ffe0ff */
[-C--:B------:R-:W-:Y:S01]  /*0890*/  IMAD R0, R2, R29.reuse, UR5 ;  /* 0x0000000502007e24 */ /* 0x080fe2000f8e021d */
[----:B------:R-:W-:Y:S01]  /*08a0*/  IADD3 R76, P0, PT, R16, 0x800, RZ ;  /* 0x00000800104c7810 */ /* 0x000fe20007f1e0ff */
[-C--:B------:R-:W-:Y:S01]  /*08b0*/  IMAD R2, R4, R29.reuse, UR5 ;  /* 0x0000000504027e24 */ /* 0x080fe2000f8e021d */
[----:B------:R-:W-:Y:S01]  /*08c0*/  LOP3.LUT R18, R18, 0xffffffe0, RZ, 0xc0, !PT ;  /* 0xffffffe012127812 */ /* 0x000fe200078ec0ff */
[-C--:B------:R-:W-:Y:S01]  /*08d0*/  IMAD R4, R6, R29.reuse, UR5 ;  /* 0x0000000506047e24 */ /* 0x080fe2000f8e021d */
[----:B------:R-:W-:Y:S01]  /*08e0*/  LEA R57, R65, R64, 0x1 ;  /* 0x0000004041397211 */ /* 0x000fe200078e08ff */
[-C--:B------:R-:W-:Y:S01]  /*08f0*/  IMAD R6, R26, R29.reuse, UR5 ;  /* 0x000000051a067e24 */ /* 0x080fe2000f8e021d */
[----:B------:R-:W-:Y:S01]  /*0900*/  IADD3 R53, PT, PT, R15, R0, RZ ;  /* 0x000000000f357210 */ /* 0x000fe20007ffe0ff */
[-C--:B------:R-:W-:Y:S01]  /*0910*/  IMAD R26, R3, R29.reuse, UR5 ;  /* 0x00000005031a7e24 */ /* 0x080fe2000f8e021d */
[C---:B------:R-:W-:Y:S01]  /*0920*/  IADD3 R49, PT, PT, R15.reuse, R4, RZ ;  /* 0x000000040f317210 */ /* 0x040fe20007ffe0ff */
[----:B------:R-:W-:Y:S01]  /*0930*/  IMAD R22, R22, R29, UR5 ;  /* 0x0000000516167e24 */ /* 0x000fe2000f8e021d */
[C---:B------:R-:W-:Y:S01]  /*0940*/  IADD3 R4, PT, PT, R15.reuse, R5, RZ ;  /* 0x000000050f047210 */ /* 0x040fe20007ffe0ff */
[-C--:B------:R-:W-:Y:S01]  /*0950*/  IMAD R14, R14, R29.reuse, UR5 ;  /* 0x000000050e0e7e24 */ /* 0x080fe2000f8e021d */
[C---:B------:R-:W-:Y:S01]  /*0960*/  IADD3 R51, PT, PT, R15.reuse, R2, RZ ;  /* 0x000000020f337210 */ /* 0x040fe20007ffe0ff */
[----:B------:R-:W-:Y:S01]  /*0970*/  IMAD R20, R20, R29, UR5 ;  /* 0x0000000514147e24 */ /* 0x000fe2000f8e021d */
        /* <DEDUP_REMOVED lines=28> */
[----:B------:R-:W-:Y:S02]  /*0b40*/  IADD3 R15, PT, PT, R15, R20, RZ ;  /* 0x000000140f0f7210 */ /* 0x000fe40007ffe0ff */
[----:B------:R-:W-:Y:S02]  /*0b50*/  IADD3.X R77, PT, PT, RZ, R17, RZ, P0, !PT ;  /* 0x00000011ff4d7210 */ /* 0x000fe400007fe4ff */
[----:B------:R-:W-:-:S02]  /*0b60*/  MOV R28, RZ ;  /* 0x000000ff001c7202 */ /* 0x000fc40000000f00 */
[----:B------:R-:W-:Y:S02]  /*0b70*/  MOV R40, RZ ;  /* 0x000000ff00287202 */ /* 0x000fe40000000f00 */
[----:B------:R-:W-:Y:S02]  /*0b80*/  IADD3 R55, PT, PT, -R18, RZ, RZ ;  /* 0x000000ff12377210 */ /* 0x000fe40007ffe1ff */
[----:B------:R-:W-:-:S07]  /*0b90*/  IADD3 R56, PT, PT, R57, 0x1100, RZ ;  /* 0x0000110039387810 */ /* 0x000fce0007ffe0ff */
.L_x_26:
[----:B-1----:R-:W1:Y:S01]  /*0ba0*/  S2R R20, SR_LANEID ;  /* 0x0000000000147919 */ /* 0x002e620000000000 */
[C---:B------:R-:W-:Y:S01]  /*0bb0*/  IADD3 R44, PT, PT, R64.reuse, 0x20, RZ ;  /* 0x00000020402c7810 */ /* 0x040fe20007ffe0ff */
[----:B------:R-:W-:Y:S01]  /*0bc0*/  IMAD.WIDE R66, R15, 0x2, R72 ;  /* 0x000000020f427825 */ /* 0x000fe200078e0248 */
[----:B------:R-:W-:Y:S02]  /*0bd0*/  IADD3 R43, PT, PT, R57, 0x3300, RZ ;  /* 0x00003300392b7810 */ /* 0x000fe40007ffe0ff */
[----:B------:R-:W-:Y:S02]  /*0be0*/  IADD3 R70, PT, PT, R64, 0x940, RZ ;  /* 0x0000094040467810 */ /* 0x000fe40007ffe0ff */
[----:B------:R-:W-:Y:S02]  /*0bf0*/  IADD3 R55, PT, PT, R55, 0x20, RZ ;  /* 0x0000002037377810 */ /* 0x000fe40007ffe0ff */
[----:B------:R-:W-:Y:S02]  /*0c00*/  IADD3 R60, PT, PT, R60, 0x800, RZ ;  /* 0x000008003c3c7810 */ /* 0x000fe40007ffe0ff */
[----:B------:R-:W-:-:S02]  /*0c10*/  IADD3 R28, PT, PT, R28, 0x20, RZ ;  /* 0x000000201c1c7810 */ /* 0x000fc40007ffe0ff */
[C---:B------:R-:W-:Y:S02]  /*0c20*/  LEA R59, R29.reuse, R59, 0xb ;  /* 0x0000003b1d3b7211 */ /* 0x040fe400078e58ff */
[----:B------:R-:W-:Y:S02]  /*0c30*/  LEA R15, R29, R15, 0xb ;  /* 0x0000000f1d0f7211 */ /* 0x000fe400078e58ff */
[C---:B-1----:R-:W-:Y:S02]  /*0c40*/  LOP3.LUT R16, R20.reuse, 0xf, RZ, 0xc0, !PT ;  /* 0x0000000f14107812 */ /* 0x042fe400078ec0ff */
[----:B------:R-:W-:Y:S02]  /*0c50*/  SHF.R.U32.HI R18, RZ, 0x3, R20 ;  /* 0x00000003ff127819 */ /* 0x000fe40000011614 */
[----:B------:R-:W-:Y:S02]  /*0c60*/  SHF.R.U32.HI R17, RZ, 0x3, R16 ;  /* 0x00000003ff117819 */ /* 0x000fe40000011610 */
[----:B------:R-:W-:-:S02]  /*0c70*/  LOP3.LUT R19, R20, 0x7, RZ, 0xc0, !PT ;  /* 0x0000000714137812 */ /* 0x000fc400078ec0ff */
[----:B------:R-:W-:Y:S02]  /*0c80*/  SHF.R.U32.HI R20, RZ, 0x4, R20 ;  /* 0x00000004ff147819 */ /* 0x000fe40000011614 */
[----:B------:R-:W-:Y:S02]  /*0c90*/  SHF.L.U32 R18, R18, 0x3, RZ ;  /* 0x0000000312127819 */ /* 0x000fe400000006ff */
[----:B------:R-:W-:Y:S02]  /*0ca0*/  SHF.L.U32 R17, R17, 0x3, RZ ;  /* 0x0000000311117819 */ /* 0x000fe400000006ff */
[----:B------:R-:W-:Y:S02]  /*0cb0*/  LOP3.LUT R71, R16, 0x7, RZ, 0xc0, !PT ;  /* 0x0000000710477812 */ /* 0x000fe400078ec0ff */
[----:B------:R-:W-:Y:S02]  /*0cc0*/  LEA R19, R20, R19, 0x3 ;  /* 0x0000001314137211 */ /* 0x000fe400078e18ff */
[----:B------:R-:W-:-:S02]  /*0cd0*/  LOP3.LUT R68, R18, 0x8, RZ, 0xe2, !PT ;  /* 0x0000000812447812 */ /* 0x000fc400078ee2ff */
[----:B------:R-:W-:-:S03]  /*0ce0*/  LOP3.LUT R16, R17, 0x8, RZ, 0xe2, !PT ;  /* 0x0000000811107812 */ /* 0x000fc600078ee2ff */
[----:B------:R-:W-:Y:S02]  /*0cf0*/  IMAD R68, R19, 0x88, R68 ;  /* 0x0000008813447824 */ /* 0x000fe400078e0244 */
[----:B------:R-:W-:-:S03]  /*0d00*/  IMAD R71, R71, 0x88, R16 ;  /* 0x0000008847477824 */ /* 0x000fc600078e0210 */
[C---:B------:R-:W-:Y:S02]  /*0d10*/  LEA R46, R68.reuse, R56, 0x1 ;  /* 0x00000038442e7211 */ /* 0x040fe400078e08ff */
[C---:B------:R-:W-:Y:S02]  /*0d20*/  LEA R47, R71.reuse, R64, 0x1 ;  /* 0x00000040472f7211 */ /* 0x040fe400078e08ff */
[C---:B------:R-:W-:Y:S01]  /*0d30*/  LEA R44, R71.reuse, R44, 0x1 ;  /* 0x0000002c472c7211 */ /* 0x040fe200078e08ff */
[----:B------:R-:W-:Y:S01]  /*0d40*/  LDSM.16.MT88.4 R16, [R46] ;  /* 0x000000002e10783b */ /* 0x000fe20000004200 */
[----:B------:R-:W-:Y:S02]  /*0d50*/  LEA R43, R68, R43, 0x1 ;  /* 0x0000002b442b7211 */ /* 0x000fe400078e08ff */
[----:B------:R-:W-:Y:S01]  /*0d60*/  LEA R70, R71, R70, 0x1 ;  /* 0x0000004647467211 */ /* 0x000fe200078e08ff */
[----:B------:R-:W1:Y:S04]  /*0d70*/  LDSM.16.M88.2 R26, [R47] ;  /* 0x000000002f1a783b */ /* 0x000e680000000100 */
[----:B------:R-:W2:Y:S01]  /*0d80*/  LDSM.16.MT88.4 R20, [R46+0x20] ;  /* 0x000020002e14783b */ /* 0x000ea20000004200 */
[----:B-1----:R-:W-:Y:S01]  /*0d90*/  HMMA.16816.F16 R24, R16, R26, R24 ;  /* 0x0000001a1018723c */ /* 0x002fe20000000818 */
[----:B------:R-:W-:-:S04]  /*0da0*/  IADD3 R17, PT, PT, R57, 0x2200, RZ ;  /* 0x0000220039117810 */ /* 0x000fc80007ffe0ff */
[----:B------:R-:W-:-:S03]  /*0db0*/  LEA R42, R68, R17, 0x1 ;  /* 0x00000011442a7211 */ /* 0x000fc600078e08ff */
[----:B--2---:R-:W-:Y:S01]  /*0dc0*/  HMMA.16816.F16 R26, R20, R26, R40 ;  /* 0x0000001a141a723c */ /* 0x004fe20000000828 */
[----:B------:R-:W-:Y:S04]  /*0dd0*/  LDSM.16.M88.2 R40, [R44] ;  /* 0x000000002c28783b */ /* 0x000fe80000000100 */
[----:B------:R-:W1:Y:S04]  /*0de0*/  LDSM.16.MT88.4 R16, [R42] ;  /* 0x000000002a10783b */ /* 0x000e680000004200 */
[----:B------:R-:W2:Y:S03]  /*0df0*/  LDSM.16.MT88.4 R20, [R42+0x20] ;  /* 0x000020002a14783b */ /* 0x000ea60000004200 */
[----:B-1----:R-:W-:Y:S01]  /*0e00*/  HMMA.16816.F16 R24, R16, R40, R24 ;  /* 0x000000281018723c */ /* 0x002fe20000000818 */
[----:B------:R-:W-:-:S04]  /*0e10*/  IADD3 R16, PT, PT, R64, 0x40, RZ ;  /* 0x0000004040107810 */ /* 0x000fc80007ffe0ff */
[----:B------:R-:W-:Y:S02]  /*0e20*/  LEA R45, R71, R16, 0x1 ;  /* 0x00000010472d7211 */ /* 0x000fe400078e08ff */
[----:B------:R-:W-:Y:S01]  /*0e30*/  LDSM.16.MT88.4 R16, [R43] ;  /* 0x000000002b10783b */ /* 0x000fe20000004200 */
[----:B--2---:R-:W-:Y:S03]  /*0e40*/  HMMA.16816.F16 R26, R20, R40, R26 ;  /* 0x00000028141a723c */ /* 0x004fe6000000081a */
[----:B------:R-:W1:Y:S04]  /*0e50*/  LDSM.16.M88.2 R40, [R45] ;  /* 0x000000002d28783b */ /* 0x000e680000000100 */
[----:B------:R-:W2:Y:S05]  /*0e60*/  LDSM.16.MT88.4 R20, [R43+0x20] ;  /* 0x000020002b14783b */ /* 0x000eaa0000004200 */
[----:B-1----:R-:W-:Y:S01]  /*0e70*/  HMMA.16816.F16 R24, R16, R40, R24 ;  /* 0x000000281018723c */ /* 0x002fe20000000818 */
[----:B------:R-:W-:-:S07]  /*0e80*/  IADD3 R17, PT, PT, R57, 0x4400, RZ ;  /* 0x0000440039117810 */ /* 0x000fce0007ffe0ff */
[----:B--2---:R-:W-:Y:S01]  /*0e90*/  HMMA.16816.F16 R20, R20, R40, R26 ;  /* 0x000000281414723c */ /* 0x004fe2000000081a */
[----:B------:R-:W-:Y:S02]  /*0ea0*/  IADD3 R40, PT, PT, R64, 0x60, RZ ;  /* 0x0000006040287810 */ /* 0x000fe40007ffe0ff */
[C---:B------:R-:W-:Y:S02]  /*0eb0*/  LEA R26, R68.reuse, R17, 0x1 ;  /* 0x00000011441a7211 */ /* 0x040fe400078e08ff */
[----:B------:R-:W-:Y:S02]  /*0ec0*/  LEA R40, R71, R40, 0x1 ;  /* 0x0000002847287211 */ /* 0x000fe400078e08ff */
[----:B------:R-:W-:Y:S01]  /*0ed0*/  IADD3 R27, PT, PT, R57, 0x5500, RZ ;  /* 0x00005500391b7810 */ /* 0x000fe20007ffe0ff */
[----:B------:R-:W-:Y:S03]  /*0ee0*/  LDSM.16.MT88.4 R16, [R26] ;  /* 0x000000001a10783b */ /* 0x000fe60000004200 */
[----:B------:R-:W-:Y:S01]  /*0ef0*/  LEA R27, R68, R27, 0x1 ;  /* 0x0000001b441b7211 */ /* 0x000fe200078e08ff */
[----:B------:R-:W1:Y:S02]  /*0f00*/  LDSM.16.M88.2 R22, [R40] ;  /* 0x000000002816783b */ /* 0x000e640000000100 */
[----:B-1----:R-:W-:Y:S02]  /*0f10*/  HMMA.16816.F16 R24, R16, R22, R24 ;  /* 0x000000161018723c */ /* 0x002fe40000000818 */
[----:B------:R-:W1:Y:S04]  /*0f20*/  LDSM.16.MT88.4 R16, [R26+0x20] ;  /* 0x000020001a10783b */ /* 0x000e680000004200 */
[----:B------:R-:W-:Y:S01]  /*0f30*/  @!PT LDS RZ, [RZ] ;  /* 0x00000000fffff984 */ /* 0x000fe20000000800 */
[----:B------:R-:W-:Y:S01]  /*0f40*/  @!PT LDS RZ, [RZ] ;  /* 0x00000000fffff984 */ /* 0x000fe20000000800 */
[----:B------:R-:W-:Y:S01]  /*0f50*/  @!PT LDS RZ, [RZ] ;  /* 0x00000000fffff984 */ /* 0x000fe20000000800 */
[----:B------:R2:W-:Y:S02]  /*0f60*/  LDGSTS.E.128 [R62+0x5500], desc[UR8][R66.64] ;  /* 0x05500000423e7fae */ /* 0x0005e4000b9a1808 */
[----:B--2---:R-:W-:-:S05]  /*0f70*/  IMAD.WIDE R66, R29, 0x2, R66 ;  /* 0x000000021d427825 */ /* 0x004fca00078e0242 */
[----:B------:R2:W-:Y:S02]  /*0f80*/  LDGSTS.E.128 [R62+0x5610], desc[UR8][R66.64] ;  /* 0x05610000423e7fae */ /* 0x0005e4000b9a1808 */
[----:B--2---:R-:W-:-:S05]  /*0f90*/  IMAD.WIDE R66, R29, 0x2, R66 ;  /* 0x000000021d427825 */ /* 0x004fca00078e0242 */
[----:B------:R2:W-:Y:S01]  /*0fa0*/  LDGSTS.E.128 [R62+0x5720], desc[UR8][R66.64] ;  /* 0x05720000423e7fae */ /* 0x0005e2000b9a1808 */
[----:B-1----:R-:W-:Y:S01]  /*0fb0*/  HMMA.16816.F16 R20, R16, R22, R20 ;  /* 0x000000161014723c */ /* 0x002fe20000000814 */
[----:B------:R-:W-:-:S04]  /*0fc0*/  IADD3 R16, PT, PT, R64, 0x900, RZ ;  /* 0x0000090040107810 */ /* 0x000fc80007ffe0ff */
[----:B------:R-:W-:Y:S01]  /*0fd0*/  LEA R41, R71, R16, 0x1 ;  /* 0x0000001047297211 */ /* 0x000fe200078e08ff */
[----:B--2---:R-:W-:-:S05]  /*0fe0*/  IMAD.WIDE R66, R29, 0x2, R66 ;  /* 0x000000021d427825 */ /* 0x004fca00078e0242 */
[----:B------:R1:W-:Y:S02]  /*0ff0*/  LDGSTS.E.128 [R62+0x5830], desc[UR8][R66.64] ;  /* 0x05830000423e7fae */ /* 0x0003e4000b9a1808 */
[----:B-1----:R-:W-:-:S05]  /*1000*/  IMAD.WIDE R66, R29, 0x2, R66 ;  /* 0x000000021d427825 */ /* 0x002fca00078e0242 */
[----:B------:R1:W-:Y:S02]  /*1010*/  LDGSTS.E.128 [R62+0x5940], desc[UR8][R66.64] ;  /* 0x05940000423e7fae */ /* 0x0003e4000b9a1808 */
[----:B-1----:R-:W-:-:S05]  /*1020*/  IMAD.WIDE R66, R29, 0x2, R66 ;  /* 0x000000021d427825 */ /* 0x002fca00078e0242 */
[----:B------:R1:W-:Y:S02]  /*1030*/  LDGSTS.E.128 [R62+0x5a50], desc[UR8][R66.64] ;  /* 0x05a50000423e7fae */ /* 0x0003e4000b9a1808 */
[----:B-1----:R-:W-:-:S05]  /*1040*/  IMAD.WIDE R66, R29, 0x2, R66 ;  /* 0x000000021d427825 */ /* 0x002fca00078e0242 */
[----:B------:R1:W-:Y:S02]  /*1050*/  LDGSTS.E.128 [R62+0x5b60], desc[UR8][R66.64] ;  /* 0x05b60000423e7fae */ /* 0x0003e4000b9a1808 */
[----:B-1----:R-:W-:-:S05]  /*1060*/  IMAD.WIDE R66, R29, 0x2, R66 ;  /* 0x000000021d427825 */ /* 0x002fca00078e0242 */
[----:B------:R1:W-:Y:S04]  /*1070*/  LDGSTS.E.128 [R62+0x5c70], desc[UR8][R66.64] ;  /* 0x05c70000423e7fae */ /* 0x0003e8000b9a1808 */
[----:B------:R-:W0:Y:S01]  /*1080*/  LDGDEPBAR ;  /* 0x00000000000079af */ /* 0x000e220000000000 */
[----:B-1----:R-:W-:-:S04]  /*1090*/  IADD3 R67, PT, PT, R57, 0x7700, RZ ;  /* 0x0000770039437810 */ /* 0x002fc80007ffe0ff */
[----:B------:R-:W-:Y:S01]  /*10a0*/  LEA R67, R68, R67, 0x1 ;  /* 0x0000004344437211 */ /* 0x000fe200078e08ff */
[----:B------:R-:W-:-:S04]  /*10b0*/  DEPBAR.LE SB0, 0x0 ;  /* 0x000080000000791a */ /* 0x000fc80000000000 */
[----:B------:R-:W-:Y:S06]  /*10c0*/  BAR.SYNC.DEFER_BLOCKING 0x0 ;  /* 0x0000000000007b1d */ /* 0x000fec0000010000 */
[----:B------:R-:W-:Y:S04]  /*10d0*/  LDSM.16.M88.2 R22, [R41] ;  /* 0x000000002916783b */ /* 0x000fe80000000100 */
[----:B------:R-:W1:Y:S02]  /*10e0*/  LDSM.16.MT88.4 R16, [R27] ;  /* 0x000000001b10783b */ /* 0x000e640000004200 */
[-C--:B-1----:R-:W-:Y:S02]  /*10f0*/  HMMA.16816.F16 R24, R16, R22.reuse, R24 ;  /* 0x000000161018723c */ /* 0x082fe40000000818 */
[----:B------:R-:W1:Y:S06]  /*1100*/  LDSM.16.MT88.4 R16, [R27+0x20] ;  /* 0x000020001b10783b */ /* 0x000e6c0000004200 */
[----:B-1----:R-:W-:Y:S01]  /*1110*/  HMMA.16816.F16 R20, R16, R22, R20 ;  /* 0x000000161014723c */ /* 0x002fe20000000814 */
[----:B------:R-:W-:-:S02]  /*1120*/  IADD3 R16, PT, PT, R64, 0x920, RZ ;  /* 0x0000092040107810 */ /* 0x000fc40007ffe0ff */
[----:B------:R-:W-:Y:S02]  /*1130*/  IADD3 R17, PT, PT, R57, 0x6600, RZ ;  /* 0x0000660039117810 */ /* 0x000fe40007ffe0ff */
[----:B------:R-:W-:Y:S02]  /*1140*/  LEA R69, R71, R16, 0x1 ;  /* 0x0000001047457211 */ /* 0x000fe400078e08ff */
[----:B------:R-:W-:-:S03]  /*1150*/  LEA R66, R68, R17, 0x1 ;  /* 0x0000001144427211 */ /* 0x000fc600078e08ff */
        /* <DEDUP_REMOVED lines=17> */
[----:B------:R-:W1:Y:S04]  /*1270*/  LDSM.16.MT88.4 R16, [R68+0x20] ;  /* 0x000020004410783b */ /* 0x000e680000004200 */
[----:B------:R-:W-:Y:S01]  /*1280*/  @!PT LDS RZ, [RZ] ;  /* 0x00000000fffff984 */ /* 0x000fe20000000800 */
[----:B------:R-:W-:Y:S01]  /*1290*/  @!PT LDS RZ, [RZ] ;  /* 0x00000000fffff984 */ /* 0x000fe20000000800 */
[----:B------:R-:W-:Y:S01]  /*12a0*/  @!PT LDS RZ, [RZ] ;  /* 0x00000000fffff984 */ /* 0x000fe20000000800 */
[----:B------:R-:W-:Y:S04]  /*12b0*/  LDGSTS.E.128 [R63], desc[UR8][R76.64+-0x700] ;  /* 0x000009004c3f7fae */ /* 0x000fe8000b9a1808 */
[----:B------:R-:W-:Y:S01]  /*12c0*/  LDGSTS.E.128 [R63+0x880], desc[UR8][R76.64+-0x700] ;  /* 0x008809004c3f7fae */ /* 0x000fe2000b9a1808 */
[----:B-1----:R-:W-:Y:S01]  /*12d0*/  HMMA.16816.F16 R20, R16, R22, R20 ;  /* 0x000000161014723c */ /* 0x002fe20000000814 */
[----:B------:R-:W-:Y:S01]  /*12e0*/  IMAD.WIDE R16, R14, 0x2, R72 ;  /* 0x000000020e107825 */ /* 0x000fe200078e0248 */
[----:B------:R-:W-:-:S04]  /*12f0*/  LEA R14, R29, R14, 0xb ;  /* 0x0000000e1d0e7211 */ /* 0x000fc800078e58ff */
        /* <DEDUP_REMOVED lines=16> */
[----:B------:R-:W-:-:S04]  /*1400*/  DEPBAR.LE SB0, 0x0 ;  /* 0x000080000000791a */ /* 0x000fc80000000000 */
[----:B------:R-:W-:Y:S06]  /*1410*/  BAR.SYNC.DEFER_BLOCKING 0x0 ;  /* 0x0000000000007b1d */ /* 0x000fec0000010000 */
[----:B------:R-:W-:Y:S04]  /*1420*/  LDSM.16.M88.2 R22, [R47] ;  /* 0x000000002f16783b */ /* 0x000fe80000000100 */
        /* <DEDUP_REMOVED lines=19> */
[----:B------:R-:W-:Y:S01]  /*1560*/  IMAD.WIDE R16, R13, 0x2, R72 ;  /* 0x000000020d107825 */ /* 0x000fe200078e0248 */
[----:B------:R-:W-:-:S04]  /*1570*/  LEA R13, R29, R13, 0xb ;  /* 0x0000000d1d0d7211 */ /* 0x000fc800078e58ff */
[----:B------:R-:W-:Y:S01]  /*1580*/  @!PT LDS RZ, [RZ] ;  /* 0x00000000fffff984 */ /* 0x000fe20000000800 */
[----:B------:R-:W-:Y:S01]  /*1590*/  @!PT LDS RZ, [RZ] ;  /* 0x00000000fffff984 */ /* 0x000fe20000000800 */
[----:B------:R-:W-:Y:S01]  /*15a0*/  @!PT LDS RZ, [RZ] ;  /* 0x00000000fffff984 */ /* 0x000fe20000000800 */
        /* <DEDUP_REMOVED lines=1210> */
[----:B------:R-:W1:Y:S04]  /*6150*/  LDSM.16.MT88.4 R16, [R46+0x20] ;  /* 0x000020002e10783b */ /* 0x000e680000004200 */
[----:B------:R-:W-:Y:S02]  /*6160*/  LDSM.16.M88.2 R46, [R40] ;  /* 0x00000000282e783b */ /* 0x000fe40000000100 */
[----:B-1----:R-:W-:Y:S02]  /*6170*/  HMMA.16816.F16 R20, R16, R22, R20 ;  /* 0x000000161014723c */ /* 0x002fe40000000814 */
[----:B------:R-:W-:Y:S04]  /*6180*/  LDSM.16.M88.2 R22, [R44] ;  /* 0x000000002c16783b */ /* 0x000fe80000000100 */
[----:B------:R-:W1:Y:S06]  /*6190*/  LDSM.16.MT88.4 R16, [R42] ;  /* 0x000000002a10783b */ /* 0x000e6c0000004200 */
        /* <DEDUP_REMOVED lines=8> */
[----:B------:R-:W1:Y:S01]  /*6220*/  LDSM.16.MT88.4 R16, [R26] ;  /* 0x000000001a10783b */ /* 0x000e620000004200 */
[----:B------:R-:W-:Y:S01]  /*6230*/  IMAD.WIDE R22, R53, 0x2, R72 ;  /* 0x0000000235167825 */ /* 0x000fe200078e0248 */
[----:B------:R-:W-:-:S09]  /*6240*/  LEA R53, R29, R53, 0xb ;  /* 0x000000351d357211 */ /* 0x000fd200078e58ff */
[----:B-1----:R-:W-:Y:S01]  /*6250*/  HMMA.16816.F16 R44, R16, R46, R24 ;  /* 0x0000002e102c723c */ /* 0x002fe20000000818 */
        /* <DEDUP_REMOVED lines=24> */
[----:B------:R-:W2:Y:S04]  /*63e0*/  LDSM.16.MT88.4 R16, [R27] ;  /* 0x000000001b10783b */ /* 0x000ea80000004200 */
[----:B-1----:R-:W1:Y:S04]  /*63f0*/  LDSM.16.MT88.4 R20, [R27+0x20] ;  /* 0x000020001b14783b */ /* 0x002e680000004200 */
[----:B------:R-:W-:Y:S04]  /*6400*/  LDSM.16.M88.2 R40, [R69] ;  /* 0x000000004528783b */ /* 0x000fe80000000100 */
[----:B------:R-:W-:Y:S01]  /*6410*/  LDSM.16.M88.2 R42, [R70] ;  /* 0x00000000462a783b */ /* 0x000fe20000000100 */
[-C--:B--2---:R-:W-:Y:S03]  /*6420*/  HMMA.16816.F16 R44, R16, R24.reuse, R44 ;  /* 0x00000018102c723c */ /* 0x084fe6000000082c */
[----:B------:R-:W2:Y:S05]  /*6430*/  LDSM.16.MT88.4 R16, [R66] ;  /* 0x000000004210783b */ /* 0x000eaa0000004200 */
[----:B-1----:R-:W-:Y:S01]  /*6440*/  HMMA.16816.F16 R46, R20, R24, R46 ;  /* 0x00000018142e723c */ /* 0x002fe2000000082e */
[----:B------:R-:W1:Y:S04]  /*6450*/  LDSM.16.MT88.4 R24, [R66+0x20] ;  /* 0x000020004218783b */ /* 0x000e680000004200 */
[----:B------:R-:W3:Y:S07]  /*6460*/  LDSM.16.MT88.4 R20, [R67+0x20] ;  /* 0x000020004314783b */ /* 0x000eee0000004200 */
[-C--:B--2---:R-:W-:Y:S01]  /*6470*/  HMMA.16816.F16 R44, R16, R40.reuse, R44 ;  /* 0x00000028102c723c */ /* 0x084fe2000000082c */
[----:B------:R-:W2:Y:S07]  /*6480*/  LDSM.16.MT88.4 R16, [R67] ;  /* 0x000000004310783b */ /* 0x000eae0000004200 */
[----:B-1----:R-:W-:Y:S01]  /*6490*/  HMMA.16816.F16 R46, R24, R40, R46 ;  /* 0x00000028182e723c */ /* 0x002fe2000000082e */
[----:B------:R-:W-:Y:S04]  /*64a0*/  LDSM.16.M88.2 R40, [R71] ;  /* 0x000000004728783b */ /* 0x000fe80000000100 */
[----:B------:R-:W1:-:S15]  /*64b0*/  LDSM.16.MT88.4 R24, [R68] ;  /* 0x000000004418783b */ /* 0x000e5e0000004200 */
[-C--:B---3--:R-:W-:Y:S08]  /*64c0*/  HMMA.16816.F16 R20, R20, R42.reuse, R46 ;  /* 0x0000002a1414723c */ /* 0x088ff0000000082e */
[----:B--2---:R-:W-:Y:S01]  /*64d0*/  HMMA.16816.F16 R44, R16, R42, R44 ;  /* 0x0000002a102c723c */ /* 0x004fe2000000082c */
[----:B------:R-:W2:Y:S01]  /*64e0*/  LDSM.16.MT88.4 R16, [R68+0x20] ;  /* 0x000020004410783b */ /* 0x000ea20000004200 */
[----:B------:R-:W-:Y:S01]  /*64f0*/  IMAD.WIDE R42, R54, 0x2, R72 ;  /* 0x00000002362a7825 */ /* 0x000fe200078e0248 */
[----:B------:R-:W-:-:S03]  /*6500*/  LEA R54, R29, R54, 0xb ;  /* 0x000000361d367211 */ /* 0x000fc600078e58ff */
[----:B------:R-:W-:-:S14]  /*6510*/  IMAD.WIDE R22, R29, 0x2, R42 ;  /* 0x000000021d167825 */ /* 0x000fdc00078e022a */
[----:B-1----:R-:W-:Y:S01]  /*6520*/  HMMA.16816.F16 R24, R24, R40, R44 ;  /* 0x000000281818723c */ /* 0x002fe2000000082c */
[----:B------:R-:W-:-:S04]  /*6530*/  IMAD.WIDE R44, R29, 0x2, R22 ;  /* 0x000000021d2c7825 */ /* 0x000fc800078e0216 */
[----:B------:R-:W-:-:S03]  /*6540*/  IMAD.WIDE R26, R29, 0x2, R44 ;  /* 0x000000021d1a7825 */ /* 0x000fc600078e022c */
[----:B--2---:R-:W-:Y:S01]  /*6550*/  HMMA.16816.F16 R40, R16, R40, R20 ;  /* 0x000000281028723c */ /* 0x004fe20000000814 */
[----:B------:R-:W-:Y:S01]  /*6560*/  IMAD.WIDE R18, R29, 0x2, R26 ;  /* 0x000000021d127825 */ /* 0x000fe200078e021a */
[----:B------:R-:W-:-:S04]  /*6570*/  IADD3 R20, P0, PT, R76, 0x1000, RZ ;  /* 0x000010004c147810 */ /* 0x000fc80007f1e0ff */
[----:B------:R-:W-:Y:S01]  /*6580*/  IADD3.X R21, PT, PT, RZ, R77, RZ, P0, !PT ;  /* 0x0000004dff157210 */ /* 0x000fe200007fe4ff */
[----:B------:R-:W-:Y:S01]  /*6590*/  IMAD.WIDE R16, R29, 0x2, R18 ;  /* 0x000000021d107825 */ /* 0x000fe200078e0212 */
[----:B------:R-:W-:-:S03]  /*65a0*/  IADD3 R76, P0, PT, R76, 0x1000, RZ ;  /* 0x000010004c4c7810 */ /* 0x000fc60007f1e0ff */
[----:B------:R-:W-:Y:S01]  /*65b0*/  @!PT LDS RZ, [RZ] ;  /* 0x00000000fffff984 */ /* 0x000fe20000000800 */
[----:B------:R-:W-:Y:S01]  /*65c0*/  @!PT LDS RZ, [RZ] ;  /* 0x00000000fffff984 */ /* 0x000fe20000000800 */
[----:B------:R-:W-:Y:S01]  /*65d0*/  @!PT LDS RZ, [RZ] ;  /* 0x00000000fffff984 */ /* 0x000fe20000000800 */
[----:B------:R-:W-:Y:S01]  /*65e0*/  LDGSTS.E.128 [R63], desc[UR8][R20.64+-0x800] ;  /* 0x00000800143f7fae */ /* 0x000fe2000b9a1808 */
[----:B------:R-:W-:Y:S02]  /*65f0*/  IADD3.X R77, PT, PT, RZ, R77, RZ, P0, !PT ;  /* 0x0000004dff4d7210 */ /* 0x000fe400007fe4ff */
[----:B------:R-:W-:Y:S01]  /*6600*/  ISETP.NE.AND P0, PT, R55, RZ, PT ;  /* 0x000000ff3700720c */ /* 0x000fe20003f05270 */
[----:B------:R1:W-:Y:S04]  /*6610*/  LDGSTS.E.128 [R63+0x880], desc[UR8][R20.64+-0x800] ;  /* 0x00880800143f7fae */ /* 0x0003e8000b9a1808 */
[----:B------:R-:W-:Y:S04]  /*6620*/  LDGSTS.E.128 [R62+0x1100], desc[UR8][R42.64] ;  /* 0x011000002a3e7fae */ /* 0x000fe8000b9a1808 */
[----:B------:R2:W-:Y:S01]  /*6630*/  LDGSTS.E.128 [R62+0x1210], desc[UR8][R22.64] ;  /* 0x01210000163e7fae */ /* 0x0005e2000b9a1808 */
[----:B-1----:R-:W-:-:S03]  /*6640*/  IMAD.WIDE R20, R29, 0x2, R16 ;  /* 0x000000021d147825 */ /* 0x002fc600078e0210 */
[----:B------:R1:W-:Y:S04]  /*6650*/  LDGSTS.E.128 [R62+0x1320], desc[UR8][R44.64] ;  /* 0x013200002c3e7fae */ /* 0x0003e8000b9a1808 */
[----:B------:R1:W-:Y:S01]  /*6660*/  LDGSTS.E.128 [R62+0x1430], desc[UR8][R26.64] ;  /* 0x014300001a3e7fae */ /* 0x0003e2000b9a1808 */
[----:B--2---:R-:W-:-:S03]  /*6670*/  IMAD.WIDE R22, R29, 0x2, R20 ;  /* 0x000000021d167825 */ /* 0x004fc600078e0214 */
[----:B------:R1:W-:Y:S04]  /*6680*/  LDGSTS.E.128 [R62+0x1540], desc[UR8][R18.64] ;  /* 0x01540000123e7fae */ /* 0x0003e8000b9a1808 */
[----:B------:R1:W-:Y:S04]  /*6690*/  LDGSTS.E.128 [R62+0x1650], desc[UR8][R16.64] ;  /* 0x01650000103e7fae */ /* 0x0003e8000b9a1808 */
[----:B------:R1:W-:Y:S04]  /*66a0*/  LDGSTS.E.128 [R62+0x1760], desc[UR8][R20.64] ;  /* 0x01760000143e7fae */ /* 0x0003e8000b9a1808 */
[----:B------:R1:W-:Y:S04]  /*66b0*/  LDGSTS.E.128 [R62+0x1870], desc[UR8][R22.64] ;  /* 0x01870000163e7fae */ /* 0x0003e8000b9a1808 */
[----:B------:R-:W0:Y:S01]  /*66c0*/  LDGDEPBAR ;  /* 0x00000000000079af */ /* 0x000e220000000000 */
[----:B------:R-:W-:-:S04]  /*66d0*/  DEPBAR.LE SB0, 0x0 ;  /* 0x000080000000791a */ /* 0x000fc80000000000 */
[----:B------:R-:W-:Y:S06]  /*66e0*/  BAR.SYNC.DEFER_BLOCKING 0x0 ;  /* 0x0000000000007b1d */ /* 0x000fec0000010000 */
[----:B------:R-:W-:Y:S05]  /*66f0*/  @P0 BRA `(.L_x_26) ;  /* 0xffffffa400280947 */ /* 0x000fea000383ffff */
[----:B------:R-:W-:-:S07]  /*6700*/  IADD3 R28, PT, PT, R28, 0x1, RZ ;  /* 0x000000011c1c7810 */ /* 0x000fce0007ffe0ff */
.L_x_25:
[----:B------:R-:W-:-:S04]  /*6710*/  VIMNMX R0, PT, PT, R58, 0x2, !PT ;  /* 0x000000023a007848 */ /* 0x000fc80007fe0100 */
[----:B------:R-:W-:-:S04]  /*6720*/  IADD3 R0, PT, PT, R0, -0x1, RZ ;  /* 0xffffffff00007810 */ /* 0x000fc80007ffe0ff */
[----:B------:R-:W-:-:S04]  /*6730*/  LOP3.LUT R38, R0, 0x1f, RZ, 0xc0, !PT ;  /* 0x0000001f00267812 */ /* 0x000fc800078ec0ff */
[----:B------:R-:W-:-:S13]  /*6740*/  ISETP.NE.AND P0, PT, R38, RZ, PT ;  /* 0x000000ff2600720c */ /* 0x000fda0003f05270 */
[----:B------:R-:W-:Y:S05]  /*6750*/  @!P0 BRA `(.L_x_24) ;  /* 0x0000000400948947 */ /* 0x000fea0003800000 */
[----:B------:R-:W2:Y:S01]  /*6760*/  S2R R0, SR_LANEID ;  /* 0x0000000000007919 */ /* 0x000ea20000000000 */
[----:B------:R-:W-:Y:S01]  /*6770*/  IMAD.WIDE.U32 R74, R60, 0x2, R74 ;  /* 0x000000023c4a7825 */ /* 0x000fe200078e004a */
[C---:B------:R-:W-:Y:S02]  /*6780*/  LEA R59, R29.reuse, R59, 0x6 ;  /* 0x0000003b1d3b7211 */ /* 0x040fe400078e30ff */
[----:B------:R-:W-:Y:S01]  /*6790*/  IADD3 R38, PT, PT, -R38, RZ, RZ ;  /* 0x000000ff26267210 */ /* 0x000fe20007ffe1ff */
[----:B-1----:R-:W-:Y:S01]  /*67a0*/  IMAD.WIDE R20, R29, 0x4, R72 ;  /* 0x000000041d147825 */ /* 0x002fe200078e0248 */
[----:B------:R-:W-:-:S03]  /*67b0*/  IADD3 R26, P0, PT, R74, 0x80, RZ ;  /* 0x000000804a1a7810 */ /* 0x000fc60007f1e0ff */
[----:B------:R-:W-:Y:S01]  /*67c0*/  IMAD.WIDE R22, R29, 0x6, R72 ;  /* 0x000000061d167825 */ /* 0x000fe200078e0248 */
[----:B------:R-:W-:-:S03]  /*67d0*/  IADD3.X R27, PT, PT, RZ, R75, RZ, P0, !PT ;  /* 0x0000004bff1b7210 */ /* 0x000fc600007fe4ff */
[----:B------:R-:W-:-:S04]  /*67e0*/  IMAD.WIDE R30, R29, 0x8, R72 ;  /* 0x000000081d1e7825 */ /* 0x000fc800078e0248 */
[----:B------:R-:W-:-:S04]  /*67f0*/  IMAD.WIDE R32, R29, 0xa, R72 ;  /* 0x0000000a1d207825 */ /* 0x000fc800078e0248 */
[----:B------:R-:W-:Y:S01]  /*6800*/  IMAD.WIDE R34, R29, 0xc, R72 ;  /* 0x0000000c1d227825 */ /* 0x000fe200078e0248 */
[C---:B--2---:R-:W-:Y:S02]  /*6810*/  LOP3.LUT R2, R0.reuse, 0xf, RZ, 0xc0, !PT ;  /* 0x0000000f00027812 */ /* 0x044fe400078ec0ff */
[----:B------:R-:W-:Y:S02]  /*6820*/  SHF.R.U32.HI R4, RZ, 0x3, R0 ;  /* 0x00000003ff047819 */ /* 0x000fe40000011600 */
[----:B------:R-:W-:Y:S02]  /*6830*/  SHF.R.U32.HI R3, RZ, 0x3, R2 ;  /* 0x00000003ff037819 */ /* 0x000fe40000011602 */
[----:B------:R-:W-:Y:S02]  /*6840*/  LOP3.LUT R5, R0, 0x7, RZ, 0xc0, !PT ;  /* 0x0000000700057812 */ /* 0x000fe400078ec0ff */
[----:B------:R-:W-:Y:S02]  /*6850*/  SHF.R.U32.HI R0, RZ, 0x4, R0 ;  /* 0x00000004ff007819 */ /* 0x000fe40000011600 */
[----:B------:R-:W-:-:S02]  /*6860*/  SHF.L.U32 R4, R4, 0x3, RZ ;  /* 0x0000000304047819 */ /* 0x000fc400000006ff */
[----:B------:R-:W-:Y:S02]  /*6870*/  SHF.L.U32 R3, R3, 0x3, RZ ;  /* 0x0000000303037819 */ /* 0x000fe400000006ff */
[----:B------:R-:W-:Y:S02]  /*6880*/  LEA R5, R0, R5, 0x3 ;  /* 0x0000000500057211 */ /* 0x000fe400078e18ff */
[----:B------:R-:W-:Y:S02]  /*6890*/  LOP3.LUT R2, R2, 0x7, RZ, 0xc0, !PT ;  /* 0x0000000702027812 */ /* 0x000fe400078ec0ff */
[----:B------:R-:W-:Y:S02]  /*68a0*/  LOP3.LUT R0, R4, 0x8, RZ, 0xe2, !PT ;  /* 0x0000000804007812 */ /* 0x000fe400078ee2ff */
[----:B------:R-:W-:-:S03]  /*68b0*/  LOP3.LUT R3, R3, 0x8, RZ, 0xe2, !PT ;  /* 0x0000000803037812 */ /* 0x000fc600078ee2ff */
[----:B------:R-:W-:Y:S02]  /*68c0*/  IMAD R0, R5, 0x88, R0 ;  /* 0x0000008805007824 */ /* 0x000fe400078e0200 */
[----:B------:R-:W-:Y:S02]  /*68d0*/  IMAD R39, R2, 0x88, R3 ;  /* 0x0000008802277824 */ /* 0x000fe400078e0203 */
[--C-:B------:R-:W-:Y:S01]  /*68e0*/  IMAD.WIDE R2, R29, 0x2, R72.reuse ;  /* 0x000000021d027825 */ /* 0x100fe200078e0248 */
[----:B------:R-:W-:Y:S02]  /*68f0*/  SHF.L.U32 R0, R0, 0x1, RZ ;  /* 0x0000000100007819 */ /* 0x000fe400000006ff */
[----:B------:R-:W-:Y:S01]  /*6900*/  SHF.L.U32 R39, R39, 0x1, RZ ;  /* 0x0000000127277819 */ /* 0x000fe200000006ff */
[----:B------:R-:W-:-:S07]  /*6910*/  IMAD.WIDE R72, R29, 0xe, R72 ;  /* 0x0000000e1d487825 */ /* 0x000fce00078e0248 */
.L_x_27:
[C---:B------:R-:W-:Y:S01]  /*6920*/  SHF.L.U32 R4, R28.reuse, 0x6, RZ ;  /* 0x000000061c047819 */ /* 0x040fe200000006ff */
[C---:B------:R-:W-:Y:S01]  /*6930*/  IMAD.WIDE R52, R59.reuse, 0x2, R34 ;  /* 0x000000023b347825 */ /* 0x040fe200078e0222 */
[----:B------:R-:W-:Y:S02]  /*6940*/  LOP3.LUT R42, R28, 0x1, RZ, 0xc0, !PT ;  /* 0x000000011c2a7812 */ /* 0x000fe400078ec0ff */
[----:B------:R-:W-:Y:S01]  /*6950*/  LOP3.LUT R5, R4, 0x40, RZ, 0xc, !PT ;  /* 0x0000004004057812 */ /* 0x000fe200078e0cff */
[----:B------:R-:W-:Y:S01]  /*6960*/  IMAD.WIDE R54, R59, 0x2, R72 ;  /* 0x000000023b367825 */ /* 0x000fe200078e0248 */
[C---:B------:R-:W-:Y:S02]  /*6970*/  LOP3.LUT R4, R42.reuse, 0x1, RZ, 0x3c, !PT ;  /* 0x000000012a047812 */ /* 0x040fe400078e3cff */
[C---:B------:R-:W-:Y:S01]  /*6980*/  ISETP.NE.U32.AND P0, PT, R42.reuse, 0x1, PT ;  /* 0x000000012a00780c */ /* 0x040fe20003f05070 */
[----:B------:R-:W-:Y:S01]  /*6990*/  IMAD R57, R42, 0x4400, R61 ;  /* 0x000044002a397824 */ /* 0x000fe200078e023d */
[----:B------:R-:W-:Y:S01]  /*69a0*/  IADD3 R38, PT, PT, R38, 0x1, RZ ;  /* 0x0000000126267810 */ /* 0x000fe20007ffe0ff */
[----:B------:R-:W-:Y:S01]  /*69b0*/  IMAD R5, R4, 0x440, R5 ;  /* 0x0000044004057824 */ /* 0x000fe200078e0205 */
[----:B------:R-:W-:Y:S01]  /*69c0*/  IADD3 R28, PT, PT, R28, 0x1, RZ ;  /* 0x000000011c1c7810 */ /* 0x000fe20007ffe0ff */
[----:B------:R-:W-:-:S03]  /*69d0*/  IMAD R29, R4, 0x2200, R65 ;  /* 0x00002200041d7824 */ /* 0x000fc600078e0241 */
[-C--:B------:R-:W-:Y:S02]  /*69e0*/  LEA R48, R5, R64.reuse, 0x1 ;  /* 0x0000004005307211 */ /* 0x080fe400078e08ff */
[----:B------:R-:W-:Y:S02]  /*69f0*/  LEA R29, R29, R64, 0x1 ;  /* 0x000000401d1d7211 */ /* 0x000fe400078e08ff */
[----:B------:R-:W-:Y:S02]  /*6a00*/  IADD3 R46, PT, PT, R48, R39, RZ ;  /* 0x00000027302e7210 */ /* 0x000fe40007ffe0ff */
[C-C-:B------:R-:W-:Y:S02]  /*6a10*/  IADD3 R50, PT, PT, R0.reuse, 0x1100, R29.reuse ;  /* 0x0000110000327810 */ /* 0x140fe40007ffe01d */
[----:B------:R-:W-:Y:S02]  /*6a20*/  IADD3 R44, PT, PT, R39, 0x20, R48 ;  /* 0x00000020272c7810 */ /* 0x000fe40007ffe030 */
[----:B------:R-:W-:Y:S01]  /*6a30*/  LDSM.16.M88.2 R46, [R46] ;  /* 0x000000002e2e783b */ /* 0x000fe20000000100 */
[----:B------:R-:W-:-:S02]  /*6a40*/  IADD3 R49, PT, PT, R0, 0x2200, R29 ;  /* 0x0000220000317810 */ /* 0x000fc40007ffe01d */
[----:B------:R-:W-:Y:S01]  /*6a50*/  IADD3 R36, PT, PT, R39, 0x40, R48 ;  /* 0x0000004027247810 */ /* 0x000fe20007ffe030 */
[----:B------:R-:W1:Y:S01]  /*6a60*/  LDSM.16.MT88.4 R16, [R50] ;  /* 0x000000003210783b */ /* 0x000e620000004200 */
[C-C-:B------:R-:W-:Y:S02]  /*6a70*/  IADD3 R43, PT, PT, R0.reuse, 0x3300, R29.reuse ;  /* 0x00003300002b7810 */ /* 0x140fe40007ffe01d */
[----:B------:R-:W-:Y:S01]  /*6a80*/  IADD3 R29, PT, PT, R0, 0x4400, R29 ;  /* 0x00004400001d7810 */ /* 0x000fe20007ffe01d */
[----:B------:R2:W3:Y:S04]  /*6a90*/  LDSM.16.MT88.4 R4, [R50+0x20] ;  /* 0x000020003204783b */ /* 0x0004e80000004200 */
[----:B------:R-:W-:Y:S04]  /*6aa0*/  LDSM.16.M88.2 R44, [R44] ;  /* 0x000000002c2c783b */ /* 0x000fe80000000100 */
[----:B------:R-:W4:Y:S01]  /*6ab0*/  LDSM.16.MT88.4 R8, [R49] ;  /* 0x000000003108783b */ /* 0x000f220000004200 */
[----:B--2---:R-:W-:-:S03]  /*6ac0*/  IMAD.WIDE R50, R59, 0x2, R32 ;  /* 0x000000023b327825 */ /* 0x004fc600078e0220 */
[----:B------:R2:W5:Y:S04]  /*6ad0*/  LDSM.16.MT88.4 R12, [R49+0x20] ;  /* 0x00002000310c783b */ /* 0x0005680000004200 */
[----:B------:R-:W-:Y:S01]  /*6ae0*/  LDSM.16.M88.2 R36, [R36] ;  /* 0x000000002424783b */ /* 0x000fe20000000100 */
[-C--:B-1----:R-:W-:Y:S03]  /*6af0*/  HMMA.16816.F16 R24, R16, R46.reuse, R24 ;  /* 0x0000002e1018723c */ /* 0x082fe60000000818 */
[----:B------:R-:W1:Y:S05]  /*6b00*/  LDSM.16.MT88.4 R16, [R43] ;  /* 0x000000002b10783b */ /* 0x000e6a0000004200 */
[----:B---3--:R-:W-:Y:S01]  /*6b10*/  HMMA.16816.F16 R4, R4, R46, R40 ;  /* 0x0000002e0404723c */ /* 0x008fe20000000828 */
[----:B------:R-:W3:Y:S01]  /*6b20*/  LDC.64 R40, c[0x0][0x388] ;  /* 0x0000e200ff287b82 */ /* 0x000ee20000000a00 */
[----:B------:R-:W-:-:S10]  /*6b30*/  IMAD.WIDE R46, R59, 0x2, R22 ;  /* 0x000000023b2e7825 */ /* 0x000fd400078e0216 */
[----:B----4-:R-:W-:Y:S01]  /*6b40*/  HMMA.16816.F16 R8, R8, R44, R24 ;  /* 0x0000002c0808723c */ /* 0x010fe20000000818 */
[----:B------:R-:W-:Y:S01]  /*6b50*/  IADD3 R10, PT, PT, R39, 0x60, R48 ;  /* 0x00000060270a7810 */ /* 0x000fe20007ffe030 */
[----:B--2---:R-:W-:-:S05]  /*6b60*/  IMAD.WIDE R48, R59, 0x2, R30 ;  /* 0x000000023b307825 */ /* 0x004fca00078e021e */
[----:B------:R-:W-:Y:S01]  /*6b70*/  LDSM.16.M88.2 R10, [R10] ;  /* 0x000000000a0a783b */ /* 0x000fe20000000100 */
[----:B-----5:R-:W-:Y:S01]  /*6b80*/  HMMA.16816.F16 R12, R12, R44, R4 ;  /* 0x0000002c0c0c723c */ /* 0x020fe20000000804 */
[C---:B------:R-:W-:Y:S02]  /*6b90*/  IMAD.WIDE R44, R59.reuse, 0x2, R20 ;  /* 0x000000023b2c7825 */ /* 0x040fe400078e0214 */
[----:B------:R-:W2:Y:S02]  /*6ba0*/  LDSM.16.MT88.4 R4, [R43+0x20] ;  /* 0x000020002b04783b */ /* 0x000ea40000004200 */
[C---:B---3--:R-:W-:Y:S02]  /*6bb0*/  IMAD.WIDE R14, R59.reuse, 0x2, R40 ;  /* 0x000000023b0e7825 */ /* 0x048fe400078e0228 */
[----:B------:R-:W-:Y:S05]  /*6bc0*/  LDSM.16.MT88.4 R40, [R29+0x20] ;  /* 0x000020001d28783b */ /* 0x000fea0000004200 */
[----:B-1----:R-:W-:Y:S01]  /*6bd0*/  HMMA.16816.F16 R16, R16, R36, R8 ;  /* 0x000000241010723c */ /* 0x002fe20000000808 */
[----:B------:R-:W-:Y:S01]  /*6be0*/  MOV R8, R26 ;  /* 0x0000001a00087202 */ /* 0x000fe20000000f00 */
[----:B------:R-:W-:Y:S01]  /*6bf0*/  IMAD.WIDE R18, R59, 0x2, R2 ;  /* 0x000000023b127825 */ /* 0x000fe200078e0202 */
[----:B------:R-:W-:-:S02]  /*6c00*/  MOV R9, R27 ;  /* 0x0000001b00097202 */ /* 0x000fc40000000f00 */
[----:B------:R1:W3:Y:S04]  /*6c10*/  LDSM.16.MT88.4 R24, [R29] ;  /* 0x000000001d18783b */ /* 0x0002e80000004200 */
[----:B------:R-:W-:Y:S01]  /*6c20*/  @!PT LDS RZ, [RZ] ;  /* 0x00000000fffff984 */ /* 0x000fe20000000800 */
[----:B------:R-:W-:Y:S01]  /*6c30*/  @!PT LDS RZ, [RZ] ;  /* 0x00000000fffff984 */ /* 0x000fe20000000800 */
[----:B------:R-:W-:Y:S01]  /*6c40*/  @!PT LDS RZ, [RZ] ;  /* 0x00000000fffff984 */ /* 0x000fe20000000800 */
[----:B------:R4:W-:Y:S04]  /*6c50*/  @P0 LDGSTS.E.128 [R63], desc[UR8][R8.64] ;  /* 0x00000000083f0fae */ /* 0x0009e8000b9a1808 */
[----:B------:R4:W-:Y:S01]  /*6c60*/  @P0 LDGSTS.E.128 [R63+0x880], desc[UR8][R8.64] ;  /* 0x00880000083f0fae */ /* 0x0009e2000b9a1808 */
[----:B-1----:R-:W1:Y:S01]  /*6c70*/  LDC R29, c[0x0][0x39c] ;  /* 0x0000e700ff1d7b82 */ /* 0x002e620000000800 */
[----:B------:R-:W-:-:S02]  /*6c80*/  ISETP.NE.AND P0, PT, R38, RZ, PT ;  /* 0x000000ff2600720c */ /* 0x000fc40003f05270 */
[----:B------:R4:W-:Y:S04]  /*6c90*/  LDGSTS.E.128 [R57], desc[UR8][R14.64] ;  /* 0x000000000e397fae */ /* 0x0009e8000b9a1808 */
[----:B------:R4:W-:Y:S04]  /*6ca0*/  LDGSTS.E.128 [R57+0x110], desc[UR8][R18.64] ;  /* 0x0011000012397fae */ /* 0x0009e8000b9a1808 */
[----:B------:R4:W-:Y:S04]  /*6cb0*/  LDGSTS.E.128 [R57+0x220], desc[UR8][R44.64] ;  /* 0x002200002c397fae */ /* 0x0009e8000b9a1808 */
[----:B------:R4:W-:Y:S01]  /*6cc0*/  LDGSTS.E.128 [R57+0x330], desc[UR8][R46.64] ;  /* 0x003300002e397fae */ /* 0x0009e2000b9a1808 */
[----:B--2---:R-:W-:Y:S03]  /*6cd0*/  HMMA.16816.F16 R4, R4, R36, R12 ;  /* 0x000000240404723c */ /* 0x004fe6000000080c */
[----:B------:R4:W-:Y:S04]  /*6ce0*/  LDGSTS.E.128 [R57+0x440], desc[UR8][R48.64] ;  /* 0x0044000030397fae */ /* 0x0009e8000b9a1808 */
[----:B------:R4:W-:Y:S01]  /*6cf0*/  LDGSTS.E.128 [R57+0x550], desc[UR8][R50.64] ;  /* 0x0055000032397fae */ /* 0x0009e2000b9a1808 */
[----:B-1----:R-:W-:-:S03]  /*6d00*/  LEA R59, R29, R59, 0x6 ;  /* 0x0000003b1d3b7211 */ /* 0x002fc600078e30ff */
[----:B------:R4:W-:Y:S04]  /*6d10*/  LDGSTS.E.128 [R57+0x660], desc[UR8][R52.64] ;  /* 0x0066000034397fae */ /* 0x0009e8000b9a1808 */
[----:B------:R4:W-:Y:S01]  /*6d20*/  LDGSTS.E.128 [R57+0x770], desc[UR8][R54.64] ;  /* 0x0077000036397fae */ /* 0x0009e2000b9a1808 */
[----:B---3--:R-:W-:Y:S01]  /*6d30*/  HMMA.16816.F16 R24, R24, R10, R16 ;  /* 0x0000000a1818723c */ /* 0x008fe20000000810 */
[----:B------:R-:W-:Y:S02]  /*6d40*/  IADD3 R26, P1, PT, R8, 0x80, RZ ;  /* 0x00000080081a7810 */ /* 0x000fe40007f3e0ff */
[----:B------:R-:W0:Y:S02]  /*6d50*/  LDGDEPBAR ;  /* 0x00000000000079af */ /* 0x000e240000000000 */
[----:B------:R-:W-:-:S03]  /*6d60*/  IADD3.X R27, PT, PT, RZ, R9, RZ, P1, !PT ;  /* 0x00000009ff1b7210 */ /* 0x000fc60000ffe4ff */
[----:B------:R-:W-:Y:S01]  /*6d70*/  HMMA.16816.F16 R40, R40, R10, R4 ;  /* 0x0000000a2828723c */ /* 0x000fe20000000804 */
[----:B------:R-:W-:-:S04]  /*6d80*/  DEPBAR.LE SB0, 0x0 ;  /* 0x000080000000791a */ /* 0x000fc80000000000 */
[----:B------:R-:W-:Y:S06]  /*6d90*/  BAR.SYNC.DEFER_BLOCKING 0x0 ;  /* 0x0000000000007b1d */ /* 0x000fec0000010000 */
[----:B----4-:R-:W-:Y:S09]  /*6da0*/  @P0 BRA `(.L_x_27) ;  /* 0xfffffff800dc0947 */ /* 0x010ff2000383ffff */
.L_x_24:
[----:B------:R-:W2:Y:S01]  /*6db0*/  S2R R0, SR_LANEID ;  /* 0x0000000000007919 */ /* 0x000ea20000000000 */
[----:B------:R-:W-:Y:S02]  /*6dc0*/  MOV R2, 0x400 ;  /* 0x0000040000027802 */ /* 0x000fe40000000f00 */
[----:B------:R-:W-:Y:S01]  /*6dd0*/  LOP3.LUT R58, R58, 0x1, RZ, 0xc, !PT ;  /* 0x000000013a3a7812 */ /* 0x000fe200078e0cff */
[----:B------:R-:W3:Y:S01]  /*6de0*/  S2R R3, SR_CgaCtaId ;  /* 0x0000000000037919 */ /* 0x000ee20000008800 */
[----:B--2---:R-:W-:Y:S02]  /*6df0*/  LOP3.LUT R4, R0, 0xf, RZ, 0xc0, !PT ;  /* 0x0000000f00047812 */ /* 0x004fe400078ec0ff */
[----:B------:R-:W-:Y:S02]  /*6e00*/  SHF.R.U32.HI R6, RZ, 0x3, R0 ;  /* 0x00000003ff067819 */ /* 0x000fe40000011600 */
[----:B------:R-:W-:Y:S02]  /*6e10*/  SHF.R.U32.HI R5, RZ, 0x3, R4 ;  /* 0x00000003ff057819 */ /* 0x000fe40000011604 */
[----:B---3--:R-:W-:Y:S01]  /*6e20*/  LEA R3, R3, R2, 0x18 ;  /* 0x0000000203037211 */ /* 0x008fe200078ec0ff */
[----:B------:R-:W-:Y:S01]  /*6e30*/  IMAD R2, R58, 0x2200, R65 ;  /* 0x000022003a027824 */ /* 0x000fe200078e0241 */
[----:B------:R-:W-:-:S02]  /*6e40*/  SHF.L.U32 R5, R5, 0x3, RZ ;  /* 0x0000000305057819 */ /* 0x000fc400000006ff */
[----:B------:R-:W-:Y:S01]  /*6e50*/  LOP3.LUT R7, R0, 0x7, RZ, 0xc0, !PT ;  /* 0x0000000700077812 */ /* 0x000fe200078ec0ff */
[----:B------:R-:W-:Y:S01]  /*6e60*/  IMAD R58, R58, 0x880, R3 ;  /* 0x000008803a3a7824 */ /* 0x000fe200078e0203 */
[----:B------:R-:W-:Y:S02]  /*6e70*/  SHF.R.U32.HI R8, RZ, 0x4, R0 ;  /* 0x00000004ff087819 */ /* 0x000fe40000011600 */
[----:B------:R-:W-:Y:S02]  /*6e80*/  SHF.L.U32 R6, R6, 0x3, RZ ;  /* 0x0000000306067819 */ /* 0x000fe400000006ff */
[----:B------:R-:W-:Y:S02]  /*6e90*/  LOP3.LUT R4, R4, 0x7, RZ, 0xc0, !PT ;  /* 0x0000000704047812 */ /* 0x000fe400078ec0ff */
[----:B------:R-:W-:Y:S02]  /*6ea0*/  LOP3.LUT R5, R5, 0x8, RZ, 0xe2, !PT ;  /* 0x0000000805057812 */ /* 0x000fe400078ee2ff */
[----:B------:R-:W-:-:S02]  /*6eb0*/  LEA R7, R8, R7, 0x3 ;  /* 0x0000000708077211 */ /* 0x000fc400078e18ff */
[----:B------:R-:W-:Y:S01]  /*6ec0*/  LOP3.LUT R6, R6, 0x8, RZ, 0xe2, !PT ;  /* 0x0000000806067812 */ /* 0x000fe200078ee2ff */
[----:B------:R-:W-:Y:S01]  /*6ed0*/  IMAD R31, R4, 0x88, R5 ;  /* 0x00000088041f7824 */ /* 0x000fe200078e0205 */
[----:B-1----:R-:W-:Y:S02]  /*6ee0*/  LEA R26, R2, R3, 0x1 ;  /* 0x00000003021a7211 */ /* 0x002fe400078e08ff */
[----:B------:R-:W-:Y:S01]  /*6ef0*/  IADD3 R2, PT, PT, R58, 0x80, RZ ;  /* 0x000000803a027810 */ /* 0x000fe20007ffe0ff */
[----:B------:R-:W-:Y:S01]  /*6f00*/  IMAD R32, R7, 0x88, R6 ;  /* 0x0000008807207824 */ /* 0x000fe200078e0206 */
[----:B------:R-:W-:Y:S02]  /*6f10*/  IADD3 R3, PT, PT, R26, 0x1100, RZ ;  /* 0x000011001a037810 */ /* 0x000fe40007ffe0ff */
[----:B------:R-:W-:Y:S02]  /*6f20*/  LEA R20, R31, R2, 0x1 ;  /* 0x000000021f147211 */ /* 0x000fe400078e08ff */
[----:B------:R-:W-:-:S02]  /*6f30*/  LEA R28, R32, R3, 0x1 ;  /* 0x00000003201c7211 */ /* 0x000fc400078e08ff */
[----:B------:R-:W-:Y:S02]  /*6f40*/  IADD3 R2, PT, PT, R58, 0xa0, RZ ;  /* 0x000000a03a027810 */ /* 0x000fe40007ffe0ff */
[----:B------:R-:W-:Y:S01]  /*6f50*/  LDSM.16.M88.2 R20, [R20] ;  /* 0x000000001414783b */ /* 0x000fe20000000100 */
[----:B------:R-:W-:Y:S02]  /*6f60*/  IADD3 R3, PT, PT, R26, 0x2200, RZ ;  /* 0x000022001a037810 */ /* 0x000fe40007ffe0ff */
[----:B------:R-:W-:Y:S01]  /*6f70*/  LEA R2, R31, R2, 0x1 ;  /* 0x000000021f027211 */ /* 0x000fe200078e08ff */
[----:B------:R-:W1:Y:S01]  /*6f80*/  LDSM.16.MT88.4 R16, [R28] ;  /* 0x000000001c10783b */ /* 0x000e620000004200 */
[----:B------:R-:W-:Y:S02]  /*6f90*/  LEA R27, R32, R3, 0x1 ;  /* 0x00000003201b7211 */ /* 0x000fe400078e08ff */
[----:B------:R-:W-:Y:S01]  /*6fa0*/  IADD3 R22, PT, PT, R58, 0xc0, RZ ;  /* 0x000000c03a167810 */ /* 0x000fe20007ffe0ff */
[----:B------:R2:W3:Y:S01]  /*6fb0*/  LDSM.16.MT88.4 R12, [R28+0x20] ;  /* 0x000020001c0c783b */ /* 0x0004e20000004200 */
[----:B------:R-:W-:-:S02]  /*6fc0*/  IADD3 R23, PT, PT, R26, 0x3300, RZ ;  /* 0x000033001a177810 */ /* 0x000fc40007ffe0ff */
[----:B------:R-:W-:Y:S01]  /*6fd0*/  LEA R22, R31, R22, 0x1 ;  /* 0x000000161f167211 */ /* 0x000fe200078e08ff */
[----:B------:R-:W-:Y:S01]  /*6fe0*/  LDSM.16.MT88.4 R8, [R27] ;  /* 0x000000001b08783b */ /* 0x000fe20000004200 */
[----:B------:R-:W-:Y:S02]  /*6ff0*/  LEA R30, R32, R23, 0x1 ;  /* 0x00000017201e7211 */ /* 0x000fe400078e08ff */
[----:B------:R-:W-:Y:S01]  /*7000*/  IADD3 R58, PT, PT, R58, 0xe0, RZ ;  /* 0x000000e03a3a7810 */ /* 0x000fe20007ffe0ff */
[----:B------:R-:W4:Y:S01]  /*7010*/  LDSM.16.M88.2 R2, [R2] ;  /* 0x000000000202783b */ /* 0x000f220000000100 */
[----:B------:R-:W-:-:S03]  /*7020*/  IADD3 R26, PT, PT, R26, 0x4400, RZ ;  /* 0x000044001a1a7810 */ /* 0x000fc60007ffe0ff */
[----:B------:R-:W5:Y:S01]  /*7030*/  LDSM.16.MT88.4 R4, [R27+0x20] ;  /* 0x000020001b04783b */ /* 0x000f620000004200 */
[----:B--2---:R-:W-:-:S03]  /*7040*/  LEA R28, R32, R26, 0x1 ;  /* 0x0000001a201c7211 */ /* 0x004fc600078e08ff */
[----:B------:R-:W-:Y:S01]  /*7050*/  LDSM.16.M88.2 R22, [R22] ;  /* 0x000000001616783b */ /* 0x000fe20000000100 */
[-C--:B-1----:R-:W-:Y:S03]  /*7060*/  HMMA.16816.F16 R24, R16, R20.reuse, R24 ;  /* 0x000000141018723c */ /* 0x082fe60000000818 */
[----:B------:R-:W1:Y:S05]  /*7070*/  LDSM.16.MT88.4 R16, [R30] ;  /* 0x000000001e10783b */ /* 0x000e6a0000004200 */
[----:B---3--:R-:W-:Y:S01]  /*7080*/  HMMA.16816.F16 R20, R12, R20, R40 ;  /* 0x000000140c14723c */ /* 0x008fe20000000828 */
[----:B------:R-:W2:Y:S11]  /*7090*/  LDSM.16.MT88.4 R12, [R30+0x20] ;  /* 0x000020001e0c783b */ /* 0x000eb60000004200 */
[-C--:B----4-:R-:W-:Y:S01]  /*70a0*/  HMMA.16816.F16 R10, R8, R2.reuse, R24 ;  /* 0x00000002080a723c */ /* 0x090fe20000000818 */
[----:B------:R-:W-:Y:S01]  /*70b0*/  LEA R8, R31, R58, 0x1 ;  /* 0x0000003a1f087211 */ /* 0x000fe200078e08ff */
[----:B------:R-:W-:Y:S05]  /*70c0*/  LDSM.16.MT88.4 R24, [R28] ;  /* 0x000000001c18783b */ /* 0x000fea0000004200 */
[----:B------:R-:W3:Y:S01]  /*70d0*/  LDSM.16.M88.2 R8, [R8] ;  /* 0x000000000808783b */ /* 0x000ee20000000100 */
[----:B-----5:R-:W-:Y:S01]  /*70e0*/  HMMA.16816.F16 R20, R4, R2, R20 ;  /* 0x000000020414723c */ /* 0x020fe20000000814 */
[----:B------:R-:W-:-:S02]  /*70f0*/  LOP3.LUT R2, R0, 0x3, RZ, 0xc0, !PT ;  /* 0x0000000300027812 */ /* 0x000fc400078ec0ff */
[----:B------:R-:W4:Y:S01]  /*7100*/  LDSM.16.MT88.4 R4, [R28+0x20] ;  /* 0x000020001c04783b */ /* 0x000f220000004200 */
[----:B------:R-:W-:-:S08]  /*7110*/  MOV R3, RZ ;  /* 0x000000ff00037202 */ /* 0x000fd00000000f00 */
[-C--:B-1----:R-:W-:Y:S08]  /*7120*/  HMMA.16816.F16 R10, R16, R22.reuse, R10 ;  /* 0x00000016100a723c */ /* 0x082ff0000000080a */
[----:B--2---:R-:W-:-:S12]  /*7130*/  HMMA.16816.F16 R12, R12, R22, R20 ;  /* 0x000000160c0c723c */ /* 0x004fd80000000814 */
[-C--:B---3--:R-:W-:Y:S08]  /*7140*/  HMMA.16816.F16 R10, R24, R8.reuse, R10 ;  /* 0x00000008180a723c */ /* 0x088ff0000000080a */
[----:B----4-:R-:W-:Y:S01]  /*7150*/  HMMA.16816.F16 R12, R4, R8, R12 ;  /* 0x00000008040c723c */ /* 0x010fe2000000080c */
[----:B------:R-:W1:Y:S01]  /*7160*/  LDC.64 R6, c[0x0][0x390] ;  /* 0x0000e400ff067b82 */ /* 0x000e620000000a00 */
[----:B------:R-:W-:-:S02]  /*7170*/  IADD3 R4, PT, PT, R65, UR5, RZ ;  /* 0x0000000541047c10 */ /* 0x000fc4000fffe0ff */
[----:B------:R-:W-:Y:S02]  /*7180*/  SHF.R.U32.HI R8, RZ, 0x1, R29 ;  /* 0x00000001ff087819 */ /* 0x000fe4000001161d */
[----:B------:R-:W-:Y:S01]  /*7190*/  SHF.R.U32.HI R5, RZ, 0x2, R0 ;  /* 0x00000002ff057819 */ /* 0x000fe20000011600 */
[----:B------:R-:W-:-:S04]  /*71a0*/  IMAD R29, R29, UR4, R4 ;  /* 0x000000041d1d7c24 */ /* 0x000fc8000f8e0204 */
[----:B------:R-:W2:Y:S01]  /*71b0*/  MOVM.16.MT88 R9, R10 ;  /* 0x000000000a09723a */ /* 0x000ea20000000000 */
[----:B------:R-:W-:-:S03]  /*71c0*/  IMAD.WIDE.U32 R4, R5, R8, R2 ;  /* 0x0000000805047225 */ /* 0x000fc600078e0002 */
[----:B------:R-:W3:Y:S04]  /*71d0*/  MOVM.16.MT88 R11, R11 ;  /* 0x000000000b0b723a */ /* 0x000ee80000000000 */
        /* <DEDUP_REMOVED lines=10> */
.L_x_28:
        /* <DEDUP_REMOVED lines=16> */
.L_x_51:


//--------------------- .text._Z22eed_hgemm_m8n256k64_v3P6__halfS0_S0_iii --------------------------
	.section	.text._Z22eed_hgemm_m8n256k64_v3P6__halfS0_S0_iii,"ax",@progbits
	.align	128
        .global         _Z22eed_hgemm_m8n256k64_v3P6__halfS0_S0_iii
        .type           _Z22eed_hgemm_m8n256k64_v3P6__halfS0_S0_iii,@function
        .size           _Z22eed_hgemm_m8n256k64_v3P6__halfS0_S0_iii,(.L_x_52 - _Z22eed_hgemm_m8n256k64_v3P6__halfS0_S0_iii)
        .other          _Z22eed_hgemm_m8n256k64_v3P6__halfS0_S0_iii,@"STO_CUDA_ENTRY STV_DEFAULT"
_Z22eed_hgemm_m8n256k64_v3P6__halfS0_S0_iii:
.text._Z22eed_hgemm_m8n256k64_v3P6__halfS0_S0_iii:
[----:B------:R-:W-:Y:S01]  /*0000*/  LDC R1, c[0x0][0x37c] ;  /* 0x0000df00ff017b82 */ /* 0x000fe20000000800 */
[----:B------:R-:W1:Y:S07]  /*0010*/  S2R R4, SR_CTAID.X ;  /* 0x0000000000047919 */ /* 0x000e6e0000002500 */
[----:B------:R-:W2:Y:S08]  /*0020*/  LDC.64 R2, c[0x0][0x398] ;  /* 0x0000e600ff027b82 */ /* 0x000eb00000000a00 */
[----:B------:R-:W1:Y:S08]  /*0030*/  S2UR UR4, SR_CTAID.Z ;  /* 0x00000000000479c3 */ /* 0x000e700000002700 */
[----:B------:R-:W1:Y:S08]  /*0040*/  LDC R31, c[0x0][0x370] ;  /* 0x0000dc00ff1f7b82 */ /* 0x000e700000000800 */
[----:B------:R-:W3:Y:S01]  /*0050*/  S2UR UR5, SR_CTAID.Y ;  /* 0x00000000000579c3 */ /* 0x000ee20000002600 */
        /* <DEDUP_REMOVED lines=8> */
[----:B---3--:R-:W-:-:S13]  /*00e0*/  ISETP.LE.OR P0, PT, R5, UR5, P0 ;  /* 0x0000000505007c0c */ /* 0x008fda0008703670 */
[----:B------:R-:W-:Y:S05]  /*00f0*/  @P0 EXIT ;  /* 0x000000000000094d */ /* 0x000fea0003800000 */
[----:B------:R-:W1:Y:S01]  /*0100*/  S2R R20, SR_TID.X ;  /* 0x0000000000147919 */ /* 0x000e620000002100 */
[----:B------:R-:W2:Y:S01]  /*0110*/  LDC.64 R96, c[0x0][0x388] ;  /* 0x0000e200ff607b82 */ /* 0x000ea20000000a00 */
[----:B------:R-:W-:Y:S01]  /*0120*/  USHF.L.U32 UR5, UR5, 0x3, URZ ;  /* 0x0000000305057899 */ /* 0x000fe200080006ff */
[----:B------:R-:W-:Y:S01]  /*0130*/  MOV R25, 0x400 ;  /* 0x0000040000197802 */ /* 0x000fe20000000f00 */
[----:B------:R-:W3:Y:S01]  /*0140*/  S2R R4, SR_CgaCtaId ;  /* 0x0000000000047919 */ /* 0x000ee20000008800 */
[----:B------:R-:W4:Y:S01]  /*0150*/  LDCU.64 UR6, c[0x0][0x358] ;  /* 0x00006b00ff0677ac */ /* 0x000f220008000a00 */
[----:B------:R-:W-:Y:S02]  /*0160*/  SHF.L.U32 R92, R31, 0x8, RZ ;  /* 0x000000081f5c7819 */ /* 0x000fe400000006ff */
[----:B------:R-:W-:Y:S02]  /*0170*/  CS2R R74, SRZ ;  /* 0x00000000004a7805 */ /* 0x000fe4000001ff00 */
[----:B------:R-:W-:Y:S01]  /*0180*/  CS2R R70, SRZ ;  /* 0x0000000000467805 */ /* 0x000fe2000001ff00 */
[----:B------:R-:W5:Y:S08]  /*0190*/  LDC R35, c[0x0][0x3a0] ;  /* 0x0000e800ff237b82 */ /* 0x000f700000000800 */
[----:B------:R-:W4:Y:S01]  /*01a0*/  LDC.64 R28, c[0x0][0x380] ;  /* 0x0000e000ff1c7b82 */ /* 0x000f220000000a00 */
[----:B-1----:R-:W-:-:S02]  /*01b0*/  SHF.L.U32 R30, R20, 0x3, RZ ;  /* 0x00000003141e7819 */ /* 0x002fc400000006ff */
[--C-:B------:R-:W-:Y:S02]  /*01c0*/  SHF.R.U32.HI R0, RZ, 0x2, R20.reuse ;  /* 0x00000002ff007819 */ /* 0x100fe40000011614 */
[----:B------:R-:W-:Y:S02]  /*01d0*/  LOP3.LUT R30, R30, 0xf8, RZ, 0xc0, !PT ;  /* 0x000000f81e1e7812 */ /* 0x000fe400078ec0ff */
[----:B------:R-:W-:Y:S02]  /*01e0*/  LOP3.LUT R2, R0, 0xf8, RZ, 0xc0, !PT ;  /* 0x000000f800027812 */ /* 0x000fe400078ec0ff */
[----:B------:R-:W-:Y:S02]  /*01f0*/  PRMT R0, R30, 0x6540, R31 ;  /* 0x000065401e007816 */ /* 0x000fe4000000001f */
[----:B------:R-:W-:Y:S01]  /*0200*/  SHF.R.U32.HI R5, RZ, 0x5, R20 ;  /* 0x00000005ff057819 */ /* 0x000fe20000011614 */
[----:B------:R-:W-:Y:S01]  /*0210*/  IMAD R18, R2, 0x108, R30 ;  /* 0x0000010802127824 */ /* 0x000fe200078e021e */
[----:B---3--:R-:W-:Y:S01]  /*0220*/  LEA R25, R4, R25, 0x18 ;  /* 0x0000001904197211 */ /* 0x008fe200078ec0ff */
[----:B------:R-:W-:Y:S01]  /*0230*/  IMAD R90, R2, R3, R0 ;  /* 0x00000003025a7224 */ /* 0x000fe200078e0200 */
[C---:B------:R-:W-:Y:S01]  /*0240*/  IADD3 R17, PT, PT, R5.reuse, UR5, RZ ;  /* 0x0000000505117c10 */ /* 0x040fe2000fffe0ff */
[----:B------:R-:W-:Y:S01]  /*0250*/  IMAD R0, R5, 0x108, R30 ;  /* 0x0000010805007824 */ /* 0x000fe200078e021e */
[----:B------:R-:W-:Y:S01]  /*0260*/  LEA R21, R18, R25, 0x1 ;  /* 0x0000001912157211 */ /* 0x000fe200078e08ff */
[----:B--2---:R-:W-:Y:S01]  /*0270*/  IMAD.WIDE R6, R90, 0x2, R96 ;  /* 0x000000025a067825 */ /* 0x004fe200078e0260 */
[----:B-----5:R-:W-:-:S02]  /*0280*/  ISETP.GE.AND P0, PT, R35, 0x80, PT ;  /* 0x000000802300780c */ /* 0x020fc40003f06270 */
[----:B------:R-:W-:Y:S01]  /*0290*/  LEA R23, R0, R25, 0x1 ;  /* 0x0000001900177211 */ /* 0x000fe200078e08ff */
[----:B------:R-:W-:Y:S01]  /*02a0*/  IMAD R33, R17, R35, R30 ;  /* 0x0000002311217224 */ /* 0x000fe200078e021e */
[----:B------:R-:W-:Y:S01]  /*02b0*/  SHF.R.S32.HI R0, RZ, 0x1f, R35 ;  /* 0x0000001fff007819 */ /* 0x000fe20000011423 */
[----:B------:R-:W-:-:S03]  /*02c0*/  IMAD.WIDE R8, R3, 0x2, R6 ;  /* 0x0000000203087825 */ /* 0x000fc600078e0206 */
[----:B------:R-:W-:Y:S01]  /*02d0*/  LEA.HI R0, R0, R35, RZ, 0x6 ;  /* 0x0000002300007211 */ /* 0x000fe200078f30ff */
[----:B----4-:R-:W-:-:S04]  /*02e0*/  IMAD.WIDE R4, R33, 0x2, R28 ;  /* 0x0000000221047825 */ /* 0x010fc800078e021c */
[C---:B------:R-:W-:Y:S01]  /*02f0*/  IMAD.WIDE R10, R3.reuse, 0x2, R8 ;  /* 0x00000002030a7825 */ /* 0x040fe200078e0208 */
[----:B------:R-:W-:Y:S01]  /*0300*/  @!PT LDS RZ, [RZ] ;  /* 0x00000000fffff984 */ /* 0x000fe20000000800 */
[----:B------:R-:W-:Y:S01]  /*0310*/  @!PT LDS RZ, [RZ] ;  /* 0x00000000fffff984 */ /* 0x000fe20000000800 */
[----:B------:R-:W-:Y:S01]  /*0320*/  @!PT LDS RZ, [RZ] ;  /* 0x00000000fffff984 */ /* 0x000fe20000000800 */
[----:B------:R-:W-:Y:S04]  /*0330*/  LDGSTS.E.128 [R23], desc[UR6][R4.64] ;  /* 0x0000000004177fae */ /* 0x000fe8000b9a1806 */
[----:B------:R-:W-:Y:S01]  /*0340*/  LDGSTS.E.128 [R23+0x1080], desc[UR6][R4.64] ;  /* 0x0108000004177fae */ /* 0x000fe2000b9a1806 */
[----:B------:R-:W-:-:S03]  /*0350*/  IMAD.WIDE R12, R3, 0x2, R10 ;  /* 0x00000002030c7825 */ /* 0x000fc600078e020a */
[----:B------:R-:W-:Y:S01]  /*0360*/  LDGSTS.E.128 [R21+0x2100], desc[UR6][R6.64] ;  /* 0x0210000006157fae */ /* 0x000fe2000b9a1806 */
[----:B------:R-:W-:-:S03]  /*0370*/  IMAD.WIDE R14, R3, 0x2, R12 ;  /* 0x00000002030e7825 */ /* 0x000fc600078e020c */
[----:B------:R-:W-:Y:S04]  /*0380*/  LDGSTS.E.128 [R21+0x2310], desc[UR6][R8.64] ;  /* 0x0231000008157fae */ /* 0x000fe8000b9a1806 */
[----:B------:R-:W-:Y:S01]  /*0390*/  LDGSTS.E.128 [R21+0x2520], desc[UR6][R10.64] ;  /* 0x025200000a157fae */ /* 0x000fe2000b9a1806 */
[----:B------:R-:W-:-:S03]  /*03a0*/  IMAD.WIDE R16, R3, 0x2, R14 ;  /* 0x0000000203107825 */ /* 0x000fc600078e020e */
[----:B------:R-:W-:Y:S01]  /*03b0*/  LDGSTS.E.128 [R21+0x2730], desc[UR6][R12.64] ;  /* 0x027300000c157fae */ /* 0x000fe2000b9a1806 */
[----:B------:R-:W-:-:S03]  /*03c0*/  IMAD.WIDE R18, R3, 0x2, R16 ;  /* 0x0000000203127825 */ /* 0x000fc600078e0210 */
[----:B------:R1:W-:Y:S04]  /*03d0*/  LDGSTS.E.128 [R21+0x2940], desc[UR6][R14.64] ;  /* 0x029400000e157fae */ /* 0x0003e8000b9a1806 */
[----:B------:R-:W-:Y:S01]  /*03e0*/  LDGSTS.E.128 [R21+0x2b50], desc[UR6][R16.64] ;  /* 0x02b5000010157fae */ /* 0x000fe2000b9a1806 */
[----:B------:R-:W-:-:S03]  /*03f0*/  IMAD.WIDE R26, R3, 0x2, R18 ;  /* 0x00000002031a7825 */ /* 0x000fc600078e0212 */
[----:B------:R-:W-:Y:S04]  /*0400*/  LDGSTS.E.128 [R21+0x2d60], desc[UR6][R18.64] ;  /* 0x02d6000012157fae */ /* 0x000fe8000b9a1806 */
[----:B------:R2:W-:Y:S01]  /*0410*/  LDGSTS.E.128 [R21+0x2f70], desc[UR6][R26.64] ;  /* 0x02f700001a157fae */ /* 0x0005e2000b9a1806 */
[----:B-1----:R-:W-:-:S03]  /*0420*/  SHF.R.S32.HI R15, RZ, 0x6, R0 ;  /* 0x00000006ff0f7819 */ /* 0x002fc60000011400 */
[----:B------:R-:W0:Y:S01]  /*0430*/  LDGDEPBAR ;  /* 0x00000000000079af */ /* 0x000e220000000000 */
[----:B--2---:R-:W-:Y:S01]  /*0440*/  LOP3.LUT R27, R20, 0x3e0, RZ, 0xc0, !PT ;  /* 0x000003e0141b7812 */ /* 0x004fe200078ec0ff */
[----:B------:R-:W-:-:S04]  /*0450*/  DEPBAR.LE SB0, 0x0 ;  /* 0x000080000000791a */ /* 0x000fc80000000000 */
[----:B------:R-:W-:Y:S06]  /*0460*/  BAR.SYNC.DEFER_BLOCKING 0x0 ;  /* 0x0000000000007b1d */ /* 0x000fec0000010000 */
[----:B------:R-:W-:Y:S05]  /*0470*/  @!P0 BRA `(.L_x_29) ;  /* 0x0000006800188947 */ /* 0x000fea0003800000 */
[----:B------:R-:W-:Y:S02]  /*0480*/  ISETP.GE.U32.AND P0, PT, R35, 0x840, PT ;  /* 0x000008402300780c */ /* 0x000fe40003f06070 */
[----:B------:R-:W-:Y:S02]  /*0490*/  CS2R R70, SRZ ;  /* 0x0000000000467805 */ /* 0x000fe4000001ff00 */
[----:B------:R-:W-:Y:S02]  /*04a0*/  VIMNMX R7, PT, PT, R15, 0x2, !PT ;  /* 0x000000020f077848 */ /* 0x000fe40007fe0100 */
[----:B------:R-:W-:Y:S02]  /*04b0*/  MOV R17, R33 ;  /* 0x0000002100117202 */ /* 0x000fe40000000f00 */
[----:B------:R-:W-:Y:S02]  /*04c0*/  IADD3 R7, PT, PT, R7, -0x1, RZ ;  /* 0xffffffff07077810 */ /* 0x000fe40007ffe0ff */
[----:B------:R-:W-:-:S02]  /*04d0*/  IADD3 R19, PT, PT, R21, 0x2100, RZ ;  /* 0x0000210015137810 */ /* 0x000fc40007ffe0ff */
[----:B------:R-:W-:Y:S02]  /*04e0*/  MOV R0, 0x1 ;  /* 0x0000000100007802 */ /* 0x000fe40000000f00 */
[----:B------:R-:W-:Y:S02]  /*04f0*/  MOV R74, RZ ;  /* 0x000000ff004a7202 */ /* 0x000fe40000000f00 */
[----:B------:R-:W-:Y:S01]  /*0500*/  LOP3.LUT R13, R7, 0x1f, RZ, 0xc0, !PT ;  /* 0x0000001f070d7812 */ /* 0x000fe200078ec0ff */
[----:B------:R-:W-:Y:S06]  /*0510*/  @!P0 BRA `(.L_x_30) ;  /* 0x0000006000848947 */ /* 0x000fec0003800000 */
[C---:B------:R-:W-:Y:S01]  /*0520*/  IADD3 R6, PT, PT, R2.reuse, 0x7c0, RZ ;  /* 0x000007c002067810 */ /* 0x040fe20007ffe0ff */
[----:B------:R-:W-:Y:S01]  /*0530*/  IMAD.WIDE.U32 R4, R17, 0x2, R28 ;  /* 0x0000000211047825 */ /* 0x000fe200078e001c */
[C---:B------:R-:W-:Y:S02]  /*0540*/  LOP3.LUT R0, R2.reuse, 0x800, RZ, 0xfc, !PT ;  /* 0x0000080002007812 */ /* 0x040fe400078efcff */
        /* <DEDUP_REMOVED lines=63> */
[----:B------:R-:W-:Y:S01]  /*0940*/  IMAD R89, R2, R3, R92 ;  /* 0x0000000302597224 */ /* 0x000fe200078e025c */
[----:B------:R-:W-:-:S02]  /*0950*/  LOP3.LUT R7, R7, 0xffffffe0, RZ, 0xc0, !PT ;  /* 0xffffffe007077812 */ /* 0x000fc400078ec0ff */
[----:B------:R-:W-:Y:S02]  /*0960*/  LEA R11, R27, R25, 0x1 ;  /* 0x000000191b0b7211 */ /* 0x000fe400078e08ff */
        /* <DEDUP_REMOVED lines=23> */
[----:B------:R-:W-:Y:S02]  /*0ae0*/  CS2R R70, SRZ ;  /* 0x0000000000467805 */ /* 0x000fe4000001ff00 */
[C---:B------:R-:W-:Y:S02]  /*0af0*/  IADD3 R16, PT, PT, R30.reuse, R73, RZ ;  /* 0x000000491e107210 */ /* 0x040fe40007ffe0ff */
[C---:B------:R-:W-:Y:S02]  /*0b00*/  IADD3 R18, PT, PT, R30.reuse, R77, RZ ;  /* 0x0000004d1e127210 */ /* 0x040fe40007ffe0ff */
[C---:B------:R-:W-:Y:S02]  /*0b10*/  IADD3 R20, PT, PT, R30.reuse, R79, RZ ;  /* 0x0000004f1e147210 */ /* 0x040fe40007ffe0ff */
[C---:B------:R-:W-:Y:S02]  /*0b20*/  IADD3 R22, PT, PT, R30.reuse, R81, RZ ;  /* 0x000000511e167210 */ /* 0x040fe40007ffe0ff */
[----:B------:R-:W-:-:S02]  /*0b30*/  IADD3 R24, PT, PT, R30, R83, RZ ;  /* 0x000000531e187210 */ /* 0x000fc40007ffe0ff */
[C---:B------:R-:W-:Y:S02]  /*0b40*/  IADD3 R26, PT, PT, R30.reuse, R85, RZ ;  /* 0x000000551e1a7210 */ /* 0x040fe40007ffe0ff */
[C---:B------:R-:W-:Y:S02]  /*0b50*/  IADD3 R28, PT, PT, R30.reuse, R87, RZ ;  /* 0x000000571e1c7210 */ /* 0x040fe40007ffe0ff */
[----:B------:R-:W-:Y:S02]  /*0b60*/  IADD3.X R99, PT, PT, RZ, R5, RZ, P0, !PT ;  /* 0x00000005ff637210 */ /* 0x000fe400007fe4ff */
[----:B------:R-:W-:Y:S02]  /*0b70*/  IADD3 R30, PT, PT, R30, R89, RZ ;  /* 0x000000591e1e7210 */ /* 0x000fe40007ffe0ff */
[----:B------:R-:W-:Y:S02]  /*0b80*/  MOV R5, RZ ;  /* 0x000000ff00057202 */ /* 0x000fe40000000f00 */
[----:B------:R-:W-:-:S02]  /*0b90*/  MOV R74, RZ ;  /* 0x000000ff004a7202 */ /* 0x000fc40000000f00 */
[----:B------:R-:W-:Y:S02]  /*0ba0*/  IADD3 R7, PT, PT, -R7, RZ, RZ ;  /* 0x000000ff07077210 */ /* 0x000fe40007ffe1ff */
[----:B------:R-:W-:-:S07]  /*0bb0*/  IADD3 R9, PT, PT, R11, 0x2100, RZ ;  /* 0x000021000b097810 */ /* 0x000fce0007ffe0ff */
.L_x_31:
[----:B-----5:R-:W1:Y:S01]  /*0bc0*/  S2R R34, SR_LANEID ;  /* 0x0000000000227919 */ /* 0x020e620000000000 */
[C---:B------:R-:W-:Y:S02]  /*0bd0*/  IADD3 R63, PT, PT, R25.reuse, 0x20, RZ ;  /* 0x00000020193f7810 */ /* 0x040fe40007ffe0ff */
[----:B------:R-:W-:Y:S02]  /*0be0*/  IADD3 R61, PT, PT, R25, 0x40, RZ ;  /* 0x00000040193d7810 */ /* 0x000fe40007ffe0ff */
[C---:B------:R-:W-:Y:S02]  /*0bf0*/  IADD3 R49, PT, PT, R11.reuse, 0x8400, RZ ;  /* 0x000084000b317810 */ /* 0x040fe40007ffe0ff */
[----:B------:R-:W-:Y:S02]  /*0c00*/  IADD3 R55, PT, PT, R11, 0xa500, RZ ;  /* 0x0000a5000b377810 */ /* 0x000fe40007ffe0ff */
[----:B------:R-:W-:Y:S02]  /*0c10*/  IADD3 R65, PT, PT, R25, 0x1120, RZ ;  /* 0x0000112019417810 */ /* 0x000fe40007ffe0ff */
[----:B------:R-:W-:-:S02]  /*0c20*/  IADD3 R51, PT, PT, R11, 0xc600, RZ ;  /* 0x0000c6000b337810 */ /* 0x000fc40007ffe0ff */
[----:B------:R-:W-:Y:S02]  /*0c30*/  IADD3 R67, PT, PT, R25, 0x1140, RZ ;  /* 0x0000114019437810 */ /* 0x000fe40007ffe0ff */
[C---:B------:R-:W-:Y:S02]  /*0c40*/  IADD3 R53, PT, PT, R11.reuse, 0xe700, RZ ;  /* 0x0000e7000b357810 */ /* 0x040fe40007ffe0ff */
[----:B------:R-:W-:Y:S02]  /*0c50*/  IADD3 R57, PT, PT, R11, 0x10800, RZ ;  /* 0x000108000b397810 */ /* 0x000fe40007ffe0ff */
[C---:B------:R-:W-:Y:S02]  /*0c60*/  IADD3 R79, PT, PT, R25.reuse, 0x100, RZ ;  /* 0x00000100194f7810 */ /* 0x040fe40007ffe0ff */
[C---:B------:R-:W-:Y:S02]  /*0c70*/  IADD3 R73, PT, PT, R25.reuse, 0x120, RZ ;  /* 0x0000012019497810 */ /* 0x040fe40007ffe0ff */
[----:B------:R-:W-:-:S02]  /*0c80*/  IADD3 R77, PT, PT, R25, 0x140, RZ ;  /* 0x00000140194d7810 */ /* 0x000fc40007ffe0ff */
[C---:B------:R-:W-:Y:S02]  /*0c90*/  IADD3 R93, PT, PT, R25.reuse, 0x160, RZ ;  /* 0x00000160195d7810 */ /* 0x040fe40007ffe0ff */
[C---:B------:R-:W-:Y:S02]  /*0ca0*/  IADD3 R85, PT, PT, R25.reuse, 0x1220, RZ ;  /* 0x0000122019557810 */ /* 0x040fe40007ffe0ff */
[C---:B------:R-:W-:Y:S02]  /*0cb0*/  IADD3 R87, PT, PT, R25.reuse, 0x1240, RZ ;  /* 0x0000124019577810 */ /* 0x040fe40007ffe0ff */
[----:B------:R-:W-:Y:S02]  /*0cc0*/  IADD3 R89, PT, PT, R25, 0x1260, RZ ;  /* 0x0000126019597810 */ /* 0x000fe40007ffe0ff */
[----:B-1----:R-:W-:Y:S02]  /*0cd0*/  LOP3.LUT R29, R34, 0xf, RZ, 0xc0, !PT ;  /* 0x0000000f221d7812 */ /* 0x002fe400078ec0ff */
[----:B------:R-:W-:-:S02]  /*0ce0*/  SHF.R.U32.HI R32, RZ, 0x3, R34 ;  /* 0x00000003ff207819 */ /* 0x000fc40000011622 */
[----:B------:R-:W-:Y:S02]  /*0cf0*/  SHF.R.U32.HI R31, RZ, 0x3, R29 ;  /* 0x00000003ff1f7819 */ /* 0x000fe4000001161d */
[----:B------:R-:W-:Y:S02]  /*0d00*/  LOP3.LUT R33, R34, 0x7, RZ, 0xc0, !PT ;  /* 0x0000000722217812 */ /* 0x000fe400078ec0ff */
[----:B------:R-:W-:Y:S02]  /*0d10*/  SHF.R.U32.HI R34, RZ, 0x4, R34 ;  /* 0x00000004ff227819 */ /* 0x000fe40000011622 */
[----:B------:R-:W-:Y:S02]  /*0d20*/  SHF.L.U32 R32, R32, 0x3, RZ ;  /* 0x0000000320207819 */ /* 0x000fe400000006ff */
[----:B------:R-:W-:Y:S02]  /*0d30*/  SHF.L.U32 R31, R31, 0x3, RZ ;  /* 0x000000031f1f7819 */ /* 0x000fe400000006ff */
[----:B------:R-:W-:-:S02]  /*0d40*/  LOP3.LUT R100, R29, 0x7, RZ, 0xc0, !PT ;  /* 0x000000071d647812 */ /* 0x000fc400078ec0ff */
[----:B------:R-:W-:Y:S02]  /*0d50*/  LEA R33, R34, R33, 0x3 ;  /* 0x0000002122217211 */ /* 0x000fe400078e18ff */
[----:B------:R-:W-:Y:S02]  /*0d60*/  LOP3.LUT R94, R32, 0x8, RZ, 0xe2, !PT ;  /* 0x00000008205e7812 */ /* 0x000fe400078ee2ff */
[----:B------:R-:W-:Y:S02]  /*0d70*/  LOP3.LUT R29, R31, 0x8, RZ, 0xe2, !PT ;  /* 0x000000081f1d7812 */ /* 0x000fe400078ee2ff */
[----:B------:R-:W-:Y:S01]  /*0d80*/  IADD3 R31, PT, PT, R11, 0x4200, RZ ;  /* 0x000042000b1f7810 */ /* 0x000fe20007ffe0ff */
[----:B------:R-:W-:Y:S01]  /*0d90*/  IMAD R94, R33, 0x108, R94 ;  /* 0x00000108215e7824 */ /* 0x000fe200078e025e */
[----:B------:R-:W-:Y:S01]  /*0da0*/  IADD3 R7, PT, PT, R7, 0x20, RZ ;  /* 0x0000002007077810 */ /* 0x000fe20007ffe0ff */
[----:B------:R-:W-:Y:S01]  /*0db0*/  IMAD R100, R100, 0x108, R29 ;  /* 0x0000010864647824 */ /* 0x000fe200078e021d */
[----:B------:R-:W-:-:S02]  /*0dc0*/  IADD3 R29, PT, PT, R11, 0x6300, RZ ;  /* 0x000063000b1d7810 */ /* 0x000fc40007ffe0ff */
[----:B------:R-:W-:Y:S02]  /*0dd0*/  LEA R59, R94, R9, 0x1 ;  /* 0x000000095e3b7211 */ /* 0x000fe400078e08ff */
[----:B------:R-:W-:Y:S02]  /*0de0*/  LEA R91, R100, R25, 0x1 ;  /* 0x00000019645b7211 */ /* 0x000fe400078e08ff */
[----:B------:R-:W-:Y:S01]  /*0df0*/  LEA R31, R94, R31, 0x1 ;  /* 0x0000001f5e1f7211 */ /* 0x000fe200078e08ff */
[----:B------:R-:W-:Y:S01]  /*0e00*/  LDSM.16.MT88.4 R44, [R59] ;  /* 0x000000003b2c783b */ /* 0x000fe20000004200 */
[----:B------:R-:W-:Y:S02]  /*0e10*/  LEA R63, R100, R63, 0x1 ;  /* 0x0000003f643f7211 */ /* 0x000fe400078e08ff */
[----:B------:R-:W-:Y:S01]  /*0e20*/  LEA R29, R94, R29, 0x1 ;  /* 0x0000001d5e1d7211 */ /* 0x000fe200078e08ff */
[----:B------:R-:W1:Y:S01]  /*0e30*/  LDSM.16.M88.2 R80, [R91] ;  /* 0x000000005b50783b */ /* 0x000e620000000100 */
[----:B------:R-:W-:-:S02]  /*0e40*/  LEA R61, R100, R61, 0x1 ;  /* 0x0000003d643d7211 */ /* 0x000fc400078e08ff */
[C---:B------:R-:W-:Y:S01]  /*0e50*/  LEA R49, R94.reuse, R49, 0x1 ;  /* 0x000000315e317211 */ /* 0x040fe200078e08ff */
[----:B------:R-:W2:Y:S01]  /*0e60*/  LDSM.16.MT88.4 R40, [R59+0x20] ;  /* 0x000020003b28783b */ /* 0x000ea20000004200 */
[----:B------:R-:W-:Y:S02]  /*0e70*/  LEA R55, R94, R55, 0x1 ;  /* 0x000000375e377211 */ /* 0x000fe400078e08ff */
[----:B------:R-:W-:Y:S01]  /*0e80*/  LEA R65, R100, R65, 0x1 ;  /* 0x0000004164417211 */ /* 0x000fe200078e08ff */
[----:B------:R-:W-:Y:S01]  /*0e90*/  LDSM.16.MT88.4 R36, [R31] ;  /* 0x000000001f24783b */ /* 0x000fe20000004200 */
[----:B------:R-:W-:Y:S02]  /*0ea0*/  LEA R51, R94, R51, 0x1 ;  /* 0x000000335e337211 */ /* 0x000fe400078e08ff */
[----:B------:R-:W-:Y:S01]  /*0eb0*/  LEA R67, R100, R67, 0x1 ;  /* 0x0000004364437211 */ /* 0x000fe200078e08ff */
[----:B------:R-:W3:Y:S01]  /*0ec0*/  LDSM.16.M88.2 R82, [R63] ;  /* 0x000000003f52783b */ /* 0x000ee20000000100 */
[----:B------:R-:W-:-:S02]  /*0ed0*/  LEA R53, R94, R53, 0x1 ;  /* 0x000000355e357211 */ /* 0x000fc400078e08ff */
[----:B------:R-:W-:Y:S01]  /*0ee0*/  LEA R57, R94, R57, 0x1 ;  /* 0x000000395e397211 */ /* 0x000fe200078e08ff */
[----:B------:R-:W4:Y:S01]  /*0ef0*/  LDSM.16.MT88.4 R32, [R31+0x20] ;  /* 0x000020001f20783b */ /* 0x000f220000004200 */
[C---:B------:R-:W-:Y:S02]  /*0f00*/  LEA R79, R100.reuse, R79, 0x1 ;  /* 0x0000004f644f7211 */ /* 0x040fe400078e08ff */
[C---:B------:R-:W-:Y:S01]  /*0f10*/  LEA R73, R100.reuse, R73, 0x1 ;  /* 0x0000004964497211 */ /* 0x040fe200078e08ff */
[----:B------:R-:W-:Y:S01]  /*0f20*/  LDSM.16.M88.2 R68, [R61] ;  /* 0x000000003d44783b */ /* 0x000fe20000000100 */
[C---:B------:R-:W-:Y:S02]  /*0f30*/  LEA R77, R100.reuse, R77, 0x1 ;  /* 0x0000004d644d7211 */ /* 0x040fe400078e08ff */
[C---:B------:R-:W-:Y:S02]  /*0f40*/  LEA R93, R100.reuse, R93, 0x1 ;  /* 0x0000005d645d7211 */ /* 0x040fe400078e08ff */
[----:B------:R-:W-:-:S02]  /*0f50*/  LEA R85, R100, R85, 0x1 ;  /* 0x0000005564557211 */ /* 0x000fc400078e08ff */
[C---:B------:R-:W-:Y:S02]  /*0f60*/  LEA R87, R100.reuse, R87, 0x1 ;  /* 0x0000005764577211 */ /* 0x040fe400078e08ff */
[----:B------:R-:W-:Y:S02]  /*0f70*/  LEA R89, R100, R89, 0x1 ;  /* 0x0000005964597211 */ /* 0x000fe400078e08ff */
[----:B------:R-:W-:Y:S02]  /*0f80*/  IADD3 R17, PT, PT, R17, 0x800, RZ ;  /* 0x0000080011117810 */ /* 0x000fe40007ffe0ff */
[----:B------:R-:W-:Y:S02]  /*0f90*/  IADD3 R5, PT, PT, R5, 0x20, RZ ;  /* 0x0000002005057810 */ /* 0x000fe40007ffe0ff */
[----:B------:R-:W-:Y:S01]  /*0fa0*/  LEA R90, R3, R90, 0xb ;  /* 0x0000005a035a7211 */ /* 0x000fe200078e58ff */
[-C--:B-1----:R-:W-:Y:S01]  /*0fb0*/  HMMA.16816.F16 R70, R44, R80.reuse, R70 ;  /* 0x000000502c46723c */ /* 0x082fe20000000846 */
[----:B------:R-:W1:Y:S07]  /*0fc0*/  LDSM.16.MT88.4 R44, [R29] ;  /* 0x000000001d2c783b */ /* 0x000e6e0000004200 */
[----:B--2---:R-:W-:Y:S01]  /*0fd0*/  HMMA.16816.F16 R40, R40, R80, R74 ;  /* 0x000000502828723c */ /* 0x004fe2000000084a */
[----:B------:R-:W-:Y:S01]  /*0fe0*/  IMAD.WIDE R80, R30, 0x2, R96 ;  /* 0x000000021e507825 */ /* 0x000fe200078e0260 */
[----:B------:R-:W-:-:S02]  /*0ff0*/  IADD3 R75, PT, PT, R25, 0x1100, RZ ;  /* 0x00001100194b7810 */ /* 0x000fc40007ffe0ff */
[----:B------:R-:W-:Y:S02]  /*1000*/  LEA R30, R3, R30, 0xb ;  /* 0x0000001e031e7211 */ /* 0x000fe400078e58ff */
[----:B------:R-:W-:-:S06]  /*1010*/  LEA R75, R100, R75, 0x1 ;  /* 0x0000004b644b7211 */ /* 0x000fcc00078e08ff */
[-C--:B---3--:R-:W-:Y:S08]  /*1020*/  HMMA.16816.F16 R36, R36, R82.reuse, R70 ;  /* 0x000000522424723c */ /* 0x088ff00000000846 */
[----:B----4-:R-:W-:Y:S01]  /*1030*/  HMMA.16816.F16 R70, R32, R82, R40 ;  /* 0x000000522046723c */ /* 0x010fe20000000828 */
[----:B------:R-:W-:Y:S01]  /*1040*/  IMAD.WIDE R82, R3, 0x2, R80 ;  /* 0x0000000203527825 */ /* 0x000fe200078e0250 */
[----:B------:R-:W-:Y:S01]  /*1050*/  IADD3 R33, PT, PT, R25, 0x60, RZ ;  /* 0x0000006019217810 */ /* 0x000fe20007ffe0ff */
[----:B------:R-:W-:Y:S03]  /*1060*/  LDSM.16.MT88.4 R40, [R49+0x20] ;  /* 0x000020003128783b */ /* 0x000fe60000004200 */
[----:B------:R-:W-:Y:S01]  /*1070*/  LEA R74, R100, R33, 0x1 ;  /* 0x00000021644a7211 */ /* 0x000fe200078e08ff */
[C---:B------:R-:W-:Y:S01]  /*1080*/  IMAD.WIDE R102, R3.reuse, 0x2, R82 ;  /* 0x0000000203667825 */ /* 0x040fe200078e0252 */
[----:B------:R-:W2:Y:S03]  /*1090*/  LDSM.16.MT88.4 R32, [R29+0x20] ;  /* 0x000020001d20783b */ /* 0x000ea60000004200 */
[C---:B------:R-:W-:Y:S01]  /*10a0*/  IMAD.WIDE R104, R3.reuse, 0x2, R102 ;  /* 0x0000000203687825 */ /* 0x040fe200078e0266 */
[----:B-1----:R-:W-:Y:S01]  /*10b0*/  HMMA.16816.F16 R46, R44, R68, R36 ;  /* 0x000000442c2e723c */ /* 0x002fe20000000824 */
[----:B------:R-:W-:Y:S02]  /*10c0*/  LDSM.16.MT88.4 R36, [R49] ;  /* 0x000000003124783b */ /* 0x000fe40000004200 */
[----:B------:R-:W-:-:S02]  /*10d0*/  IMAD.WIDE R106, R3, 0x2, R104 ;  /* 0x00000002036a7825 */ /* 0x000fc400078e0268 */
[----:B------:R-:W1:Y:S04]  /*10e0*/  LDSM.16.M88.2 R44, [R74] ;  /* 0x000000004a2c783b */ /* 0x000e680000000100 */
[----:B------:R-:W-:Y:S01]  /*10f0*/  @!PT LDS RZ, [RZ] ;  /* 0x00000000fffff984 */ /* 0x000fe20000000800 */
[----:B------:R-:W-:Y:S01]  /*1100*/  @!PT LDS RZ, [RZ] ;  /* 0x00000000fffff984 */ /* 0x000fe20000000800 */
[----:B------:R-:W-:Y:S01]  /*1110*/  @!PT LDS RZ, [RZ] ;  /* 0x00000000fffff984 */ /* 0x000fe20000000800 */
[----:B------:R3:W-:Y:S01]  /*1120*/  LDGSTS.E.128 [R21+0xa500], desc[UR6][R80.64] ;  /* 0x0a50000050157fae */ /* 0x0007e2000b9a1806 */
[----:B------:R-:W-:-:S03]  /*1130*/  IMAD.WIDE R108, R3, 0x2, R106 ;  /* 0x00000002036c7825 */ /* 0x000fc600078e026a */
[----:B------:R4:W-:Y:S01]  /*1140*/  LDGSTS.E.128 [R21+0xa710], desc[UR6][R82.64] ;  /* 0x0a71000052157fae */ /* 0x0009e2000b9a1806 */
[----:B------:R-:W-:-:S03]  /*1150*/  IMAD.WIDE R110, R3, 0x2, R108 ;  /* 0x00000002036e7825 */ /* 0x000fc600078e026c */
[----:B------:R-:W-:Y:S04]  /*1160*/  LDGSTS.E.128 [R21+0xa920], desc[UR6][R102.64] ;  /* 0x0a92000066157fae */ /* 0x000fe8000b9a1806 */
[----:B------:R5:W-:Y:S01]  /*1170*/  LDGSTS.E.128 [R21+0xab30], desc[UR6][R104.64] ;  /* 0x0ab3000068157fae */ /* 0x000be2000b9a1806 */
[----:B---3--:R-:W-:-:S03]  /*1180*/  IMAD.WIDE R80, R3, 0x2, R110 ;  /* 0x0000000203507825 */ /* 0x008fc600078e026e */
[----:B------:R-:W-:Y:S04]  /*1190*/  LDGSTS.E.128 [R21+0xad40], desc[UR6][R106.64] ;  /* 0x0ad400006a157fae */ /* 0x000fe8000b9a1806 */
[----:B------:R-:W-:Y:S04]  /*11a0*/  LDGSTS.E.128 [R21+0xaf50], desc[UR6][R108.64] ;  /* 0x0af500006c157fae */ /* 0x000fe8000b9a1806 */
[----:B------:R-:W-:Y:S01]  /*11b0*/  LDGSTS.E.128 [R21+0xb160], desc[UR6][R110.64] ;  /* 0x0b1600006e157fae */ /* 0x000fe2000b9a1806 */
[----:B--2---:R-:W-:Y:S03]  /*11c0*/  HMMA.16816.F16 R70, R32, R68, R70 ;  /* 0x000000442046723c */ /* 0x004fe60000000846 */
[----:B------:R2:W-:Y:S04]  /*11d0*/  LDGSTS.E.128 [R21+0xb370], desc[UR6][R80.64] ;  /* 0x0b37000050157fae */ /* 0x0005e8000b9a1806 */
[----:B------:R-:W0:Y:S01]  /*11e0*/  LDGDEPBAR ;  /* 0x00000000000079af */ /* 0x000e220000000000 */
[----:B-1----:R-:W-:-:S12]  /*11f0*/  HMMA.16816.F16 R46, R36, R44, R46 ;  /* 0x0000002c242e723c */ /* 0x002fd8000000082e */
[----:B------:R-:W-:Y:S01]  /*1200*/  HMMA.16816.F16 R70, R40, R44, R70 ;  /* 0x0000002c2846723c */ /* 0x000fe20000000846 */
[----:B------:R-:W-:-:S04]  /*1210*/  DEPBAR.LE SB0, 0x0 ;  /* 0x000080000000791a */ /* 0x000fc80000000000 */
[----:B------:R-:W-:Y:S06]  /*1220*/  BAR.SYNC.DEFER_BLOCKING 0x0 ;  /* 0x0000000000007b1d */ /* 0x000fec0000010000 */
[----:B------:R-:W-:Y:S04]  /*1230*/  LDSM.16.M88.2 R68, [R75] ;  /* 0x000000004b44783b */ /* 0x000fe80000000100 */
[----:B------:R-:W1:Y:S04]  /*1240*/  LDSM.16.MT88.4 R32, [R55] ;  /* 0x000000003720783b */ /* 0x000e680000004200 */
[----:B------:R-:W3:Y:S04]  /*1250*/  LDSM.16.MT88.4 R36, [R55+0x20] ;  /* 0x000020003724783b */ /* 0x000ee80000004200 */
[----:B------:R-:W-:Y:S04]  /*1260*/  LDSM.16.M88.2 R44, [R65] ;  /* 0x00000000412c783b */ /* 0x000fe80000000100 */
[----:B------:R-:W4:Y:S01]  /*1270*/  LDSM.16.MT88.4 R40, [R51] ;  /* 0x000000003328783b */ /* 0x000f220000004200 */
[-C--:B-1----:R-:W-:Y:S03]  /*1280*/  HMMA.16816.F16 R46, R32, R68.reuse, R46 ;  /* 0x00000044202e723c */ /* 0x082fe6000000082e */
[----:B------:R-:W-:Y:S05]  /*1290*/  LDSM.16.MT88.4 R32, [R53] ;  /* 0x000000003520783b */ /* 0x000fea0000004200 */
[----:B---3--:R-:W-:Y:S01]  /*12a0*/  HMMA.16816.F16 R68, R36, R68, R70 ;  /* 0x000000442444723c */ /* 0x008fe20000000846 */
[----:B------:R-:W1:Y:S04]  /*12b0*/  LDSM.16.MT88.4 R36, [R51+0x20] ;  /* 0x000020003324783b */ /* 0x000e680000004200 */
[----:B------:R-:W3:Y:S07]  /*12c0*/  LDSM.16.M88.2 R70, [R67] ;  /* 0x000000004346783b */ /* 0x000eee0000000100 */
[-C--:B----4-:R-:W-:Y:S01]  /*12d0*/  HMMA.16816.F16 R46, R40, R44.reuse, R46 ;  /* 0x0000002c282e723c */ /* 0x090fe2000000082e */
[----:B------:R-:W4:Y:S07]  /*12e0*/  LDSM.16.MT88.4 R40, [R53+0x20] ;  /* 0x000020003528783b */ /* 0x000f2e0000004200 */
[----:B-1----:R-:W-:Y:S01]  /*12f0*/  HMMA.16816.F16 R36, R36, R44, R68 ;  /* 0x0000002c2424723c */ /* 0x002fe20000000844 */
[----:B------:R-:W-:Y:S01]  /*1300*/  IMAD.WIDE R68, R28, 0x2, R96 ;  /* 0x000000021c447825 */ /* 0x000fe200078e0260 */
[----:B------:R-:W-:-:S03]  /*1310*/  LEA R28, R3, R28, 0xb ;  /* 0x0000001c031c7211 */ /* 0x000fc600078e58ff */
[----:B------:R-:W-:-:S07]  /*1320*/  IMAD.WIDE R82, R3, 0x2, R68 ;  /* 0x0000000203527825 */ /* 0x000fce00078e0244 */
[----:B---3--:R-:W-:Y:S01]  /*1330*/  HMMA.16816.F16 R46, R32, R70, R46 ;  /* 0x00000046202e723c */ /* 0x008fe2000000082e */
[----:B------:R-:W-:Y:S01]  /*1340*/  IADD3 R33, PT, PT, R25, 0x1160, RZ ;  /* 0x0000116019217810 */ /* 0x000fe20007ffe0ff */
[----:B-----5:R-:W-:-:S03]  /*1350*/  IMAD.WIDE R104, R3, 0x2, R82 ;  /* 0x0000000203687825 */ /* 0x020fc600078e0252 */
[----:B--2---:R-:W-:Y:S02]  /*1360*/  LEA R80, R100, R33, 0x1 ;  /* 0x0000002164507211 */ /* 0x004fe400078e08ff */
[----:B------:R-:W-:Y:S01]  /*1370*/  LDSM.16.MT88.4 R32, [R57+0x20] ;  /* 0x000020003920783b */ /* 0x000fe20000004200 */
[C---:B------:R-:W-:Y:S01]  /*1380*/  IMAD.WIDE R102, R3.reuse, 0x2, R104 ;  /* 0x0000000203667825 */ /* 0x040fe200078e0268 */
[----:B----4-:R-:W-:Y:S02]  /*1390*/  HMMA.16816.F16 R70, R40, R70, R36 ;  /* 0x000000462846723c */ /* 0x010fe40000000824 */
[----:B------:R-:W1:Y:S01]  /*13a0*/  LDSM.16.M88.2 R44, [R80] ;  /* 0x00000000502c783b */ /* 0x000e620000000100 */
[----:B------:R-:W-:-:S03]  /*13b0*/  IMAD.WIDE R94, R3, 0x2, R102 ;  /* 0x00000002035e7825 */ /* 0x000fc600078e0266 */
[----:B------:R-:W2:Y:S04]  /*13c0*/  LDSM.16.MT88.4 R36, [R57] ;  /* 0x000000003924783b */ /* 0x000ea80000004200 */
[----:B------:R-:W-:Y:S01]  /*13d0*/  @!PT LDS RZ, [RZ] ;  /* 0x00000000fffff984 */ /* 0x000fe20000000800 */
[----:B------:R-:W-:Y:S01]  /*13e0*/  @!PT LDS RZ, [RZ] ;  /* 0x00000000fffff984 */ /* 0x000fe20000000800 */
[----:B------:R-:W-:Y:S01]  /*13f0*/  @!PT LDS RZ, [RZ] ;  /* 0x00000000fffff984 */ /* 0x000fe20000000800 */
[----:B------:R-:W-:Y:S01]  /*1400*/  LDGSTS.E.128 [R21+0x2100], desc[UR6][R68.64] ;  /* 0x0210000044157fae */ /* 0x000fe2000b9a1806 */
[----:B------:R-:W-:-:S03]  /*1410*/  IMAD.WIDE R42, R3, 0x2, R94 ;  /* 0x00000002032a7825 */ /* 0x000fc600078e025e */
[----:B------:R3:W-:Y:S01]  /*1420*/  LDGSTS.E.128 [R21+0x2310], desc[UR6][R82.64] ;  /* 0x0231000052157fae */ /* 0x0007e2000b9a1806 */
[----:B------:R-:W-:-:S03]  /*1430*/  IMAD.WIDE R40, R3, 0x2, R42 ;  /* 0x0000000203287825 */ /* 0x000fc600078e022a */
[----:B------:R-:W-:Y:S04]  /*1440*/  LDGSTS.E.128 [R21+0x2520], desc[UR6][R104.64] ;  /* 0x0252000068157fae */ /* 0x000fe8000b9a1806 */
[----:B------:R-:W-:Y:S01]  /*1450*/  LDGSTS.E.128 [R21+0x2730], desc[UR6][R102.64] ;  /* 0x0273000066157fae */ /* 0x000fe2000b9a1806 */
[----:B---3--:R-:W-:-:S03]  /*1460*/  IMAD.WIDE R82, R3, 0x2, R40 ;  /* 0x0000000203527825 */ /* 0x008fc600078e0228 */
[----:B------:R-:W-:Y:S04]  /*1470*/  LDGSTS.E.128 [R21+0x2940], desc[UR6][R94.64] ;  /* 0x029400005e157fae */ /* 0x000fe8000b9a1806 */
[----:B------:R-:W-:Y:S04]  /*1480*/  LDGSTS.E.128 [R21+0x2b50], desc[UR6][R42.64] ;  /* 0x02b500002a157fae */ /* 0x000fe8000b9a1806 */
[----:B------:R3:W-:Y:S04]  /*1490*/  LDGSTS.E.128 [R21+0x2d60], desc[UR6][R40.64] ;  /* 0x02d6000028157fae */ /* 0x0007e8000b9a1806 */
[----:B------:R4:W-:Y:S01]  /*14a0*/  LDGSTS.E.128 [R21+0x2f70], desc[UR6][R82.64] ;  /* 0x02f7000052157fae */ /* 0x0009e2000b9a1806 */
[-C--:B-1----:R-:W-:Y:S03]  /*14b0*/  HMMA.16816.F16 R70, R32, R44.reuse, R70 ;  /* 0x0000002c2046723c */ /* 0x082fe60000000846 */
[----:B------:R-:W0:Y:S05]  /*14c0*/  LDGDEPBAR ;  /* 0x00000000000079af */ /* 0x000e2a0000000000 */
[----:B--2---:R-:W-:Y:S01]  /*14d0*/  HMMA.16816.F16 R68, R36, R44, R46 ;  /* 0x0000002c2444723c */ /* 0x004fe2000000082e */
[----:B------:R-:W-:-:S04]  /*14e0*/  DEPBAR.LE SB0, 0x0 ;  /* 0x000080000000791a */ /* 0x000fc80000000000 */
[----:B------:R-:W-:Y:S06]  /*14f0*/  BAR.SYNC.DEFER_BLOCKING 0x0 ;  /* 0x0000000000007b1d */ /* 0x000fec0000010000 */
[----:B------:R-:W-:Y:S04]  /*1500*/  LDSM.16.M88.2 R46, [R79] ;  /* 0x000000004f2e783b */ /* 0x000fe80000000100 */
[----:B------:R-:W1:Y:S04]  /*1510*/  LDSM.16.MT88.4 R36, [R59] ;  /* 0x000000003b24783b */ /* 0x000e680000004200 */
[----:B---3--:R-:W2:Y:S04]  /*1520*/  LDSM.16.MT88.4 R40, [R59+0x20] ;  /* 0x000020003b28783b */ /* 0x008ea80000004200 */
[----:B------:R-:W-:Y:S04]  /*1530*/  LDSM.16.M88.2 R44, [R73] ;  /* 0x00000000492c783b */ /* 0x000fe80000000100 */
[----:B------:R-:W3:Y:S01]  /*1540*/  LDSM.16.MT88.4 R32, [R31] ;  /* 0x000000001f20783b */ /* 0x000ee20000004200 */
[-C--:B-1----:R-:W-:Y:S03]  /*1550*/  HMMA.16816.F16 R68, R36, R46.reuse, R68 ;  /* 0x0000002e2444723c */ /* 0x082fe60000000844 */
[----:B------:R-:W1:Y:S05]  /*1560*/  LDSM.16.MT88.4 R36, [R31+0x20] ;  /* 0x000020001f24783b */ /* 0x000e6a0000004200 */
[----:B--2---:R-:W-:Y:S01]  /*1570*/  HMMA.16816.F16 R42, R40, R46, R70 ;  /* 0x0000002e282a723c */ /* 0x004fe20000000846 */
[----:B------:R-:W-:Y:S01]  /*1580*/  LDSM.16.M88.2 R40, [R77] ;  /* 0x000000004d28783b */ /* 0x000fe20000000100 */
[----:B------:R-:W-:Y:S01]  /*1590*/  IMAD.WIDE R46, R26, 0x2, R96 ;  /* 0x000000021a2e7825 */ /* 0x000fe200078e0260 */
[----:B------:R-:W-:-:S09]  /*15a0*/  LEA R26, R3, R26, 0xb ;  /* 0x0000001a031a7211 */ /* 0x000fd200078e58ff */
[-C--:B---3--:R-:W-:Y:S01]  /*15b0*/  HMMA.16816.F16 R68, R32, R44.reuse, R68 ;  /* 0x0000002c2044723c */ /* 0x088fe20000000844 */
[----:B------:R-:W2:Y:S07]  /*15c0*/  LDSM.16.MT88.4 R32, [R29] ;  /* 0x000000001d20783b */ /* 0x000eae0000004200 */
[----:B-1----:R-:W-:Y:S01]  /*15d0*/  HMMA.16816.F16 R42, R36, R44, R42 ;  /* 0x0000002c242a723c */ /* 0x002fe2000000082a */
[----:B------:R-:W1:Y:S01]  /*15e0*/  LDSM.16.MT88.4 R36, [R29+0x20] ;  /* 0x000020001d24783b */ /* 0x000e620000004200 */
[----:B------:R-:W-:-:S04]  /*15f0*/  IMAD.WIDE R44, R3, 0x2, R46 ;  /* 0x00000002032c7825 */ /* 0x000fc800078e022e */
[----:B------:R-:W-:-:S04]  /*1600*/  IMAD.WIDE R102, R3, 0x2, R44 ;  /* 0x0000000203667825 */ /* 0x000fc800078e022c */
[----:B------:R-:W-:-:S04]  /*1610*/  IMAD.WIDE R94, R3, 0x2, R102 ;  /* 0x00000002035e7825 */ /* 0x000fc800078e0266 */
[C---:B----4-:R-:W-:Y:S01]  /*1620*/  IMAD.WIDE R82, R3.reuse, 0x2, R94 ;  /* 0x0000000203527825 */ /* 0x050fe200078e025e */
[----:B--2---:R-:W-:Y:S01]  /*1630*/  HMMA.16816.F16 R68, R32, R40, R68 ;  /* 0x000000282044723c */ /* 0x004fe20000000844 */
[----:B------:R-:W-:Y:S02]  /*1640*/  LDSM.16.MT88.4 R32, [R49] ;  /* 0x000000003120783b */ /* 0x000fe40000004200 */
[----:B------:R-:W-:-:S05]  /*1650*/  IMAD.WIDE R70, R3, 0x2, R82 ;  /* 0x0000000203467825 */ /* 0x000fca00078e0252 */
[----:B-1----:R-:W-:Y:S01]  /*1660*/  HMMA.16816.F16 R42, R36, R40, R42 ;  /* 0x00000028242a723c */ /* 0x002fe2000000082a */
[----:B------:R-:W1:Y:S04]  /*1670*/  LDSM.16.M88.2 R40, [R93] ;  /* 0x000000005d28783b */ /* 0x000e680000000100 */
[----:B------:R-:W2:Y:S04]  /*1680*/  LDSM.16.MT88.4 R36, [R49+0x20] ;  /* 0x000020003124783b */ /* 0x000ea80000004200 */
[----:B------:R-:W-:Y:S01]  /*1690*/  @!PT LDS RZ, [RZ] ;  /* 0x00000000fffff984 */ /* 0x000fe20000000800 */
[----:B------:R-:W-:Y:S01]  /*16a0*/  @!PT LDS RZ, [RZ] ;  /* 0x00000000fffff984 */ /* 0x000fe20000000800 */
[----:B------:R-:W-:Y:S01]  /*16b0*/  @!PT LDS RZ, [RZ] ;  /* 0x00000000fffff984 */ /* 0x000fe20000000800 */
[----:B------:R3:W-:Y:S04]  /*16c0*/  LDGSTS.E.128 [R21+0xa500], desc[UR6][R46.64] ;  /* 0x0a5000002e157fae */ /* 0x0007e8000b9a1806 */
[----:B------:R4:W-:Y:S04]  /*16d0*/  LDGSTS.E.128 [R21+0xa710], desc[UR6][R44.64] ;  /* 0x0a7100002c157fae */ /* 0x0009e8000b9a1806 */
[----:B------:R-:W-:Y:S01]  /*16e0*/  LDGSTS.E.128 [R21+0xa920], desc[UR6][R102.64] ;  /* 0x0a92000066157fae */ /* 0x000fe2000b9a1806 */
[----:B---3--:R-:W-:-:S03]  /*16f0*/  IMAD.WIDE R46, R3, 0x2, R70 ;  /* 0x00000002032e7825 */ /* 0x008fc600078e0246 */
[----:B------:R-:W-:Y:S04]  /*1700*/  LDGSTS.E.128 [R21+0xab30], desc[UR6][R94.64] ;  /* 0x0ab300005e157fae */ /* 0x000fe8000b9a1806 */
[----:B------:R-:W-:Y:S01]  /*1710*/  LDGSTS.E.128 [R21+0xad40], desc[UR6][R82.64] ;  /* 0x0ad4000052157fae */ /* 0x000fe2000b9a1806 */
[----:B----4-:R-:W-:-:S03]  /*1720*/  IMAD.WIDE R44, R3, 0x2, R46 ;  /* 0x00000002032c7825 */ /* 0x010fc600078e022e */
[----:B------:R-:W-:Y:S04]  /*1730*/  LDGSTS.E.128 [R21+0xaf50], desc[UR6][R70.64] ;  /* 0x0af5000046157fae */ /* 0x000fe8000b9a1806 */
[----:B------:R3:W-:Y:S04]  /*1740*/  LDGSTS.E.128 [R21+0xb160], desc[UR6][R46.64] ;  /* 0x0b1600002e157fae */ /* 0x0007e8000b9a1806 */
[----:B------:R4:W-:Y:S01]  /*1750*/  LDGSTS.E.128 [R21+0xb370], desc[UR6][R44.64] ;  /* 0x0b3700002c157fae */ /* 0x0009e2000b9a1806 */
[----:B-1----:R-:W-:Y:S03]  /*1760*/  HMMA.16816.F16 R68, R32, R40, R68 ;  /* 0x000000282044723c */ /* 0x002fe60000000844 */
[----:B------:R-:W0:Y:S01]  /*1770*/  LDGDEPBAR ;  /* 0x00000000000079af */ /* 0x000e220000000000 */
[----:B------:R-:W-:Y:S01]  /*1780*/  IADD3 R33, PT, PT, R25, 0x1200, RZ ;  /* 0x0000120019217810 */ /* 0x000fe20007ffe0ff */
[----:B---3--:R-:W-:-:S03]  /*1790*/  IMAD.WIDE R46, R24, 0x2, R96 ;  /* 0x00000002182e7825 */ /* 0x008fc600078e0260 */
[----:B------:R-:W-:Y:S01]  /*17a0*/  LEA R94, R100, R33, 0x1 ;  /* 0x00000021645e7211 */ /* 0x000fe200078e08ff */
[----:B--2---:R-:W-:Y:S01]  /*17b0*/  HMMA.16816.F16 R42, R36, R40, R42 ;  /* 0x00000028242a723c */ /* 0x004fe2000000082a */
[C---:B------:R-:W-:Y:S01]  /*17c0*/  LEA R24, R3.reuse, R24, 0xb ;  /* 0x0000001803187211 */ /* 0x040fe200078e58ff */
[----:B----4-:R-:W-:Y:S01]  /*17d0*/  IMAD.WIDE R44, R3, 0x2, R46 ;  /* 0x00000002032c7825 */ /* 0x010fe200078e022e */
[----:B------:R-:W-:-:S04]  /*17e0*/  DEPBAR.LE SB0, 0x0 ;  /* 0x000080000000791a */ /* 0x000fc80000000000 */
[----:B------:R-:W-:Y:S06]  /*17f0*/  BAR.SYNC.DEFER_BLOCKING 0x0 ;  /* 0x0000000000007b1d */ /* 0x000fec0000010000 */
[----:B------:R-:W-:Y:S04]  /*1800*/  LDSM.16.M88.2 R40, [R94] ;  /* 0x000000005e28783b */ /* 0x000fe80000000100 */
[----:B------:R-:W1:Y:S04]  /*1810*/  LDSM.16.MT88.4 R32, [R55] ;  /* 0x000000003720783b */ /* 0x000e680000004200 */
[----:B------:R-:W2:Y:S01]  /*1820*/  LDSM.16.MT88.4 R36, [R55+0x20] ;  /* 0x000020003724783b */ /* 0x000ea20000004200 */
[-C--:B-1----:R-:W-:Y:S03]  /*1830*/  HMMA.16816.F16 R68, R32, R40.reuse, R68 ;  /* 0x000000282044723c */ /* 0x082fe60000000844 */
[----:B------:R-:W-:Y:S05]  /*1840*/  LDSM.16.MT88.4 R32, [R51] ;  /* 0x000000003320783b */ /* 0x000fea0000004200 */
[----:B--2---:R-:W-:Y:S01]  /*1850*/  HMMA.16816.F16 R42, R36, R40, R42 ;  /* 0x00000028242a723c */ /* 0x004fe2000000082a */
[----:B------:R-:W1:Y:S04]  /*1860*/  LDSM.16.M88.2 R40, [R85] ;  /* 0x000000005528783b */ /* 0x000e680000000100 */
        /* <DEDUP_REMOVED lines=9> */
[----:B------:R-:W1:Y:S01]  /*1900*/  LDSM.16.M88.2 R38, [R89] ;  /* 0x000000005926783b */ /* 0x000e620000000100 */
[----:B------:R-:W-:-:S04]  /*1910*/  IMAD.WIDE R40, R3, 0x2, R44 ;  /* 0x0000000203287825 */ /* 0x000fc800078e022c */
[----:B------:R-:W-:-:S04]  /*1920*/  IMAD.WIDE R82, R3, 0x2, R40 ;  /* 0x0000000203527825 */ /* 0x000fc800078e0228 */
[----:B------:R-:W-:-:S04]  /*1930*/  IMAD.WIDE R42, R3, 0x2, R82 ;  /* 0x00000002032a7825 */ /* 0x000fc800078e0252 */
[C---:B------:R-:W-:Y:S01]  /*1940*/  IMAD.WIDE R70, R3.reuse, 0x2, R42 ;  /* 0x0000000203467825 */ /* 0x040fe200078e022a */
[----:B-1----:R-:W-:Y:S01]  /*1950*/  HMMA.16816.F16 R68, R32, R38, R68 ;  /* 0x000000262044723c */ /* 0x002fe20000000844 */
[----:B------:R-:W1:Y:S04]  /*1960*/  LDSM.16.MT88.4 R32, [R57+0x20] ;  /* 0x000020003920783b */ /* 0x000e680000004200 */
[----:B------:R-:W-:Y:S01]  /*1970*/  @!PT LDS RZ, [RZ] ;  /* 0x00000000fffff984 */ /* 0x000fe20000000800 */
[----:B------:R-:W-:Y:S01]  /*1980*/  @!PT LDS RZ, [RZ] ;  /* 0x00000000fffff984 */ /* 0x000fe20000000800 */
[----:B------:R-:W-:Y:S01]  /*1990*/  @!PT LDS RZ, [RZ] ;  /* 0x00000000fffff984 */ /* 0x000fe20000000800 */
[----:B------:R-:W-:Y:S04]  /*19a0*/  LDGSTS.E.128 [R23], desc[UR6][R98.64+-0x600] ;  /* 0x00000a0062177fae */ /* 0x000fe8000b9a1806 */
[----:B------:R-:W-:Y:S04]  /*19b0*/  LDGSTS.E.128 [R23+0x1080], desc[UR6][R98.64+-0x600] ;  /* 0x01080a0062177fae */ /* 0x000fe8000b9a1806 */
[----:B------:R2:W-:Y:S04]  /*19c0*/  LDGSTS.E.128 [R21+0x2100], desc[UR6][R46.64] ;  /* 0x021000002e157fae */ /* 0x0005e8000b9a1806 */
[----:B------:R3:W-:Y:S04]  /*19d0*/  LDGSTS.E.128 [R21+0x2310], desc[UR6][R44.64] ;  /* 0x023100002c157fae */ /* 0x0007e8000b9a1806 */
[----:B------:R1:W-:Y:S01]  /*19e0*/  LDGSTS.E.128 [R21+0x2520], desc[UR6][R40.64] ;  /* 0x0252000028157fae */ /* 0x0003e2000b9a1806 */
[----:B--2---:R-:W-:-:S03]  /*19f0*/  IMAD.WIDE R46, R3, 0x2, R70 ;  /* 0x00000002032e7825 */ /* 0x004fc600078e0246 */
[----:B------:R-:W-:Y:S04]  /*1a00*/  LDGSTS.E.128 [R21+0x2730], desc[UR6][R82.64] ;  /* 0x0273000052157fae */ /* 0x000fe8000b9a1806 */
[----:B------:R-:W-:Y:S01]  /*1a10*/  LDGSTS.E.128 [R21+0x2940], desc[UR6][R42.64] ;  /* 0x029400002a157fae */ /* 0x000fe2000b9a1806 */
[----:B---3--:R-:W-:-:S03]  /*1a20*/  IMAD.WIDE R44, R3, 0x2, R46 ;  /* 0x00000002032c7825 */ /* 0x008fc600078e022e */
[----:B------:R-:W-:Y:S04]  /*1a30*/  LDGSTS.E.128 [R21+0x2b50], desc[UR6][R70.64] ;  /* 0x02b5000046157fae */ /* 0x000fe8000b9a1806 */
[----:B------:R2:W-:Y:S01]  /*1a40*/  LDGSTS.E.128 [R21+0x2d60], desc[UR6][R46.64] ;  /* 0x02d600002e157fae */ /* 0x0005e2000b9a1806 */
[----:B-1----:R-:W-:Y:S03]  /*1a50*/  HMMA.16816.F16 R40, R32, R38, R36 ;  /* 0x000000262028723c */ /* 0x002fe60000000824 */
[----:B------:R1:W-:Y:S04]  /*1a60*/  LDGSTS.E.128 [R21+0x2f70], desc[UR6][R44.64] ;  /* 0x02f700002c157fae */ /* 0x0003e8000b9a1806 */
[----:B------:R-:W0:Y:S01]  /*1a70*/  LDGDEPBAR ;  /* 0x00000000000079af */ /* 0x000e220000000000 */
[----:B--2---:R-:W-:Y:S01]  /*1a80*/  IMAD.WIDE R46, R22, 0x2, R96 ;  /* 0x00000002162e7825 */ /* 0x004fe200078e0260 */
[----:B------:R-:W-:-:S03]  /*1a90*/  LEA R22, R3, R22, 0xb ;  /* 0x0000001603167211 */ /* 0x000fc600078e58ff */
[----:B-1----:R-:W-:Y:S01]  /*1aa0*/  IMAD.WIDE R44, R3, 0x2, R46 ;  /* 0x00000002032c7825 */ /* 0x002fe200078e022e */
        /* <DEDUP_REMOVED lines=36> */
[----:B------:R2:W-:Y:S04]  /*1cf0*/  LDGSTS.E.128 [R21+0xb160], desc[UR6][R46.64] ;  /* 0x0b1600002e157fae */ /* 0x0005e8000b9a1806 */
[----:B------:R3:W-:Y:S04]  /*1d00*/  LDGSTS.E.128 [R21+0xb370], desc[UR6][R44.64] ;  /* 0x0b3700002c157fae */ /* 0x0007e8000b9a1806 */
[----:B------:R-:W0:Y:S01]  /*1d10*/  LDGDEPBAR ;  /* 0x00000000000079af */ /* 0x000e220000000000 */
[----:B-1----:R-:W-:Y:S01]  /*1d20*/  HMMA.16816.F16 R40, R32, R38, R36 ;  /* 0x000000262028723c */ /* 0x002fe20000000824 */
[----:B--2---:R-:W-:Y:S01]  /*1d30*/  IMAD.WIDE R46, R20, 0x2, R96 ;  /* 0x00000002142e7825 */ /* 0x004fe200078e0260 */
[----:B------:R-:W-:-:S03]  /*1d40*/  LEA R20, R3, R20, 0xb ;  /* 0x0000001403147211 */ /* 0x000fc600078e58ff */
[----:B---3--:R-:W-:Y:S01]  /*1d50*/  IMAD.WIDE R44, R3, 0x2, R46 ;  /* 0x00000002032c7825 */ /* 0x008fe200078e022e */
        /* <DEDUP_REMOVED lines=991> */
[----:B------:R2:W-:Y:S01]  /*5b50*/  LDGSTS.E.128 [R21+0x2940], desc[UR6][R42.64] ;  /* 0x029400002a157fae */ /* 0x0005e2000b9a1806 */
[----:B---3--:R-:W-:-:S03]  /*5b60*/  IMAD.WIDE R44, R3, 0x2, R46 ;  /* 0x00000002032c7825 */ /* 0x008fc600078e022e */
[----:B------:R-:W-:Y:S04]  /*5b70*/  LDGSTS.E.128 [R21+0x2b50], desc[UR6][R70.64] ;  /* 0x02b5000046157fae */ /* 0x000fe8000b9a1806 */
[----:B------:R-:W-:Y:S01]  /*5b80*/  LDGSTS.E.128 [R21+0x2d60], desc[UR6][R46.64] ;  /* 0x02d600002e157fae */ /* 0x000fe2000b9a1806 */
[----:B-1----:R-:W-:Y:S03]  /*5b90*/  HMMA.16816.F16 R40, R32, R38, R36 ;  /* 0x000000262028723c */ /* 0x002fe60000000824 */
[----:B------:R1:W-:Y:S04]  /*5ba0*/  LDGSTS.E.128 [R21+0x2f70], desc[UR6][R44.64] ;  /* 0x02f700002c157fae */ /* 0x0003e8000b9a1806 */
[----:B------:R-:W0:Y:S01]  /*5bb0*/  LDGDEPBAR ;  /* 0x00000000000079af */ /* 0x000e220000000000 */
[----:B------:R-:W-:-:S04]  /*5bc0*/  DEPBAR.LE SB0, 0x0 ;  /* 0x000080000000791a */ /* 0x000fc80000000000 */
[----:B------:R-:W-:Y:S06]  /*5bd0*/  BAR.SYNC.DEFER_BLOCKING 0x0 ;  /* 0x0000000000007b1d */ /* 0x000fec0000010000 */
[----:B--2---:R-:W-:Y:S04]  /*5be0*/  LDSM.16.M88.2 R42, [R91] ;  /* 0x000000005b2a783b */ /* 0x004fe80000000100 */
[----:B------:R-:W2:Y:S04]  /*5bf0*/  LDSM.16.MT88.4 R32, [R59] ;  /* 0x000000003b20783b */ /* 0x000ea80000004200 */
[----:B------:R-:W3:Y:S04]  /*5c00*/  LDSM.16.MT88.4 R36, [R59+0x20] ;  /* 0x000020003b24783b */ /* 0x000ee80000004200 */
[----:B-1----:R-:W-:Y:S01]  /*5c10*/  LDSM.16.M88.2 R44, [R74] ;  /* 0x000000004a2c783b */ /* 0x002fe20000000100 */
[-C--:B--2---:R-:W-:Y:S03]  /*5c20*/  HMMA.16816.F16 R68, R32, R42.reuse, R68 ;  /* 0x0000002a2044723c */ /* 0x084fe60000000844 */
[----:B------:R-:W-:Y:S05]  /*5c30*/  LDSM.16.MT88.4 R32, [R31] ;  /* 0x000000001f20783b */ /* 0x000fea0000004200 */
[----:B---3--:R-:W-:Y:S01]  /*5c40*/  HMMA.16816.F16 R40, R36, R42, R40 ;  /* 0x0000002a2428723c */ /* 0x008fe20000000828 */
        /* <DEDUP_REMOVED lines=8> */
[----:B------:R-:W1:Y:S07]  /*5cd0*/  LDSM.16.MT88.4 R32, [R49] ;  /* 0x000000003120783b */ /* 0x000e6e0000004200 */
[----:B--2---:R-:W-:Y:S01]  /*5ce0*/  HMMA.16816.F16 R42, R36, R40, R42 ;  /* 0x00000028242a723c */ /* 0x004fe2000000082a */
[----:B------:R-:W-:Y:S01]  /*5cf0*/  IMAD.WIDE R40, R78, 0x2, R96 ;  /* 0x000000024e287825 */ /* 0x000fe200078e0260 */
[----:B------:R-:W2:Y:S01]  /*5d00*/  LDSM.16.MT88.4 R36, [R49+0x20] ;  /* 0x000020003124783b */ /* 0x000ea20000004200 */
[----:B------:R-:W-:-:S03]  /*5d10*/  LEA R78, R3, R78, 0xb ;  /* 0x0000004e034e7211 */ /* 0x000fc600078e58ff */
[----:B------:R-:W-:Y:S01]  /*5d20*/  @!PT LDS RZ, [RZ] ;  /* 0x00000000fffff984 */ /* 0x000fe20000000800 */
[----:B------:R-:W-:Y:S01]  /*5d30*/  @!PT LDS RZ, [RZ] ;  /* 0x00000000fffff984 */ /* 0x000fe20000000800 */
[----:B------:R-:W-:Y:S01]  /*5d40*/  @!PT LDS RZ, [RZ] ;  /* 0x00000000fffff984 */ /* 0x000fe20000000800 */
[----:B------:R-:W-:Y:S01]  /*5d50*/  LDGSTS.E.128 [R21+0xa500], desc[UR6][R40.64] ;  /* 0x0a50000028157fae */ /* 0x000fe2000b9a1806 */
[----:B------:R-:W-:-:S05]  /*5d60*/  IMAD.WIDE R70, R3, 0x2, R40 ;  /* 0x0000000203467825 */ /* 0x000fca00078e0228 */
[----:B------:R3:W-:Y:S01]  /*5d70*/  LDGSTS.E.128 [R21+0xa710], desc[UR6][R70.64] ;  /* 0x0a71000046157fae */ /* 0x0007e2000b9a1806 */
[----:B------:R-:W-:-:S05]  /*5d80*/  IMAD.WIDE R104, R3, 0x2, R70 ;  /* 0x0000000203687825 */ /* 0x000fca00078e0246 */
[----:B------:R-:W-:Y:S01]  /*5d90*/  LDGSTS.E.128 [R21+0xa920], desc[UR6][R104.64] ;  /* 0x0a92000068157fae */ /* 0x000fe2000b9a1806 */
[----:B------:R-:W-:-:S05]  /*5da0*/  IMAD.WIDE R102, R3, 0x2, R104 ;  /* 0x0000000203667825 */ /* 0x000fca00078e0268 */
[----:B------:R-:W-:Y:S01]  /*5db0*/  LDGSTS.E.128 [R21+0xab30], desc[UR6][R102.64] ;  /* 0x0ab3000066157fae */ /* 0x000fe2000b9a1806 */
[----:B------:R-:W-:-:S05]  /*5dc0*/  IMAD.WIDE R100, R3, 0x2, R102 ;  /* 0x0000000203647825 */ /* 0x000fca00078e0266 */
[----:B------:R-:W-:Y:S01]  /*5dd0*/  LDGSTS.E.128 [R21+0xad40], desc[UR6][R100.64] ;  /* 0x0ad4000064157fae */ /* 0x000fe2000b9a1806 */
[C---:B------:R-:W-:Y:S01]  /*5de0*/  IMAD.WIDE R82, R3.reuse, 0x2, R100 ;  /* 0x0000000203527825 */ /* 0x040fe200078e0264 */
[----:B-1----:R-:W-:Y:S04]  /*5df0*/  HMMA.16816.F16 R46, R32, R44, R46 ;  /* 0x0000002c202e723c */ /* 0x002fe8000000082e */
[----:B------:R-:W-:Y:S01]  /*5e00*/  LDGSTS.E.128 [R21+0xaf50], desc[UR6][R82.64] ;  /* 0x0af5000052157fae */ /* 0x000fe2000b9a1806 */
[----:B------:R-:W-:-:S05]  /*5e10*/  IMAD.WIDE R68, R3, 0x2, R82 ;  /* 0x0000000203447825 */ /* 0x000fca00078e0252 */
[----:B------:R1:W-:Y:S01]  /*5e20*/  LDGSTS.E.128 [R21+0xb160], desc[UR6][R68.64] ;  /* 0x0b16000044157fae */ /* 0x0003e2000b9a1806 */
[----:B---3--:R-:W-:Y:S01]  /*5e30*/  IMAD.WIDE R70, R3, 0x2, R68 ;  /* 0x0000000203467825 */ /* 0x008fe200078e0244 */
[----:B--2---:R-:W-:Y:S04]  /*5e40*/  HMMA.16816.F16 R42, R36, R44, R42 ;  /* 0x0000002c242a723c */ /* 0x004fe8000000082a */
[----:B------:R2:W-:Y:S04]  /*5e50*/  LDGSTS.E.128 [R21+0xb370], desc[UR6][R70.64] ;  /* 0x0b37000046157fae */ /* 0x0005e8000b9a1806 */
[----:B------:R-:W0:Y:S01]  /*5e60*/  LDGDEPBAR ;  /* 0x00000000000079af */ /* 0x000e220000000000 */
[----:B------:R-:W-:-:S04]  /*5e70*/  DEPBAR.LE SB0, 0x0 ;  /* 0x000080000000791a */ /* 0x000fc80000000000 */
[----:B------:R-:W-:Y:S06]  /*5e80*/  BAR.SYNC.DEFER_BLOCKING 0x0 ;  /* 0x0000000000007b1d */ /* 0x000fec0000010000 */
[----:B------:R3:W-:Y:S04]  /*5e90*/  LDSM.16.M88.2 R40, [R75] ;  /* 0x000000004b28783b */ /* 0x0007e80000000100 */
[----:B------:R-:W4:Y:S04]  /*5ea0*/  LDSM.16.MT88.4 R32, [R55] ;  /* 0x000000003720783b */ /* 0x000f280000004200 */
[----:B------:R-:W2:Y:S01]  /*5eb0*/  LDSM.16.MT88.4 R36, [R55+0x20] ;  /* 0x000020003724783b */ /* 0x000ea20000004200 */
[----:B---3--:R-:W-:Y:S01]  /*5ec0*/  IMAD.WIDE R74, R84, 0x2, R96 ;  /* 0x00000002544a7825 */ /* 0x008fe200078e0260 */
[----:B------:R-:W-:-:S02]  /*5ed0*/  LEA R84, R3, R84, 0xb ;  /* 0x0000005403547211 */ /* 0x000fc400078e58ff */
[----:B-1----:R-:W-:Y:S01]  /*5ee0*/  LDSM.16.M88.2 R68, [R65] ;  /* 0x000000004144783b */ /* 0x002fe20000000100 */
[----:B------:R-:W-:-:S03]  /*5ef0*/  IMAD.WIDE R82, R3, 0x2, R74 ;  /* 0x0000000203527825 */ /* 0x000fc600078e024a */
[----:B------:R-:W-:Y:S01]  /*5f00*/  LDSM.16.M88.2 R44, [R67] ;  /* 0x00000000432c783b */ /* 0x000fe20000000100 */
[----:B------:R-:W-:-:S04]  /*5f10*/  IMAD.WIDE R104, R3, 0x2, R82 ;  /* 0x0000000203687825 */ /* 0x000fc800078e0252 */
[----:B------:R-:W-:-:S04]  /*5f20*/  IMAD.WIDE R102, R3, 0x2, R104 ;  /* 0x0000000203667825 */ /* 0x000fc800078e0268 */
[C---:B------:R-:W-:Y:S01]  /*5f30*/  IMAD.WIDE R100, R3.reuse, 0x2, R102 ;  /* 0x0000000203647825 */ /* 0x040fe200078e0266 */
[-C--:B----4-:R-:W-:Y:S01]  /*5f40*/  HMMA.16816.F16 R46, R32, R40.reuse, R46 ;  /* 0x00000028202e723c */ /* 0x090fe2000000082e */
[----:B------:R-:W1:Y:S07]  /*5f50*/  LDSM.16.MT88.4 R32, [R51] ;  /* 0x000000003320783b */ /* 0x000e6e0000004200 */
[----:B--2---:R-:W-:Y:S01]  /*5f60*/  HMMA.16816.F16 R70, R36, R40, R42 ;  /* 0x000000282446723c */ /* 0x004fe2000000082a */
[----:B------:R-:W2:Y:S04]  /*5f70*/  LDSM.16.MT88.4 R36, [R51+0x20] ;  /* 0x000020003324783b */ /* 0x000ea80000004200 */
[----:B------:R-:W3:Y:S07]  /*5f80*/  LDSM.16.MT88.4 R40, [R53] ;  /* 0x000000003528783b */ /* 0x000eee0000004200 */
[-C--:B-1----:R-:W-:Y:S01]  /*5f90*/  HMMA.16816.F16 R32, R32, R68.reuse, R46 ;  /* 0x000000442020723c */ /* 0x082fe2000000082e */
[----:B------:R1:W-:Y:S07]  /*5fa0*/  LDSM.16.M88.2 R46, [R80] ;  /* 0x00000000502e783b */ /* 0x0003ee0000000100 */
[----:B--2---:R-:W-:Y:S01]  /*5fb0*/  HMMA.16816.F16 R68, R36, R68, R70 ;  /* 0x000000442444723c */ /* 0x004fe20000000846 */
[C---:B-1----:R-:W-:Y:S01]  /*5fc0*/  IMAD.WIDE R80, R3.reuse, 0x2, R100 ;  /* 0x0000000203507825 */ /* 0x042fe200078e0264 */
[----:B------:R-:W-:Y:S10]  /*5fd0*/  LDSM.16.MT88.4 R36, [R57] ;  /* 0x000000003924783b */ /* 0x000ff40000004200 */
[----:B---3--:R-:W-:Y:S01]  /*5fe0*/  HMMA.16816.F16 R70, R40, R44, R32 ;  /* 0x0000002c2846723c */ /* 0x008fe20000000820 */
[----:B------:R-:W1:Y:S04]  /*5ff0*/  LDSM.16.MT88.4 R32, [R53+0x20] ;  /* 0x000020003520783b */ /* 0x000e680000004200 */
        /* <DEDUP_REMOVED lines=15> */
[----:B------:R-:W0:Y:S05]  /*60f0*/  LDGDEPBAR ;  /* 0x00000000000079af */ /* 0x000e2a0000000000 */
[----:B------:R-:W-:-:S12]  /*6100*/  HMMA.16816.F16 R68, R36, R46, R70 ;  /* 0x0000002e2444723c */ /* 0x000fd80000000846 */
[----:B--2---:R-:W-:Y:S01]  /*6110*/  HMMA.16816.F16 R74, R40, R46, R44 ;  /* 0x0000002e284a723c */ /* 0x004fe2000000082c */
[----:B------:R-:W-:-:S04]  /*6120*/  DEPBAR.LE SB0, 0x0 ;  /* 0x000080000000791a */ /* 0x000fc80000000000 */
[----:B------:R-:W-:Y:S06]  /*6130*/  BAR.SYNC.DEFER_BLOCKING 0x0 ;  /* 0x0000000000007b1d */ /* 0x000fec0000010000 */
[----:B------:R-:W-:Y:S04]  /*6140*/  LDSM.16.M88.2 R70, [R79] ;  /* 0x000000004f46783b */ /* 0x000fe80000000100 */
[----:B------:R-:W1:Y:S04]  /*6150*/  LDSM.16.MT88.4 R32, [R59] ;  /* 0x000000003b20783b */ /* 0x000e680000004200 */
[----:B------:R-:W2:Y:S04]  /*6160*/  LDSM.16.MT88.4 R36, [R59+0x20] ;  /* 0x000020003b24783b */ /* 0x000ea80000004200 */
[----:B------:R-:W-:Y:S04]  /*6170*/  LDSM.16.M88.2 R80, [R73] ;  /* 0x000000004950783b */ /* 0x000fe80000000100 */
[----:B------:R-:W3:Y:S04]  /*6180*/  LDSM.16.MT88.4 R40, [R31] ;  /* 0x000000001f28783b */ /* 0x000ee80000004200 */
[----:B------:R-:W4:Y:S01]  /*6190*/  LDSM.16.MT88.4 R44, [R31+0x20] ;  /* 0x000020001f2c783b */ /* 0x000f220000004200 */
[----:B-1----:R-:W-:Y:S01]  /*61a0*/  HMMA.16816.F16 R32, R32, R70, R68 ;  /* 0x000000462020723c */ /* 0x002fe20000000844 */
[----:B------:R-:W-:Y:S01]  /*61b0*/  IMAD.WIDE R68, R86, 0x2, R96 ;  /* 0x0000000256447825 */ /* 0x000fe200078e0260 */
[----:B------:R-:W-:-:S03]  /*61c0*/  LEA R86, R3, R86, 0xb ;  /* 0x0000005603567211 */ /* 0x000fc600078e58ff */
[----:B------:R-:W-:-:S03]  /*61d0*/  IMAD.WIDE R100, R3, 0x2, R68 ;  /* 0x0000000203647825 */ /* 0x000fc600078e0244 */
[----:B--2---:R-:W-:Y:S01]  /*61e0*/  HMMA.16816.F16 R36, R36, R70, R74 ;  /* 0x000000462424723c */ /* 0x004fe2000000084a */
[----:B------:R-:W-:Y:S01]  /*61f0*/  LDSM.16.M88.2 R70, [R77] ;  /* 0x000000004d46783b */ /* 0x000fe20000000100 */
[----:B------:R-:W-:-:S03]  /*6200*/  IMAD.WIDE R110, R3, 0x2, R100 ;  /* 0x00000002036e7825 */ /* 0x000fc600078e0264 */
[----:B------:R-:W-:Y:S01]  /*6210*/  LDSM.16.M88.2 R74, [R93] ;  /* 0x000000005d4a783b */ /* 0x000fe20000000100 */
[----:B------:R-:W-:-:S06]  /*6220*/  IMAD.WIDE R108, R3, 0x2, R110 ;  /* 0x00000002036c7825 */ /* 0x000fcc00078e026e */
[----:B---3--:R-:W-:Y:S01]  /*6230*/  HMMA.16816.F16 R82, R40, R80, R32 ;  /* 0x000000502852723c */ /* 0x008fe20000000820 */
[----:B------:R-:W1:Y:S01]  /*6240*/  LDSM.16.MT88.4 R32, [R29] ;  /* 0x000000001d20783b */ /* 0x000e620000004200 */
[----:B------:R-:W-:-:S03]  /*6250*/  IMAD.WIDE R106, R3, 0x2, R108 ;  /* 0x00000002036a7825 */ /* 0x000fc600078e026c */
[----:B------:R-:W-:Y:S03]  /*6260*/  LDSM.16.MT88.4 R40, [R49] ;  /* 0x000000003128783b */ /* 0x000fe60000004200 */
[----:B----4-:R-:W-:Y:S01]  /*6270*/  HMMA.16816.F16 R80, R44, R80, R36 ;  /* 0x000000502c50723c */ /* 0x010fe20000000824 */
[----:B------:R-:W2:Y:S01]  /*6280*/  LDSM.16.MT88.4 R36, [R29+0x20] ;  /* 0x000020001d24783b */ /* 0x000ea20000004200 */
[----:B------:R-:W-:-:S03]  /*6290*/  IMAD.WIDE R104, R3, 0x2, R106 ;  /* 0x0000000203687825 */ /* 0x000fc600078e026a */
[----:B------:R-:W3:Y:S01]  /*62a0*/  LDSM.16.MT88.4 R44, [R49+0x20] ;  /* 0x00002000312c783b */ /* 0x000ee20000004200 */
[----:B------:R-:W-:-:S03]  /*62b0*/  IMAD.WIDE R102, R3, 0x2, R104 ;  /* 0x0000000203667825 */ /* 0x000fc600078e0268 */
[----:B------:R-:W-:Y:S01]  /*62c0*/  @!PT LDS RZ, [RZ] ;  /* 0x00000000fffff984 */ /* 0x000fe20000000800 */
[----:B------:R-:W-:Y:S01]  /*62d0*/  @!PT LDS RZ, [RZ] ;  /* 0x00000000fffff984 */ /* 0x000fe20000000800 */
[----:B------:R-:W-:Y:S01]  /*62e0*/  @!PT LDS RZ, [RZ] ;  /* 0x00000000fffff984 */ /* 0x000fe20000000800 */
[----:B------:R-:W-:Y:S04]  /*62f0*/  LDGSTS.E.128 [R21+0xa500], desc[UR6][R68.64] ;  /* 0x0a50000044157fae */ /* 0x000fe8000b9a1806 */
[----:B------:R4:W-:Y:S04]  /*6300*/  LDGSTS.E.128 [R21+0xa710], desc[UR6][R100.64] ;  /* 0x0a71000064157fae */ /* 0x0009e8000b9a1806 */
[----:B------:R-:W-:Y:S04]  /*6310*/  LDGSTS.E.128 [R21+0xa920], desc[UR6][R110.64] ;  /* 0x0a9200006e157fae */ /* 0x000fe8000b9a1806 */
[----:B------:R-:W-:Y:S01]  /*6320*/  LDGSTS.E.128 [R21+0xab30], desc[UR6][R108.64] ;  /* 0x0ab300006c157fae */ /* 0x000fe2000b9a1806 */
[----:B----4-:R-:W-:-:S03]  /*6330*/  IMAD.WIDE R100, R3, 0x2, R102 ;  /* 0x0000000203647825 */ /* 0x010fc600078e0266 */
[----:B------:R-:W-:Y:S04]  /*6340*/  LDGSTS.E.128 [R21+0xad40], desc[UR6][R106.64] ;  /* 0x0ad400006a157fae */ /* 0x000fe8000b9a1806 */
[----:B------:R-:W-:Y:S01]  /*6350*/  LDGSTS.E.128 [R21+0xaf50], desc[UR6][R104.64] ;  /* 0x0af5000068157fae */ /* 0x000fe2000b9a1806 */
[-C--:B-1----:R-:W-:Y:S03]  /*6360*/  HMMA.16816.F16 R82, R32, R70.reuse, R82 ;  /* 0x000000462052723c */ /* 0x082fe60000000852 */
[----:B------:R1:W-:Y:S04]  /*6370*/  LDGSTS.E.128 [R21+0xb160], desc[UR6][R102.64] ;  /* 0x0b16000066157fae */ /* 0x0003e8000b9a1806 */
[----:B------:R4:W-:Y:S01]  /*6380*/  LDGSTS.E.128 [R21+0xb370], desc[UR6][R100.64] ;  /* 0x0b37000064157fae */ /* 0x0009e2000b9a1806 */
[----:B--2---:R-:W-:Y:S03]  /*6390*/  HMMA.16816.F16 R80, R36, R70, R80 ;  /* 0x000000462450723c */ /* 0x004fe60000000850 */
[----:B------:R-:W0:Y:S01]  /*63a0*/  LDGDEPBAR ;  /* 0x00000000000079af */ /* 0x000e220000000000 */
[----:B-1----:R-:W-:-:S02]  /*63b0*/  IADD3 R102, P1, PT, R98, 0x1000, RZ ;  /* 0x0000100062667810 */ /* 0x002fc40007f3e0ff */
[----:B------:R-:W-:Y:S01]  /*63c0*/  IADD3 R98, P0, PT, R98, 0x1000, RZ ;  /* 0x0000100062627810 */ /* 0x000fe20007f1e0ff */
[----:B----4-:R-:W-:Y:S01]  /*63d0*/  IMAD.WIDE R100, R88, 0x2, R96 ;  /* 0x0000000258647825 */ /* 0x010fe200078e0260 */
[----:B------:R-:W-:-:S04]  /*63e0*/  IADD3.X R103, PT, PT, RZ, R99, RZ, P1, !PT ;  /* 0x00000063ff677210 */ /* 0x000fc80000ffe4ff */
[----:B------:R-:W-:Y:S01]  /*63f0*/  HMMA.16816.F16 R82, R40, R74, R82 ;  /* 0x0000004a2852723c */ /* 0x000fe20000000852 */
[----:B------:R-:W-:Y:S02]  /*6400*/  IADD3.X R99, PT, PT, RZ, R99, RZ, P0, !PT ;  /* 0x00000063ff637210 */ /* 0x000fe400007fe4ff */
[----:B------:R-:W-:Y:S02]  /*6410*/  ISETP.NE.AND P0, PT, R7, RZ, PT ;  /* 0x000000ff0700720c */ /* 0x000fe40003f05270 */
[----:B------:R-:W-:-:S03]  /*6420*/  LEA R88, R3, R88, 0xb ;  /* 0x0000005803587211 */ /* 0x000fc600078e58ff */
[----:B---3--:R-:W-:Y:S01]  /*6430*/  HMMA.16816.F16 R80, R44, R74, R80 ;  /* 0x0000004a2c50723c */ /* 0x008fe20000000850 */
[----:B------:R-:W-:-:S04]  /*6440*/  DEPBAR.LE SB0, 0x0 ;  /* 0x000080000000791a */ /* 0x000fc80000000000 */
[----:B------:R-:W-:Y:S06]  /*6450*/  BAR.SYNC.DEFER_BLOCKING 0x0 ;  /* 0x0000000000007b1d */ /* 0x000fec0000010000 */
[----:B------:R1:W-:Y:S04]  /*6460*/  LDSM.16.M88.2 R68, [R94] ;  /* 0x000000005e44783b */ /* 0x0003e80000000100 */
[----:B------:R-:W2:Y:S04]  /*6470*/  LDSM.16.MT88.4 R32, [R55] ;  /* 0x000000003720783b */ /* 0x000ea80000004200 */
[----:B------:R-:W3:Y:S01]  /*6480*/  LDSM.16.MT88.4 R36, [R55+0x20] ;  /* 0x000020003724783b */ /* 0x000ee20000004200 */
[----:B-1----:R-:W-:-:S03]  /*6490*/  IMAD.WIDE R94, R3, 0x2, R100 ;  /* 0x00000002035e7825 */ /* 0x002fc600078e0264 */
[----:B------:R-:W-:Y:S04]  /*64a0*/  LDSM.16.M88.2 R70, [R85] ;  /* 0x000000005546783b */ /* 0x000fe80000000100 */
[----:B------:R-:W1:Y:S04]  /*64b0*/  LDSM.16.MT88.4 R40, [R51] ;  /* 0x000000003328783b */ /* 0x000e680000004200 */
[----:B------:R-:W4:Y:S04]  /*64c0*/  LDSM.16.MT88.4 R44, [R51+0x20] ;  /* 0x00002000332c783b */ /* 0x000f280000004200 */
[----:B------:R-:W-:Y:S01]  /*64d0*/  LDSM.16.M88.2 R74, [R87] ;  /* 0x00000000574a783b */ /* 0x000fe20000000100 */
[-C--:B--2---:R-:W-:Y:S03]  /*64e0*/  HMMA.16816.F16 R82, R32, R68.reuse, R82 ;  /* 0x000000442052723c */ /* 0x084fe60000000852 */
[----:B------:R-:W2:Y:S05]  /*64f0*/  LDSM.16.MT88.4 R32, [R53] ;  /* 0x000000003520783b */ /* 0x000eaa0000004200 */
[----:B---3--:R-:W-:Y:S01]  /*6500*/  HMMA.16816.F16 R80, R36, R68, R80 ;  /* 0x000000442450723c */ /* 0x008fe20000000850 */
[----:B------:R-:W3:Y:S04]  /*6510*/  LDSM.16.MT88.4 R36, [R53+0x20] ;  /* 0x000020003524783b */ /* 0x000ee80000004200 */
[----:B------:R-:W-:Y:S07]  /*6520*/  LDSM.16.M88.2 R68, [R89] ;  /* 0x000000005944783b */ /* 0x000fee0000000100 */
[-C--:B-1----:R-:W-:Y:S01]  /*6530*/  HMMA.16816.F16 R82, R40, R70.reuse, R82 ;  /* 0x000000462852723c */ /* 0x082fe20000000852 */
[----:B------:R-:W1:Y:S07]  /*6540*/  LDSM.16.MT88.4 R40, [R57] ;  /* 0x000000003928783b */ /* 0x000e6e0000004200 */
[----:B----4-:R-:W-:Y:S01]  /*6550*/  HMMA.16816.F16 R80, R44, R70, R80 ;  /* 0x000000462c50723c */ /* 0x010fe20000000850 */
[----:B------:R-:W4:Y:S04]  /*6560*/  LDSM.16.MT88.4 R44, [R57+0x20] ;  /* 0x00002000392c783b */ /* 0x000f280000004200 */
[----:B------:R-:W-:Y:S01]  /*6570*/  @!PT LDS RZ, [RZ] ;  /* 0x00000000fffff984 */ /* 0x000fe20000000800 */
[----:B------:R-:W-:Y:S01]  /*6580*/  @!PT LDS RZ, [RZ] ;  /* 0x00000000fffff984 */ /* 0x000fe20000000800 */
[----:B------:R-:W-:Y:S01]  /*6590*/  @!PT LDS RZ, [RZ] ;  /* 0x00000000fffff984 */ /* 0x000fe20000000800 */
[----:B------:R5:W-:Y:S04]  /*65a0*/  LDGSTS.E.128 [R23], desc[UR6][R102.64+-0x800] ;  /* 0x0000080066177fae */ /* 0x000be8000b9a1806 */
[----:B------:R5:W-:Y:S03]  /*65b0*/  LDGSTS.E.128 [R23+0x1080], desc[UR6][R102.64+-0x800] ;  /* 0x0108080066177fae */ /* 0x000be6000b9a1806 */
[-C--:B--2---:R-:W-:Y:S01]  /*65c0*/  HMMA.16816.F16 R32, R32, R74.reuse, R82 ;  /* 0x0000004a2020723c */ /* 0x084fe20000000852 */
[C---:B------:R-:W-:Y:S01]  /*65d0*/  IMAD.WIDE R82, R3.reuse, 0x2, R94 ;  /* 0x0000000203527825 */ /* 0x040fe200078e025e */
[----:B------:R5:W-:Y:S04]  /*65e0*/  LDGSTS.E.128 [R21+0x2100], desc[UR6][R100.64] ;  /* 0x0210000064157fae */ /* 0x000be8000b9a1806 */
[----:B------:R5:W-:Y:S01]  /*65f0*/  LDGSTS.E.128 [R21+0x2310], desc[UR6][R94.64] ;  /* 0x023100005e157fae */ /* 0x000be2000b9a1806 */
[C---:B------:R-:W-:Y:S01]  /*6600*/  IMAD.WIDE R34, R3.reuse, 0x2, R82 ;  /* 0x0000000203227825 */ /* 0x040fe200078e0252 */
[----:B---3--:R-:W-:Y:S02]  /*6610*/  HMMA.16816.F16 R36, R36, R74, R80 ;  /* 0x0000004a2424723c */ /* 0x008fe40000000850 */
[----:B------:R5:W-:Y:S01]  /*6620*/  LDGSTS.E.128 [R21+0x2520], desc[UR6][R82.64] ;  /* 0x0252000052157fae */ /* 0x000be2000b9a1806 */
[----:B------:R-:W-:-:S03]  /*6630*/  IMAD.WIDE R80, R3, 0x2, R34 ;  /* 0x0000000203507825 */ /* 0x000fc600078e0222 */
[----:B------:R5:W-:Y:S04]  /*6640*/  LDGSTS.E.128 [R21+0x2730], desc[UR6][R34.64] ;  /* 0x0273000022157fae */ /* 0x000be8000b9a1806 */
[----:B------:R5:W-:Y:S01]  /*6650*/  LDGSTS.E.128 [R21+0x2940], desc[UR6][R80.64] ;  /* 0x0294000050157fae */ /* 0x000be2000b9a1806 */
[C---:B------:R-:W-:Y:S01]  /*6660*/  IMAD.WIDE R38, R3.reuse, 0x2, R80 ;  /* 0x0000000203267825 */ /* 0x040fe200078e0250 */
[----:B-1----:R-:W-:Y:S04]  /*6670*/  HMMA.16816.F16 R70, R40, R68, R32 ;  /* 0x000000442846723c */ /* 0x002fe80000000820 */
[----:B------:R5:W-:Y:S01]  /*6680*/  LDGSTS.E.128 [R21+0x2b50], desc[UR6][R38.64] ;  /* 0x02b5000026157fae */ /* 0x000be2000b9a1806 */
[----:B------:R-:W-:-:S03]  /*6690*/  IMAD.WIDE R32, R3, 0x2, R38 ;  /* 0x0000000203207825 */ /* 0x000fc600078e0226 */
[----:B----4-:R-:W-:Y:S02]  /*66a0*/  HMMA.16816.F16 R74, R44, R68, R36 ;  /* 0x000000442c4a723c */ /* 0x010fe40000000824 */
[----:B------:R5:W-:Y:S01]  /*66b0*/  LDGSTS.E.128 [R21+0x2d60], desc[UR6][R32.64] ;  /* 0x02d6000020157fae */ /* 0x000be2000b9a1806 */
[----:B------:R-:W-:-:S05]  /*66c0*/  IMAD.WIDE R36, R3, 0x2, R32 ;  /* 0x0000000203247825 */ /* 0x000fca00078e0220 */
[----:B------:R5:W-:Y:S04]  /*66d0*/  LDGSTS.E.128 [R21+0x2f70], desc[UR6][R36.64] ;  /* 0x02f7000024157fae */ /* 0x000be8000b9a1806 */
[----:B------:R-:W0:Y:S01]  /*66e0*/  LDGDEPBAR ;  /* 0x00000000000079af */ /* 0x000e220000000000 */
[----:B------:R-:W-:-:S04]  /*66f0*/  DEPBAR.LE SB0, 0x0 ;  /* 0x000080000000791a */ /* 0x000fc80000000000 */
[----:B------:R-:W-:Y:S06]  /*6700*/  BAR.SYNC.DEFER_BLOCKING 0x0 ;  /* 0x0000000000007b1d */ /* 0x000fec0000010000 */
[----:B------:R-:W-:Y:S05]  /*6710*/  @P0 BRA `(.L_x_31) ;  /* 0xffffffa400280947 */ /* 0x000fea000383ffff */
[----:B------:R-:W-:-:S07]  /*6720*/  IADD3 R0, PT, PT, R5, 0x1, RZ ;  /* 0x0000000105007810 */ /* 0x000fce0007ffe0ff */
.L_x_30:
[----:B------:R-:W-:-:S13]  /*6730*/  ISETP.NE.AND P0, PT, R13, RZ, PT ;  /* 0x000000ff0d00720c */ /* 0x000fda0003f05270 */
[----:B------:R-:W-:Y:S05]  /*6740*/  @!P0 BRA `(.L_x_29) ;  /* 0x0000000400648947 */ /* 0x000fea0003800000 */
[----:B------:R-:W1:Y:S01]  /*6750*/  S2R R2, SR_LANEID ;  /* 0x0000000000027919 */ /* 0x000e620000000000 */
[----:B------:R-:W-:Y:S01]  /*6760*/  UMOV UR4, URZ ;  /* 0x000000ff00047c82 */ /* 0x000fe20008000000 */
[C---:B-1----:R-:W-:Y:S02]  /*6770*/  LOP3.LUT R3, R2.reuse, 0xf, RZ, 0xc0, !PT ;  /* 0x0000000f02037812 */ /* 0x042fe400078ec0ff */
[--C-:B------:R-:W-:Y:S02]  /*6780*/  SHF.R.U32.HI R5, RZ, 0x3, R2.reuse ;  /* 0x00000003ff057819 */ /* 0x100fe40000011602 */
[----:B------:R-:W-:Y:S02]  /*6790*/  SHF.R.U32.HI R4, RZ, 0x3, R3 ;  /* 0x00000003ff047819 */ /* 0x000fe40000011603 */
[----:B------:R-:W-:Y:S02]  /*67a0*/  LOP3.LUT R6, R2, 0x7, RZ, 0xc0, !PT ;  /* 0x0000000702067812 */ /* 0x000fe400078ec0ff */
[----:B------:R-:W-:-:S02]  /*67b0*/  SHF.R.U32.HI R7, RZ, 0x4, R2 ;  /* 0x00000004ff077819 */ /* 0x000fc40000011602 */
[----:B------:R-:W-:Y:S02]  /*67c0*/  SHF.L.U32 R5, R5, 0x3, RZ ;  /* 0x0000000305057819 */ /* 0x000fe400000006ff */
[----:B------:R-:W-:Y:S02]  /*67d0*/  SHF.L.U32 R2, R4, 0x3, RZ ;  /* 0x0000000304027819 */ /* 0x000fe400000006ff */
[----:B------:R-:W-:Y:S02]  /*67e0*/  LEA R7, R7, R6, 0x3 ;  /* 0x0000000607077211 */ /* 0x000fe400078e18ff */
[----:B------:R-:W-:Y:S02]  /*67f0*/  LOP3.LUT R3, R3, 0x7, RZ, 0xc0, !PT ;  /* 0x0000000703037812 */ /* 0x000fe400078ec0ff */
[----:B------:R-:W-:Y:S02]  /*6800*/  LOP3.LUT R4, R5, 0x8, RZ, 0xe2, !PT ;  /* 0x0000000805047812 */ /* 0x000fe400078ee2ff */
[----:B------:R-:W-:-:S03]  /*6810*/  LOP3.LUT R2, R2, 0x8, RZ, 0xe2, !PT ;  /* 0x0000000802027812 */ /* 0x000fc600078ee2ff */
[----:B------:R-:W-:Y:S02]  /*6820*/  IMAD R4, R7, 0x108, R4 ;  /* 0x0000010807047824 */ /* 0x000fe400078e0204 */
[----:B------:R-:W-:-:S03]  /*6830*/  IMAD R3, R3, 0x108, R2 ;  /* 0x0000010803037824 */ /* 0x000fc600078e0202 */
[----:B------:R-:W-:Y:S02]  /*6840*/  SHF.L.U32 R2, R4, 0x1, RZ ;  /* 0x0000000104027819 */ /* 0x000fe400000006ff */
[----:B------:R-:W-:-:S07]  /*6850*/  SHF.L.U32 R12, R3, 0x1, RZ ;  /* 0x00000001030c7819 */ /* 0x000fce00000006ff */
.L_x_32:
[C---:B------:R-:W-:Y:S01]  /*6860*/  LEA R3, R0.reuse, 0xffffffc0, 0x6 ;  /* 0xffffffc000037811 */ /* 0x040fe200078e30ff */
[----:B-----5:R-:W1:Y:S01]  /*6870*/  LDC.64 R36, c[0x0][0x388] ;  /* 0x0000e200ff247b82 */ /* 0x020e620000000a00 */
[----:B------:R-:W-:Y:S01]  /*6880*/  LOP3.LUT R14, R0, 0x1, RZ, 0xc0, !PT ;  /* 0x00000001000e7812 */ /* 0x000fe200078ec0ff */
[----:B------:R-:W-:Y:S01]  /*6890*/  UIADD3 UR4, UPT, UPT, UR4, 0x1, URZ ;  /* 0x0000000104047890 */ /* 0x000fe2000fffe0ff */
[----:B------:R-:W-:Y:S02]  /*68a0*/  LOP3.LUT R3, R3, 0xc0, RZ, 0xc0, !PT ;  /* 0x000000c003037812 */ /* 0x000fe400078ec0ff */
[----:B------:R-:W-:Y:S02]  /*68b0*/  LOP3.LUT R4, R14, 0x1, RZ, 0x3c, !PT ;  /* 0x000000010e047812 */ /* 0x000fe400078e3cff */
[C---:B------:R-:W-:Y:S02]  /*68c0*/  LOP3.LUT P0, RZ, R0.reuse, 0x3, RZ, 0xc0, !PT ;  /* 0x0000000300ff7812 */ /* 0x040fe4000780c0ff */
[----:B------:R-:W-:Y:S01]  /*68d0*/  IADD3 R0, PT, PT, R0, 0x1, RZ ;  /* 0x0000000100007810 */ /* 0x000fe20007ffe0ff */
[----:B------:R-:W-:-:S02]  /*68e0*/  IMAD R6, R4, 0x840, R3 ;  /* 0x0000084004067824 */ /* 0x000fc400078e0203 */
[----:B------:R-:W-:Y:S01]  /*68f0*/  IMAD R4, R4, 0x4200, R27 ;  /* 0x0000420004047824 */ /* 0x000fe200078e021b */
[----:B------:R-:W2:Y:S02]  /*6900*/  LDC R3, c[0x0][0x39c] ;  /* 0x0000e700ff037b82 */ /* 0x000ea40000000800 */
[-C--:B------:R-:W-:Y:S02]  /*6910*/  LEA R43, R6, R25.reuse, 0x1 ;  /* 0x00000019062b7211 */ /* 0x080fe400078e08ff */
[----:B------:R-:W-:Y:S02]  /*6920*/  LEA R47, R4, R25, 0x1 ;  /* 0x00000019042f7211 */ /* 0x000fe400078e08ff */
[----:B------:R-:W-:Y:S02]  /*6930*/  IADD3 R40, PT, PT, R43, R12, RZ ;  /* 0x0000000c2b287210 */ /* 0x000fe40007ffe0ff */
[----:B------:R-:W-:Y:S01]  /*6940*/  IADD3 R20, PT, PT, R2, 0x2100, R47 ;  /* 0x0000210002147810 */ /* 0x000fe20007ffe02f */
[----:B------:R-:W3:Y:S01]  /*6950*/  @!P0 LDC.64 R44, c[0x0][0x380] ;  /* 0x0000e000ff2c8b82 */ /* 0x000ee20000000a00 */
[----:B------:R-:W-:-:S02]  /*6960*/  IADD3 R38, PT, PT, R12, 0x20, R43 ;  /* 0x000000200c267810 */ /* 0x000fc40007ffe02b */
[----:B------:R-:W-:Y:S01]  /*6970*/  LDSM.16.M88.2 R40, [R40] ;  /* 0x000000002828783b */ /* 0x000fe20000000100 */
[----:B------:R-:W-:Y:S02]  /*6980*/  IADD3 R16, PT, PT, R2, 0x4200, R47 ;  /* 0x0000420002107810 */ /* 0x000fe40007ffe02f */
[----:B------:R-:W-:Y:S01]  /*6990*/  IADD3 R21, PT, PT, R12, 0x40, R43 ;  /* 0x000000400c157810 */ /* 0x000fe20007ffe02b */
[----:B------:R-:W4:Y:S01]  /*69a0*/  LDSM.16.MT88.4 R8, [R20] ;  /* 0x000000001408783b */ /* 0x000f220000004200 */
[----:B------:R-:W-:Y:S02]  /*69b0*/  IADD3 R18, PT, PT, R2, 0x6300, R47 ;  /* 0x0000630002127810 */ /* 0x000fe40007ffe02f */
[----:B------:R-:W-:Y:S01]  /*69c0*/  IADD3 R22, PT, PT, R12, 0x60, R43 ;  /* 0x000000600c167810 */ /* 0x000fe20007ffe02b */
[----:B------:R-:W5:Y:S04]  /*69d0*/  LDSM.16.MT88.4 R32, [R20+0x20] ;  /* 0x000020001420783b */ /* 0x000f680000004200 */
[----:B------:R-:W-:Y:S01]  /*69e0*/  LDSM.16.M88.2 R38, [R38] ;  /* 0x000000002626783b */ /* 0x000fe20000000100 */
[----:B--2---:R-:W-:-:S03]  /*69f0*/  LEA R90, R3, R90, 0x6 ;  /* 0x0000005a035a7211 */ /* 0x004fc600078e30ff */
[----:B------:R-:W2:Y:S02]  /*6a00*/  LDSM.16.MT88.4 R28, [R16] ;  /* 0x00000000101c783b */ /* 0x000ea40000004200 */
[----:B-1----:R-:W-:Y:S02]  /*6a10*/  IMAD.WIDE R36, R90, 0x2, R36 ;  /* 0x000000025a247825 */ /* 0x002fe400078e0224 */
[----:B------:R1:W3:Y:S04]  /*6a20*/  LDSM.16.MT88.4 R4, [R16+0x20] ;  /* 0x000020001004783b */ /* 0x0002e80000004200 */
[----:B------:R-:W-:Y:S01]  /*6a30*/  LDSM.16.M88.2 R20, [R21] ;  /* 0x000000001514783b */ /* 0x000fe20000000100 */
[----:B-1----:R-:W-:Y:S01]  /*6a40*/  IADD3 R16, PT, PT, R2, 0x8400, R47 ;  /* 0x0000840002107810 */ /* 0x002fe20007ffe02f */
[-C--:B----4-:R-:W-:Y:S02]  /*6a50*/  HMMA.16816.F16 R70, R8, R40.reuse, R70 ;  /* 0x000000280846723c */ /* 0x090fe40000000846 */
[----:B------:R-:W1:Y:S06]  /*6a60*/  LDSM.16.MT88.4 R8, [R18] ;  /* 0x000000001208783b */ /* 0x000e6c0000004200 */
[----:B-----5:R-:W-:Y:S01]  /*6a70*/  HMMA.16816.F16 R74, R32, R40, R74 ;  /* 0x00000028204a723c */ /* 0x020fe2000000084a */
[----:B------:R-:W-:-:S04]  /*6a80*/  IMAD.WIDE R32, R3, 0x2, R36 ;  /* 0x0000000203207825 */ /* 0x000fc800078e0224 */
[----:B------:R-:W-:-:S07]  /*6a90*/  IMAD.WIDE R34, R3, 0x2, R32 ;  /* 0x0000000203227825 */ /* 0x000fce00078e0220 */
[----:B--2---:R-:W-:Y:S01]  /*6aa0*/  HMMA.16816.F16 R48, R28, R38, R70 ;  /* 0x000000261c30723c */ /* 0x004fe20000000846 */
[----:B------:R-:W2:Y:S01]  /*6ab0*/  LDSM.16.MT88.4 R28, [R18+0x20] ;  /* 0x00002000121c783b */ /* 0x000ea20000004200 */
[----:B------:R-:W-:-:S03]  /*6ac0*/  IMAD.WIDE R40, R3, 0x2, R34 ;  /* 0x0000000203287825 */ /* 0x000fc600078e0222 */
[----:B------:R-:W-:Y:S01]  /*6ad0*/  LDSM.16.MT88.4 R68, [R16] ;  /* 0x000000001044783b */ /* 0x000fe20000004200 */
[----:B------:R-:W-:Y:S02]  /*6ae0*/  IMAD.WIDE R42, R3, 0x2, R40 ;  /* 0x00000002032a7825 */ /* 0x000fe400078e0228 */
[----:B---3--:R-:W-:Y:S01]  /*6af0*/  HMMA.16816.F16 R46, R4, R38, R74 ;  /* 0x00000026042e723c */ /* 0x008fe2000000084a */
[----:B------:R-:W3:Y:S01]  /*6b00*/  LDSM.16.M88.2 R38, [R22] ;  /* 0x000000001626783b */ /* 0x000ee20000000100 */
[C---:B------:R-:W-:Y:S01]  /*6b10*/  @!P0 IMAD.WIDE.U32 R4, R17.reuse, 0x2, R44 ;  /* 0x0000000211048825 */ /* 0x040fe200078e002c */
[----:B------:R-:W-:Y:S02]  /*6b20*/  IADD3 R17, PT, PT, R17, 0x40, RZ ;  /* 0x0000004011117810 */ /* 0x000fe40007ffe0ff */
[----:B------:R-:W4:Y:S01]  /*6b30*/  LDSM.16.MT88.4 R72, [R16+0x20] ;  /* 0x000020001048783b */ /* 0x000f220000004200 */
[----:B------:R-:W-:-:S03]  /*6b40*/  IMAD.WIDE R6, R3, 0x2, R42 ;  /* 0x0000000203067825 */ /* 0x000fc600078e022a */
[----:B------:R-:W-:Y:S01]  /*6b50*/  @!PT LDS RZ, [RZ] ;  /* 0x00000000fffff984 */ /* 0x000fe20000000800 */
[----:B------:R-:W-:Y:S01]  /*6b60*/  @!PT LDS RZ, [RZ] ;  /* 0x00000000fffff984 */ /* 0x000fe20000000800 */
[----:B------:R-:W-:Y:S01]  /*6b70*/  @!PT LDS RZ, [RZ] ;  /* 0x00000000fffff984 */ /* 0x000fe20000000800 */
[----:B------:R5:W-:Y:S01]  /*6b80*/  @!P0 LDGSTS.E.128 [R23], desc[UR6][R4.64+0x80] ;  /* 0x0000008004178fae */ /* 0x000be2000b9a1806 */
[----:B------:R-:W-:Y:S02]  /*6b90*/  IMAD R45, R14, 0x8400, R19 ;  /* 0x000084000e2d7824 */ /* 0x000fe400078e0213 */
[----:B-1----:R-:W-:Y:S01]  /*6ba0*/  HMMA.16816.F16 R48, R8, R20, R48 ;  /* 0x000000140830723c */ /* 0x002fe20000000830 */
[----:B------:R-:W-:Y:S01]  /*6bb0*/  IMAD.WIDE R8, R3, 0x2, R6 ;  /* 0x0000000203087825 */ /* 0x000fe200078e0206 */
[----:B------:R5:W-:Y:S01]  /*6bc0*/  @!P0 LDGSTS.E.128 [R23+0x1080], desc[UR6][R4.64+0x80] ;  /* 0x0108008004178fae */ /* 0x000be2000b9a1806 */
[----:B------:R-:W-:-:S03]  /*6bd0*/  ISETP.NE.AND P0, PT, R13, UR4, PT ;  /* 0x000000040d007c0c */ /* 0x000fc6000bf05270 */
[----:B------:R5:W-:Y:S01]  /*6be0*/  LDGSTS.E.128 [R45], desc[UR6][R36.64] ;  /* 0x00000000242d7fae */ /* 0x000be2000b9a1806 */
[----:B------:R-:W-:-:S03]  /*6bf0*/  IMAD.WIDE R10, R3, 0x2, R8 ;  /* 0x00000002030a7825 */ /* 0x000fc600078e0208 */
[----:B------:R5:W-:Y:S04]  /*6c00*/  LDGSTS.E.128 [R45+0x210], desc[UR6][R32.64] ;  /* 0x00210000202d7fae */ /* 0x000be8000b9a1806 */
[----:B------:R5:W-:Y:S04]  /*6c10*/  LDGSTS.E.128 [R45+0x420], desc[UR6][R34.64] ;  /* 0x00420000222d7fae */ /* 0x000be8000b9a1806 */
[----:B------:R5:W-:Y:S01]  /*6c20*/  LDGSTS.E.128 [R45+0x630], desc[UR6][R40.64] ;  /* 0x00630000282d7fae */ /* 0x000be2000b9a1806 */
[----:B--2---:R-:W-:Y:S03]  /*6c30*/  HMMA.16816.F16 R28, R28, R20, R46 ;  /* 0x000000141c1c723c */ /* 0x004fe6000000082e */
[----:B------:R5:W-:Y:S04]  /*6c40*/  LDGSTS.E.128 [R45+0x840], desc[UR6][R42.64] ;  /* 0x008400002a2d7fae */ /* 0x000be8000b9a1806 */
[----:B------:R5:W-:Y:S01]  /*6c50*/  LDGSTS.E.128 [R45+0xa50], desc[UR6][R6.64] ;  /* 0x00a50000062d7fae */ /* 0x000be2000b9a1806 */
[-C--:B---3--:R-:W-:Y:S03]  /*6c60*/  HMMA.16816.F16 R70, R68, R38.reuse, R48 ;  /* 0x000000264446723c */ /* 0x088fe60000000830 */
[----:B------:R5:W-:Y:S04]  /*6c70*/  LDGSTS.E.128 [R45+0xc60], desc[UR6][R8.64] ;  /* 0x00c60000082d7fae */ /* 0x000be8000b9a1806 */
[----:B------:R5:W-:Y:S04]  /*6c80*/  LDGSTS.E.128 [R45+0xe70], desc[UR6][R10.64] ;  /* 0x00e700000a2d7fae */ /* 0x000be8000b9a1806 */
[----:B------:R-:W0:Y:S01]  /*6c90*/  LDGDEPBAR ;  /* 0x00000000000079af */ /* 0x000e220000000000 */
[----:B----4-:R-:W-:Y:S01]  /*6ca0*/  HMMA.16816.F16 R74, R72, R38, R28 ;  /* 0x00000026484a723c */ /* 0x010fe2000000081c */
[----:B------:R-:W-:-:S04]  /*6cb0*/  DEPBAR.LE SB0, 0x0 ;  /* 0x000080000000791a */ /* 0x000fc80000000000 */
[----:B------:R-:W-:Y:S06]  /*6cc0*/  BAR.SYNC.DEFER_BLOCKING 0x0 ;  /* 0x0000000000007b1d */ /* 0x000fec0000010000 */
[----:B------:R-:W-:Y:S09]  /*6cd0*/  @P0 BRA `(.L_x_32) ;  /* 0xfffffff800e00947 */ /* 0x000ff2000383ffff */
.L_x_29:
[----:B------:R-:W1:Y:S01]  /*6ce0*/  S2R R0, SR_LANEID ;  /* 0x0000000000007919 */ /* 0x000e620000000000 */
[----:B-----5:R-:W-:Y:S02]  /*6cf0*/  MOV R4, 0x400 ;  /* 0x0000040000047802 */ /* 0x020fe40000000f00 */
[----:B------:R-:W-:Y:S01]  /*6d00*/  LOP3.LUT R2, R15, 0x1, RZ, 0xc, !PT ;  /* 0x000000010f027812 */ /* 0x000fe200078e0cff */
[----:B------:R-:W2:Y:S01]  /*6d10*/  S2R R5, SR_CgaCtaId ;  /* 0x0000000000057919 */ /* 0x000ea20000008800 */
[----:B------:R-:W-:Y:S02]  /*6d20*/  IADD3 R92, PT, PT, R27, R92, RZ ;  /* 0x0000005c1b5c7210 */ /* 0x000fe40007ffe0ff */
[----:B-1----:R-:W-:Y:S02]  /*6d30*/  LOP3.LUT R6, R0, 0xf, RZ, 0xc0, !PT ;  /* 0x0000000f00067812 */ /* 0x002fe400078ec0ff */
[----:B------:R-:W-:Y:S02]  /*6d40*/  SHF.R.U32.HI R8, RZ, 0x3, R0 ;  /* 0x00000003ff087819 */ /* 0x000fe40000011600 */
[----:B------:R-:W-:-:S02]  /*6d50*/  SHF.R.U32.HI R7, RZ, 0x3, R6 ;  /* 0x00000003ff077819 */ /* 0x000fc40000011606 */
[----:B--2---:R-:W-:Y:S01]  /*6d60*/  LEA R5, R5, R4, 0x18 ;  /* 0x0000000405057211 */ /* 0x004fe200078ec0ff */
[----:B------:R-:W-:Y:S01]  /*6d70*/  IMAD R4, R2, 0x4200, R27 ;  /* 0x0000420002047824 */ /* 0x000fe200078e021b */
[----:B------:R-:W-:Y:S02]  /*6d80*/  SHF.L.U32 R7, R7, 0x3, RZ ;  /* 0x0000000307077819 */ /* 0x000fe400000006ff */
[----:B------:R-:W-:Y:S01]  /*6d90*/  LOP3.LUT R9, R0, 0x7, RZ, 0xc0, !PT ;  /* 0x0000000700097812 */ /* 0x000fe200078ec0ff */
[----:B------:R-:W-:Y:S01]  /*6da0*/  IMAD R2, R2, 0x1080, R5 ;  /* 0x0000108002027824 */ /* 0x000fe200078e0205 */
[----:B------:R-:W-:Y:S02]  /*6db0*/  SHF.R.U32.HI R10, RZ, 0x4, R0 ;  /* 0x00000004ff0a7819 */ /* 0x000fe40000011600 */
[----:B------:R-:W-:Y:S02]  /*6dc0*/  SHF.L.U32 R8, R8, 0x3, RZ ;  /* 0x0000000308087819 */ /* 0x000fe400000006ff */
[----:B------:R-:W-:-:S02]  /*6dd0*/  LOP3.LUT R6, R6, 0x7, RZ, 0xc0, !PT ;  /* 0x0000000706067812 */ /* 0x000fc400078ec0ff */
[----:B------:R-:W-:Y:S02]  /*6de0*/  LOP3.LUT R7, R7, 0x8, RZ, 0xe2, !PT ;  /* 0x0000000807077812 */ /* 0x000fe400078ee2ff */
[----:B------:R-:W-:Y:S02]  /*6df0*/  LEA R9, R10, R9, 0x3 ;  /* 0x000000090a097211 */ /* 0x000fe400078e18ff */
[----:B------:R-:W-:Y:S01]  /*6e00*/  LOP3.LUT R8, R8, 0x8, RZ, 0xe2, !PT ;  /* 0x0000000808087812 */ /* 0x000fe200078ee2ff */
[----:B------:R-:W-:Y:S01]  /*6e10*/  IMAD R31, R6, 0x108, R7 ;  /* 0x00000108061f7824 */ /* 0x000fe200078e0207 */
[----:B------:R-:W-:Y:S02]  /*6e20*/  LEA R26, R4, R5, 0x1 ;  /* 0x00000005041a7211 */ /* 0x000fe400078e08ff */
[----:B------:R-:W-:Y:S01]  /*6e30*/  IADD3 R4, PT, PT, R2, 0x180, RZ ;  /* 0x0000018002047810 */ /* 0x000fe20007ffe0ff */
[----:B------:R-:W-:Y:S01]  /*6e40*/  IMAD R30, R9, 0x108, R8 ;  /* 0x00000108091e7824 */ /* 0x000fe200078e0208 */
[----:B------:R-:W-:-:S02]  /*6e50*/  IADD3 R5, PT, PT, R26, 0x2100, RZ ;  /* 0x000021001a057810 */ /* 0x000fc40007ffe0ff */
[C---:B------:R-:W-:Y:S02]  /*6e60*/  LEA R20, R31.reuse, R4, 0x1 ;  /* 0x000000041f147211 */ /* 0x040fe400078e08ff */
        /* <DEDUP_REMOVED lines=9> */
[----:B------:R-:W-:Y:S02]  /*6f00*/  IADD3 R25, PT, PT, R26, 0x6300, RZ ;  /* 0x000063001a197810 */ /* 0x000fe40007ffe0ff */
[----:B------:R-:W-:Y:S01]  /*6f10*/  LEA R24, R31, R24, 0x1 ;  /* 0x000000181f187211 */ /* 0x000fe200078e08ff */
[----:B------:R-:W-:Y:S01]  /*6f20*/  LDSM.16.MT88.4 R8, [R28] ;  /* 0x000000001c08783b */ /* 0x000fe20000004200 */
[----:B------:R-:W-:Y:S02]  /*6f30*/  LEA R32, R30, R25, 0x1 ;  /* 0x000000191e207211 */ /* 0x000fe400078e08ff */
[----:B------:R-:W-:Y:S01]  /*6f40*/  IADD3 R26, PT, PT, R26, 0x8400, RZ ;  /* 0x000084001a1a7810 */ /* 0x000fe20007ffe0ff */
[----:B------:R-:W3:Y:S01]  /*6f50*/  LDSM.16.M88.2 R22, [R22] ;  /* 0x000000001616783b */ /* 0x000ee20000000100 */
[----:B------:R-:W-:-:S02]  /*6f60*/  IADD3 R2, PT, PT, R2, 0x1e0, RZ ;  /* 0x000001e002027810 */ /* 0x000fc40007ffe0ff */
[----:B------:R-:W-:Y:S01]  /*6f70*/  LEA R26, R30, R26, 0x1 ;  /* 0x0000001a1e1a7211 */ /* 0x000fe200078e08ff */
[----:B------:R-:W4:Y:S01]  /*6f80*/  LDSM.16.MT88.4 R4, [R28+0x20] ;  /* 0x000020001c04783b */ /* 0x000f220000004200 */
[----:B------:R-:W-:-:S03]  /*6f90*/  LEA R2, R31, R2, 0x1 ;  /* 0x000000021f027211 */ /* 0x000fc600078e08ff */
[----:B------:R-:W-:Y:S04]  /*6fa0*/  LDSM.16.M88.2 R24, [R24] ;  /* 0x000000001818783b */ /* 0x000fe80000000100 */
[----:B------:R-:W-:Y:S01]  /*6fb0*/  LDSM.16.MT88.4 R28, [R26] ;  /* 0x000000001a1c783b */ /* 0x000fe20000004200 */
[-C--:B-1----:R-:W-:Y:S03]  /*6fc0*/  HMMA.16816.F16 R70, R12, R20.reuse, R70 ;  /* 0x000000140c46723c */ /* 0x082fe60000000846 */
[----:B------:R-:W1:Y:S05]  /*6fd0*/  LDSM.16.MT88.4 R12, [R32] ;  /* 0x00000000200c783b */ /* 0x000e6a0000004200 */
[----:B--2---:R-:W-:Y:S01]  /*6fe0*/  HMMA.16816.F16 R20, R16, R20, R74 ;  /* 0x000000141014723c */ /* 0x004fe2000000084a */
[----:B------:R-:W2:Y:S11]  /*6ff0*/  LDSM.16.MT88.4 R16, [R32+0x20] ;  /* 0x000020002010783b */ /* 0x000eb60000004200 */
[-C--:B---3--:R-:W-:Y:S01]  /*7000*/  HMMA.16816.F16 R10, R8, R22.reuse, R70 ;  /* 0x00000016080a723c */ /* 0x088fe20000000846 */
[----:B------:R3:W5:Y:S07]  /*7010*/  LDSM.16.M88.2 R8, [R2] ;  /* 0x000000000208783b */ /* 0x00076e0000000100 */
[----:B----4-:R-:W-:Y:S01]  /*7020*/  HMMA.16816.F16 R20, R4, R22, R20 ;  /* 0x000000160414723c */ /* 0x010fe20000000814 */
[----:B------:R-:W4:Y:S01]  /*7030*/  LDSM.16.MT88.4 R4, [R26+0x20] ;  /* 0x000020001a04783b */ /* 0x000f220000004200 */
[----:B---3--:R-:W-:-:S10]  /*7040*/  LOP3.LUT R2, R0, 0x3, RZ, 0xc0, !PT ;  /* 0x0000000300027812 */ /* 0x008fd400078ec0ff */
[-C--:B-1----:R-:W-:Y:S08]  /*7050*/  HMMA.16816.F16 R10, R12, R24.reuse, R10 ;  /* 0x000000180c0a723c */ /* 0x082ff0000000080a */
[----:B--2---:R-:W-:-:S12]  /*7060*/  HMMA.16816.F16 R16, R16, R24, R20 ;  /* 0x000000181010723c */ /* 0x004fd80000000814 */
[-C--:B-----5:R-:W-:Y:S08]  /*7070*/  HMMA.16816.F16 R10, R28, R8.reuse, R10 ;  /* 0x000000081c0a723c */ /* 0x0a0ff0000000080a */
[----:B----4-:R-:W-:Y:S01]  /*7080*/  HMMA.16816.F16 R16, R4, R8, R16 ;  /* 0x000000080410723c */ /* 0x010fe20000000810 */
[----:B------:R-:W1:Y:S01]  /*7090*/  LDC.64 R6, c[0x0][0x390] ;  /* 0x0000e400ff067b82 */ /* 0x000e620000000a00 */
[----:B------:R-:W-:Y:S01]  /*70a0*/  SHF.R.U32.HI R4, RZ, 0x1, R3 ;  /* 0x00000001ff047819 */ /* 0x000fe20000011603 */
[----:B------:R-:W-:Y:S01]  /*70b0*/  IMAD R9, R3, UR5, R92 ;  /* 0x0000000503097c24 */ /* 0x000fe2000f8e025c */
[----:B------:R-:W-:-:S02]  /*70c0*/  SHF.R.U32.HI R5, RZ, 0x2, R0 ;  /* 0x00000002ff057819 */ /* 0x000fc40000011600 */
[----:B------:R-:W-:-:S05]  /*70d0*/  MOV R3, RZ ;  /* 0x000000ff00037202 */ /* 0x000fca0000000f00 */
        /* <DEDUP_REMOVED lines=13> */
.L_x_33:
        /* <DEDUP_REMOVED lines=13> */
.L_x_52:


//--------------------- .text._Z22eed_hgemm_m8n256k32_v2P6__halfS0_S0_iii --------------------------
	.section	.text._Z22eed_hgemm_m8n256k32_v2P6__halfS0_S0_iii,"ax",@progbits
	.align	128
        .global         _Z22eed_hgemm_m8n256k32_v2P6__halfS0_S0_iii
        .type           _Z22eed_hgemm_m8n256k32_v2P6__halfS0_S0_iii,@function
        .size           _Z22eed_hgemm_m8n256k32_v2P6__halfS0_S0_iii,(.L_x_53 - _Z22eed_hgemm_m8n256k32_v2P6__halfS0_S0_iii)
        .other          _Z22eed_hgemm_m8n256k32_v2P6__halfS0_S0_iii,@"STO_CUDA_ENTRY STV_DEFAULT"
_Z22eed_hgemm_m8n256k32_v2P6__halfS0_S0_iii:
.text._Z22eed_hgemm_m8n256k32_v2P6__halfS0_S0_iii:
[----:B------:R-:W-:Y:S01]  /*0000*/  LDC R1, c[0x0][0x37c] ;  /* 0x0000df00ff017b82 */ /* 0x000fe20000000800 */
[----:B------:R-:W1:Y:S07]  /*0010*/  LDCU.64 UR10, c[0x0][0x398] ;  /* 0x00007300ff0a77ac */ /* 0x000e6e0008000a00 */
[----:B------:R-:W-:Y:S01]  /*0020*/  S2UR UR6, SR_CTAID.Z ;  /* 0x00000000000679c3 */ /* 0x000fe20000002700 */
[----:B------:R-:W2:Y:S01]  /*0030*/  S2R R5, SR_CTAID.Y ;  /* 0x0000000000057919 */ /* 0x000ea20000002600 */
[----:B------:R-:W3:Y:S06]  /*0040*/  LDCU UR7, c[0x0][0x370] ;  /* 0x00006e00ff0777ac */ /* 0x000eec0008000800 */
[----:B------:R-:W3:Y:S01]  /*0050*/  S2UR UR8, SR_CTAID.X ;  /* 0x00000000000879c3 */ /* 0x000ee20000002500 */
[----:B-1----:R-:W-:Y:S01]  /*0060*/  MOV R0, UR11 ;  /* 0x0000000b00007c02 */ /* 0x002fe20008000f00 */
[----:B------:R-:W-:-:S03]  /*0070*/  USHF.R.S32.HI UR4, URZ, 0x1f, UR10 ;  /* 0x0000001fff047899 */ /* 0x000fc6000801140a */
[----:B------:R-:W-:Y:S01]  /*0080*/  SHF.R.S32.HI R3, RZ, 0x1f, R0 ;  /* 0x0000001fff037819 */ /* 0x000fe20000011400 */
[----:B------:R-:W-:-:S03]  /*0090*/  ULEA.HI UR5, UR4, UR10, URZ, 0x3 ;  /* 0x0000000a04057291 */ /* 0x000fc6000f8f18ff */
[----:B------:R-:W-:Y:S01]  /*00a0*/  LEA.HI R3, R3, R0, RZ, 0x8 ;  /* 0x0000000003037211 */ /* 0x000fe200078f40ff */
[----:B------:R-:W-:-:S03]  /*00b0*/  USHF.R.S32.HI UR5, URZ, 0x3, UR5 ;  /* 0x00000003ff057899 */ /* 0x000fc60008011405 */
[----:B------:R-:W-:Y:S01]  /*00c0*/  SHF.R.S32.HI R3, RZ, 0x8, R3 ;  /* 0x00000008ff037819 */ /* 0x000fe20000011403 */
[----:B---3--:R-:W-:-:S06]  /*00d0*/  UIMAD UR4, UR6, UR7, UR8 ;  /* 0x00000007060472a4 */ /* 0x008fcc000f8e0208 */
[----:B------:R-:W-:-:S04]  /*00e0*/  ISETP.LE.AND P0, PT, R3, UR4, PT ;  /* 0x0000000403007c0c */ /* 0x000fc8000bf03270 */
[----:B--2---:R-:W-:-:S13]  /*00f0*/  ISETP.GE.OR P0, PT, R5, UR5, P0 ;  /* 0x0000000505007c0c */ /* 0x004fda0008706670 */
[----:B------:R-:W-:Y:S05]  /*0100*/  @P0 EXIT ;  /* 0x000000000000094d */ /* 0x000fea0003800000 */
[----:B------:R-:W1:Y:S01]  /*0110*/  S2R R2, SR_TID.X ;  /* 0x0000000000027919 */ /* 0x000e620000002100 */
[----:B------:R-:W2:Y:S01]  /*0120*/  S2UR UR6, SR_CgaCtaId ;  /* 0x00000000000679c3 */ /* 0x000ea20000008800 */
[----:B------:R-:W-:Y:S01]  /*0130*/  MOV R4, UR4 ;  /* 0x0000000400047c02 */ /* 0x000fe20008000f00 */
[----:B------:R-:W3:Y:S01]  /*0140*/  LDCU UR8, c[0x0][0x3a0] ;  /* 0x00007400ff0877ac */ /* 0x000ee20008000800 */
[----:B------:R-:W-:Y:S02]  /*0150*/  MOV R13, 0x2 ;  /* 0x00000002000d7802 */ /* 0x000fe40000000f00 */
[----:B------:R-:W-:Y:S02]  /*0160*/  CS2R R68, SRZ ;  /* 0x0000000000447805 */ /* 0x000fe4000001ff00 */
[----:B------:R-:W-:Y:S01]  /*0170*/  CS2R R58, SRZ ;  /* 0x00000000003a7805 */ /* 0x000fe2000001ff00 */
[----:B------:R-:W-:Y:S01]  /*0180*/  UMOV UR5, 0x400 ;  /* 0x0000040000057882 */ /* 0x000fe20000000000 */
[----:B------:R-:W4:Y:S01]  /*0190*/  LDCU.64 UR10, c[0x0][0x380] ;  /* 0x00007000ff0a77ac */ /* 0x000f220008000a00 */
[----:B------:R-:W5:Y:S01]  /*01a0*/  LDC.64 R78, c[0x0][0x388] ;  /* 0x0000e200ff4e7b82 */ /* 0x000f620000000a00 */
[----:B------:R-:W4:Y:S01]  /*01b0*/  LDCU.64 UR12, c[0x0][0x358] ;  /* 0x00006b00ff0c77ac */ /* 0x000f220008000a00 */
[----:B---3--:R-:W-:-:S02]  /*01c0*/  UISETP.GE.AND UP0, UPT, UR8, 0x40, UPT ;  /* 0x000000400800788c */ /* 0x008fc4000bf06270 */
[----:B--2---:R-:W-:-:S04]  /*01d0*/  ULEA UR5, UR6, UR5, 0x18 ;  /* 0x0000000506057291 */ /* 0x004fc8000f8ec0ff */
[----:B------:R-:W-:Y:S01]  /*01e0*/  UIADD3 UR6, UPT, UPT, UR5, 0x1080, URZ ;  /* 0x0000108005067890 */ /* 0x000fe2000fffe0ff */
[C---:B-1----:R-:W-:Y:S02]  /*01f0*/  SHF.L.U32 R27, R2.reuse, 0x3, RZ ;  /* 0x00000003021b7819 */ /* 0x042fe400000006ff */
[----:B------:R-:W-:Y:S02]  /*0200*/  SHF.R.U32.HI R3, RZ, 0x3, R2 ;  /* 0x00000003ff037819 */ /* 0x000fe40000011602 */
[----:B------:R-:W-:Y:S02]  /*0210*/  LOP3.LUT R27, R27, 0xf8, RZ, 0xc0, !PT ;  /* 0x000000f81b1b7812 */ /* 0x000fe400078ec0ff */
[----:B------:R-:W-:Y:S02]  /*0220*/  LOP3.LUT R3, R3, 0x7c, RZ, 0xc0, !PT ;  /* 0x0000007c03037812 */ /* 0x000fe400078ec0ff */
[----:B------:R-:W-:Y:S02]  /*0230*/  PRMT R4, R27, 0x6540, R4 ;  /* 0x000065401b047816 */ /* 0x000fe40000000004 */
[----:B------:R-:W-:Y:S01]  /*0240*/  LOP3.LUT P0, RZ, R2, 0x4, RZ, 0xc0, !PT ;  /* 0x0000000402ff7812 */ /* 0x000fe2000780c0ff */
[----:B------:R-:W-:-:S02]  /*0250*/  IMAD R26, R3, 0x108, R27 ;  /* 0x00000108031a7824 */ /* 0x000fc400078e021b */
[----:B------:R-:W-:Y:S01]  /*0260*/  IMAD R18, R3, R0, R4 ;  /* 0x0000000003127224 */ /* 0x000fe200078e0204 */
[----:B------:R-:W-:Y:S02]  /*0270*/  SHF.R.U32.HI R4, RZ, 0x5, R2 ;  /* 0x00000005ff047819 */ /* 0x000fe40000011602 */
[----:B------:R-:W-:Y:S01]  /*0280*/  LEA R26, R26, UR5, 0x1 ;  /* 0x000000051a1a7c11 */ /* 0x000fe2000f8e08ff */
[----:B-----5:R-:W-:Y:S01]  /*0290*/  IMAD.WIDE R6, R18, 0x2, R78 ;  /* 0x0000000212067825 */ /* 0x020fe200078e024e */
[----:B------:R-:W-:Y:S02]  /*02a0*/  LEA R10, R5, R4, 0x3 ;  /* 0x00000004050a7211 */ /* 0x000fe400078e18ff */
[----:B------:R-:W-:Y:S01]  /*02b0*/  MOV R5, UR5 ;  /* 0x0000000500057c02 */ /* 0x000fe20008000f00 */
[----:B------:R-:W-:Y:S02]  /*02c0*/  IMAD R22, R4, 0x108, R27 ;  /* 0x0000010804167824 */ /* 0x000fe400078e021b */
[----:B------:R-:W-:Y:S01]  /*02d0*/  IMAD.WIDE R8, R0, 0x2, R6 ;  /* 0x0000000200087825 */ /* 0x000fe200078e0206 */
[----:B------:R-:W-:Y:S01]  /*02e0*/  SEL R5, R5, UR6, !P0 ;  /* 0x0000000605057c07 */ /* 0x000fe2000c000000 */
[----:B------:R-:W-:-:S02]  /*02f0*/  USHF.R.S32.HI UR6, URZ, 0x1f, UR8 ;  /* 0x0000001fff067899 */ /* 0x000fc40008011408 */
[----:B------:R-:W-:Y:S02]  /*0300*/  IMAD R20, R10, UR8, R27 ;  /* 0x000000080a147c24 */ /* 0x000fe4000f8e021b */
[----:B------:R-:W-:Y:S01]  /*0310*/  IMAD.WIDE R10, R0, 0x2, R8 ;  /* 0x00000002000a7825 */ /* 0x000fe200078e0208 */
[----:B------:R-:W-:Y:S02]  /*0320*/  ULEA.HI UR7, UR6, UR8, URZ, 0x5 ;  /* 0x0000000806077291 */ /* 0x000fe4000f8f28ff */
[----:B------:R-:W-:Y:S01]  /*0330*/  USHF.L.U32 UR6, UR4, 0x8, URZ ;  /* 0x0000000804067899 */ /* 0x000fe200080006ff */
[----:B------:R-:W-:Y:S01]  /*0340*/  IMAD R22, R22, 0x2, R5 ;  /* 0x0000000216167824 */ /* 0x000fe200078e0205 */
[----:B------:R-:W-:Y:S01]  /*0350*/  USHF.R.S32.HI UR7, URZ, 0x5, UR7 ;  /* 0x00000005ff077899 */ /* 0x000fe20008011407 */
[----:B----4-:R-:W-:-:S04]  /*0360*/  IMAD.WIDE R4, R20, R13, UR10 ;  /* 0x0000000a14047e25 */ /* 0x010fc8000f8e020d */
[----:B------:R-:W-:Y:S01]  /*0370*/  IMAD.WIDE R12, R0, 0x2, R10 ;  /* 0x00000002000c7825 */ /* 0x000fe200078e020a */
[----:B------:R-:W-:Y:S01]  /*0380*/  @!PT LDS RZ, [RZ] ;  /* 0x00000000fffff984 */ /* 0x000fe20000000800 */
[----:B------:R-:W-:Y:S01]  /*0390*/  @!PT LDS RZ, [RZ] ;  /* 0x00000000fffff984 */ /* 0x000fe20000000800 */
[----:B------:R-:W-:Y:S01]  /*03a0*/  @!PT LDS RZ, [RZ] ;  /* 0x00000000fffff984 */ /* 0x000fe20000000800 */
[----:B------:R1:W-:Y:S04]  /*03b0*/  LDGSTS.E.128 [R22], desc[UR12][R4.64] ;  /* 0x0000000004167fae */ /* 0x0003e8000b9a180c */
        /* <DEDUP_REMOVED lines=8> */
[----:B------:R-:W-:Y:S01]  /*0440*/  UISETP.LT.AND UP0, UPT, UR7, 0x2, UPT ;  /* 0x000000020700788c */ /* 0x000fe2000bf01270 */
[----:B------:R-:W-:Y:S02]  /*0450*/  IADD3 R24, PT, PT, R26, 0x2100, RZ ;  /* 0x000021001a187810 */ /* 0x000fe40007ffe0ff */
[----:B------:R-:W-:Y:S02]  /*0460*/  CS2R R58, SRZ ;  /* 0x00000000003a7805 */ /* 0x000fe4000001ff00 */
[----:B------:R-:W-:Y:S01]  /*0470*/  MOV R68, RZ ;  /* 0x000000ff00447202 */ /* 0x000fe20000000f00 */
[----:B------:R-:W-:Y:S02]  /*0480*/  USEL UR4, UR7, 0x2, !UP0 ;  /* 0x0000000207047887 */ /* 0x000fe4000c000000 */
[----:B------:R-:W-:Y:S02]  /*0490*/  UISETP.GE.U32.AND UP0, UPT, UR8, 0x420, UPT ;  /* 0x000004200800788c */ /* 0x000fe4000bf06070 */
[----:B------:R-:W-:Y:S01]  /*04a0*/  UIADD3 UR4, UPT, UPT, UR4, -0x1, URZ ;  /* 0xffffffff04047890 */ /* 0x000fe2000fffe0ff */
[----:B------:R-:W-:-:S06]  /*04b0*/  UMOV UR8, 0x1 ;  /* 0x0000000100087882 */ /* 0x000fcc0000000000 */
[----:B------:R-:W-:Y:S05]  /*04c0*/  BRA.U !UP0, `(.L_x_35) ;  /* 0x0000003d08407547 */ /* 0x000fea000b800000 */
[C---:B------:R-:W-:Y:S01]  /*04d0*/  IADD3 R29, PT, PT, R3.reuse, 0x2a0, RZ ;  /* 0x000002a0031d7810 */ /* 0x040fe20007ffe0ff */
[C---:B------:R-:W-:Y:S01]  /*04e0*/  VIADD R17, R3.reuse, 0x340 ;  /* 0x0000034003117836 */ /* 0x040fe20000000000 */
[C---:B------:R-:W-:Y:S01]  /*04f0*/  IADD3 R61, PT, PT, R3.reuse, 0xa0, RZ ;  /* 0x000000a0033d7810 */ /* 0x040fe20007ffe0ff */
[C---:B------:R-:W-:Y:S01]  /*0500*/  VIADD R37, R3.reuse, 0x220 ;  /* 0x0000022003257836 */ /* 0x040fe20000000000 */
[----:B------:R-:W-:Y:S01]  /*0510*/  MOV R71, 0x2 ;  /* 0x0000000200477802 */ /* 0x000fe20000000f00 */
[C---:B------:R-:W-:Y:S01]  /*0520*/  VIADD R57, R3.reuse, 0xe0 ;  /* 0x000000e003397836 */ /* 0x040fe20000000000 */
[----:B-1----:R-:W-:Y:S01]  /*0530*/  LOP3.LUT R5, R3, 0x400, RZ, 0xfc, !PT ;  /* 0x0000040003057812 */ /* 0x002fe200078efcff */
[-C--:B------:R-:W-:Y:S01]  /*0540*/  IMAD R44, R29, R0.reuse, UR6 ;  /* 0x000000061d2c7e24 */ /* 0x080fe2000f8e0200 */
[----:B------:R-:W-:Y:S01]  /*0550*/  IADD3 R7, PT, PT, R3, 0x3e0, RZ ;  /* 0x000003e003077810 */ /* 0x000fe20007ffe0ff */
[-C--:B------:R-:W-:Y:S01]  /*0560*/  IMAD R76, R61, R0.reuse, UR6 ;  /* 0x000000063d4c7e24 */ /* 0x080fe2000f8e0200 */
[C---:B------:R-:W-:Y:S01]  /*0570*/  IADD3 R9, PT, PT, R3.reuse, 0x3c0, RZ ;  /* 0x000003c003097810 */ /* 0x040fe20007ffe0ff */
[----:B------:R-:W-:Y:S01]  /*0580*/  IMAD.WIDE.U32 R28, R20, R71, UR10 ;  /* 0x0000000a141c7e25 */ /* 0x000fe2000f8e0047 */
[C---:B------:R-:W-:Y:S01]  /*0590*/  IADD3 R11, PT, PT, R3.reuse, 0x3a0, RZ ;  /* 0x000003a0030b7810 */ /* 0x040fe20007ffe0ff */
[----:B------:R-:W-:Y:S01]  /*05a0*/  ULOP3.LUT UR4, UR4, 0xffffffe0, URZ, 0xc0, !UPT ;  /* 0xffffffe004047892 */ /* 0x000fe2000f8ec0ff */
[----:B------:R-:W-:Y:S01]  /*05b0*/  LOP3.LUT R13, R3, 0x380, RZ, 0xfc, !PT ;  /* 0x00000380030d7812 */ /* 0x000fe200078efcff */
        /* <DEDUP_REMOVED lines=46> */
[-C--:B------:R-:W-:Y:S01]  /*08a0*/  IMAD R30, R65, R0.reuse, UR6 ;  /* 0x00000006411e7e24 */ /* 0x080fe2000f8e0200 */
[----:B------:R-:W-:Y:S01]  /*08b0*/  IADD3 R76, P0, PT, R28, 0x400, RZ ;  /* 0x000004001c4c7810 */ /* 0x000fe20007f1e0ff */
[----:B------:R-:W-:Y:S01]  /*08c0*/  IMAD R32, R67, R0, UR6 ;  /* 0x0000000643207e24 */ /* 0x000fe2000f8e0200 */
[----:B------:R-:W-:Y:S01]  /*08d0*/  IADD3 R14, PT, PT, R27, R14, RZ ;  /* 0x0000000e1b0e7210 */ /* 0x000fe20007ffe0ff */
        /* <DEDUP_REMOVED lines=9> */
[C---:B------:R-:W-:Y:S01]  /*0970*/  IADD3 R4, PT, PT, R27.reuse, R4, RZ ;  /* 0x000000041b047210 */ /* 0x040fe20007ffe0ff */
[C---:B------:R-:W-:Y:S01]  /*0980*/  IMAD.IADD R16, R27.reuse, 0x1, R16 ;  /* 0x000000011b107824 */ /* 0x040fe200078e0210 */
        /* <DEDUP_REMOVED lines=9> */
[----:B------:R-:W-:Y:S01]  /*0a20*/  UIADD3 UR8, UPT, UPT, -UR4, URZ, URZ ;  /* 0x000000ff04087290 */ /* 0x000fe2000fffe1ff */
[----:B------:R-:W-:-:S02]  /*0a30*/  IADD3 R55, PT, PT, R27, R48, RZ ;  /* 0x000000301b377210 */ /* 0x000fc40007ffe0ff */
[C---:B------:R-:W-:Y:S01]  /*0a40*/  IADD3 R51, PT, PT, R27.reuse, R52, RZ ;  /* 0x000000341b337210 */ /* 0x040fe20007ffe0ff */
[----:B------:R-:W-:Y:S01]  /*0a50*/  UMOV UR4, URZ ;  /* 0x000000ff00047c82 */ /* 0x000fe20008000000 */
[C---:B------:R-:W-:Y:S02]  /*0a60*/  IADD3 R49, PT, PT, R27.reuse, R54, RZ ;  /* 0x000000361b317210 */ /* 0x040fe40007ffe0ff */
[C---:B------:R-:W-:Y:S02]  /*0a70*/  IADD3 R47, PT, PT, R27.reuse, R56, RZ ;  /* 0x000000381b2f7210 */ /* 0x040fe40007ffe0ff */
[C---:B------:R-:W-:Y:S02]  /*0a80*/  IADD3 R45, PT, PT, R27.reuse, R58, RZ ;  /* 0x0000003a1b2d7210 */ /* 0x040fe40007ffe0ff */
[----:B------:R-:W-:Y:S02]  /*0a90*/  CS2R R58, SRZ ;  /* 0x00000000003a7805 */ /* 0x000fe4000001ff00 */
        /* <DEDUP_REMOVED lines=9> */
[----:B------:R-:W-:Y:S02]  /*0b30*/  IADD3 R27, PT, PT, R27, R34, RZ ;  /* 0x000000221b1b7210 */ /* 0x000fe40007ffe0ff */
[----:B------:R-:W-:Y:S02]  /*0b40*/  IADD3.X R67, PT, PT, RZ, R29, RZ, P0, !PT ;  /* 0x0000001dff437210 */ /* 0x000fe400007fe4ff */
[----:B------:R-:W-:-:S07]  /*0b50*/  MOV R68, RZ ;  /* 0x000000ff00447202 */ /* 0x000fce0000000f00 */
.L_x_36:
[----:B-----5:R-:W1:Y:S01]  /*0b60*/  S2R R31, SR_LANEID ;  /* 0x00000000001f7919 */ /* 0x020e620000000000 */
[----:B------:R-:W-:Y:S01]  /*0b70*/  MOV R81, UR5 ;  /* 0x0000000500517c02 */ /* 0x000fe20008000f00 */
[----:B------:R-:W-:Y:S01]  /*0b80*/  IMAD.WIDE R60, R27, 0x2, R78 ;  /* 0x000000021b3c7825 */ /* 0x000fe200078e024e */
[----:B------:R-:W-:Y:S01]  /*0b90*/  UIADD3 UR9, UPT, UPT, UR5, 0x20, URZ ;  /* 0x0000002005097890 */ /* 0x000fe2000fffe0ff */
[----:B------:R-:W-:Y:S01]  /*0ba0*/  IADD3 R20, PT, PT, R20, 0x400, RZ ;  /* 0x0000040014147810 */ /* 0x000fe20007ffe0ff */
[----:B------:R-:W-:Y:S01]  /*0bb0*/  UIADD3 UR8, UPT, UPT, UR8, 0x20, URZ ;  /* 0x0000002008087890 */ /* 0x000fe2000fffe0ff */
[C---:B------:R-:W-:Y:S01]  /*0bc0*/  LEA R18, R0.reuse, R18, 0xa ;  /* 0x0000001200127211 */ /* 0x040fe200078e50ff */
[----:B------:R-:W-:Y:S01]  /*0bd0*/  UIADD3 UR4, UPT, UPT, UR4, 0x20, URZ ;  /* 0x0000002004047890 */ /* 0x000fe2000fffe0ff */
[C---:B------:R-:W-:Y:S01]  /*0be0*/  IMAD.WIDE R86, R0.reuse, 0x2, R60 ;  /* 0x0000000200567825 */ /* 0x040fe200078e023c */
[----:B------:R-:W-:Y:S01]  /*0bf0*/  UISETP.NE.AND UP0, UPT, UR8, URZ, UPT ;  /* 0x000000ff0800728c */ /* 0x000fe2000bf05270 */
[----:B------:R-:W-:-:S02]  /*0c00*/  LEA R27, R0, R27, 0xa ;  /* 0x0000001b001b7211 */ /* 0x000fc400078e50ff */
[----:B------:R-:W-:-:S04]  /*0c10*/  IMAD.WIDE R84, R0, 0x2, R86 ;  /* 0x0000000200547825 */ /* 0x000fc800078e0256 */
[----:B------:R-:W-:Y:S01]  /*0c20*/  IMAD.WIDE R82, R0, 0x2, R84 ;  /* 0x0000000200527825 */ /* 0x000fe200078e0254 */
[C---:B-1----:R-:W-:Y:S02]  /*0c30*/  LOP3.LUT R29, R31.reuse, 0x7, RZ, 0xc0, !PT ;  /* 0x000000071f1d7812 */ /* 0x042fe400078ec0ff */
[--C-:B------:R-:W-:Y:S02]  /*0c40*/  SHF.R.U32.HI R30, RZ, 0x4, R31.reuse ;  /* 0x00000004ff1e7819 */ /* 0x100fe4000001161f */
[----:B------:R-:W-:Y:S02]  /*0c50*/  LOP3.LUT R28, R31, 0xf, RZ, 0xc0, !PT ;  /* 0x0000000f1f1c7812 */ /* 0x000fe400078ec0ff */
[----:B------:R-:W-:Y:S01]  /*0c60*/  LEA R33, R30, R29, 0x3 ;  /* 0x0000001d1e217211 */ /* 0x000fe200078e18ff */
[----:B------:R-:W-:Y:S01]  /*0c70*/  IMAD.SHL.U32 R30, R2, 0x2, RZ ;  /* 0x00000002021e7824 */ /* 0x000fe200078e00ff */
[----:B------:R-:W-:Y:S02]  /*0c80*/  SHF.R.U32.HI R31, RZ, 0x3, R31 ;  /* 0x00000003ff1f7819 */ /* 0x000fe4000001161f */
[----:B------:R-:W-:-:S02]  /*0c90*/  SHF.R.U32.HI R29, RZ, 0x3, R28 ;  /* 0x00000003ff1d7819 */ /* 0x000fc4000001161c */
[----:B------:R-:W-:Y:S02]  /*0ca0*/  SHF.L.U32 R31, R31, 0x3, RZ ;  /* 0x000000031f1f7819 */ /* 0x000fe400000006ff */
[----:B------:R-:W-:Y:S02]  /*0cb0*/  SHF.L.U32 R29, R29, 0x3, RZ ;  /* 0x000000031d1d7819 */ /* 0x000fe400000006ff */
[----:B------:R-:W-:Y:S02]  /*0cc0*/  LOP3.LUT R72, R28, 0x7, RZ, 0xc0, !PT ;  /* 0x000000071c487812 */ /* 0x000fe400078ec0ff */
[----:B------:R-:W-:Y:S02]  /*0cd0*/  LOP3.LUT R48, R31, 0x8, RZ, 0xe2, !PT ;  /* 0x000000081f307812 */ /* 0x000fe400078ee2ff */
[----:B------:R-:W-:Y:S02]  /*0ce0*/  LOP3.LUT R29, R29, 0x8, RZ, 0xe2, !PT ;  /* 0x000000081d1d7812 */ /* 0x000fe400078ee2ff */
[----:B------:R-:W-:Y:S01]  /*0cf0*/  LOP3.LUT R30, R30, 0x7c0, RZ, 0xc0, !PT ;  /* 0x000007c01e1e7812 */ /* 0x000fe200078ec0ff */
[----:B------:R-:W-:-:S02]  /*0d00*/  IMAD R48, R33, 0x108, R48 ;  /* 0x0000010821307824 */ /* 0x000fc400078e0230 */
[----:B------:R-:W-:Y:S01]  /*0d10*/  IMAD R72, R72, 0x108, R29 ;  /* 0x0000010848487824 */ /* 0x000fe200078e021d */
[----:B------:R-:W-:-:S04]  /*0d20*/  IADD3 R81, PT, PT, R30, 0x2100, R81 ;  /* 0x000021001e517810 */ /* 0x000fc80007ffe051 */
[----:B------:R-:W-:Y:S02]  /*0d30*/  LEA R50, R48, R81, 0x1 ;  /* 0x0000005130327211 */ /* 0x000fe400078e08ff */
[C---:B------:R-:W-:Y:S02]  /*0d40*/  LEA R65, R72.reuse, UR5, 0x1 ;  /* 0x0000000548417c11 */ /* 0x040fe4000f8e08ff */
[----:B------:R-:W-:Y:S01]  /*0d50*/  IADD3 R33, PT, PT, R81, 0x2100, RZ ;  /* 0x0000210051217810 */ /* 0x000fe20007ffe0ff */
        /* <DEDUP_REMOVED lines=10> */
[----:B------:R-:W-:Y:S01]  /*0e00*/  LEA R56, R72, UR9, 0x1 ;  /* 0x0000000948387c11 */ /* 0x000fe2000f8e08ff */
[----:B------:R-:W-:-:S06]  /*0e10*/  UIADD3 UR9, UPT, UPT, UR5, 0x80, URZ ;  /* 0x0000008005097890 */ /* 0x000fcc000fffe0ff */
[----:B------:R-:W-:Y:S01]  /*0e20*/  LEA R62, R72, UR9, 0x1 ;  /* 0x00000009483e7c11 */ /* 0x000fe2000f8e08ff */
[----:B------:R-:W-:-:S06]  /*0e30*/  UIADD3 UR9, UPT, UPT, UR5, 0xa0, URZ ;  /* 0x000000a005097890 */ /* 0x000fcc000fffe0ff */
[----:B------:R-:W-:Y:S01]  /*0e40*/  LEA R64, R72, UR9, 0x1 ;  /* 0x0000000948407c11 */ /* 0x000fe2000f8e08ff */
[----:B------:R-:W-:Y:S01]  /*0e50*/  UIADD3 UR9, UPT, UPT, UR5, 0x1140, URZ ;  /* 0x0000114005097890 */ /* 0x000fe2000fffe0ff */
[-C--:B-1----:R-:W-:Y:S01]  /*0e60*/  HMMA.16816.F16 R58, R28, R42.reuse, R58 ;  /* 0x0000002a1c3a723c */ /* 0x082fe2000000083a */
[----:B------:R-:W1:Y:S04]  /*0e70*/  LDSM.16.MT88.4 R28, [R44+0x20] ;  /* 0x000020002c1c783b */ /* 0x000e680000004200 */
[----:B------:R-:W-:Y:S01]  /*0e80*/  @!PT LDS RZ, [RZ] ;  /* 0x00000000fffff984 */ /* 0x000fe20000000800 */
[----:B------:R-:W-:Y:S01]  /*0e90*/  @!PT LDS RZ, [RZ] ;  /* 0x00000000fffff984 */ /* 0x000fe20000000800 */
[----:B------:R-:W-:Y:S01]  /*0ea0*/  @!PT LDS RZ, [RZ] ;  /* 0x00000000fffff984 */ /* 0x000fe20000000800 */
[----:B------:R3:W-:Y:S03]  /*0eb0*/  LDGSTS.E.128 [R26+0x6300], desc[UR12][R60.64] ;  /* 0x063000003c1a7fae */ /* 0x0007e6000b9a180c */
[----:B--2---:R-:W-:Y:S01]  /*0ec0*/  HMMA.16816.F16 R42, R32, R42, R68 ;  /* 0x0000002a202a723c */ /* 0x004fe20000000844 */
[----:B------:R-:W-:Y:S01]  /*0ed0*/  LDGSTS.E.128 [R26+0x6510], desc[UR12][R86.64] ;  /* 0x06510000561a7fae */ /* 0x000fe2000b9a180c */
[----:B------:R-:W-:Y:S01]  /*0ee0*/  IADD3 R33, PT, PT, R81, 0x4200, RZ ;  /* 0x0000420051217810 */ /* 0x000fe20007ffe0ff */
[----:B------:R-:W-:Y:S01]  /*0ef0*/  IMAD.WIDE R68, R25, 0x2, R78 ;  /* 0x0000000219447825 */ /* 0x000fe200078e024e */
[----:B------:R-:W-:Y:S01]  /*0f00*/  IADD3 R81, PT, PT, R81, 0x6300, RZ ;  /* 0x0000630051517810 */ /* 0x000fe20007ffe0ff */
[----:B------:R-:W-:Y:S01]  /*0f10*/  LDGSTS.E.128 [R26+0x6720], desc[UR12][R84.64] ;  /* 0x06720000541a7fae */ /* 0x000fe2000b9a180c */
[----:B------:R-:W-:Y:S01]  /*0f20*/  LEA R25, R0, R25, 0xa ;  /* 0x0000001900197211 */ /* 0x000fe200078e50ff */
[C---:B------:R-:W-:Y:S01]  /*0f30*/  IMAD.U32 R46, R48.reuse, 0x2, R33 ;  /* 0x00000002302e7824 */ /* 0x040fe200078e0021 */
[----:B------:R-:W-:Y:S01]  /*0f40*/  LEA R48, R48, R81, 0x1 ;  /* 0x0000005130307211 */ /* 0x000fe200078e08ff */
[----:B------:R2:W-:Y:S03]  /*0f50*/  LDGSTS.E.128 [R26+0x6930], desc[UR12][R82.64] ;  /* 0x06930000521a7fae */ /* 0x0005e6000b9a180c */
[-C--:B---3--:R-:W-:Y:S01]  /*0f60*/  HMMA.16816.F16 R60, R36, R40.reuse, R58 ;  /* 0x00000028243c723c */ /* 0x088fe2000000083a */
[----:B------:R-:W0:Y:S07]  /*0f70*/  LDGDEPBAR ;  /* 0x00000000000079af */ /* 0x000e2e0000000000 */
[----:B-1----:R-:W-:Y:S01]  /*0f80*/  HMMA.16816.F16 R40, R28, R40, R42 ;  /* 0x000000281c28723c */ /* 0x002fe2000000082a */
[----:B------:R-:W-:-:S04]  /*0f90*/  DEPBAR.LE SB0, 0x0 ;  /* 0x000080000000791a */ /* 0x000fc80000000000 */
[----:B------:R-:W-:Y:S06]  /*0fa0*/  BAR.SYNC.DEFER_BLOCKING 0x0 ;  /* 0x0000000000007b1d */ /* 0x000fec0000010000 */
[----:B------:R-:W-:Y:S04]  /*0fb0*/  LDSM.16.M88.2 R58, [R54] ;  /* 0x00000000363a783b */ /* 0x000fe80000000100 */
[----:B------:R-:W1:Y:S04]  /*0fc0*/  LDSM.16.MT88.4 R36, [R46+0x20] ;  /* 0x000020002e24783b */ /* 0x000e680000004200 */
[----:B------:R-:W3:Y:S04]  /*0fd0*/  LDSM.16.MT88.4 R32, [R46] ;  /* 0x000000002e20783b */ /* 0x000ee80000004200 */
[----:B------:R-:W-:Y:S04]  /*0fe0*/  LDSM.16.M88.2 R42, [R56] ;  /* 0x00000000382a783b */ /* 0x000fe80000000100 */
[----:B------:R-:W4:Y:S01]  /*0ff0*/  LDSM.16.MT88.4 R28, [R48+0x20] ;  /* 0x00002000301c783b */ /* 0x000f220000004200 */
[----:B-1----:R-:W-:Y:S01]  /*1000*/  HMMA.16816.F16 R40, R36, R58, R40 ;  /* 0x0000003a2428723c */ /* 0x002fe20000000828 */
[----:B------:R-:W-:-:S04]  /*1010*/  IMAD.WIDE R36, R0, 0x2, R68 ;  /* 0x0000000200247825 */ /* 0x000fc800078e0244 */
[----:B------:R-:W-:-:S03]  /*1020*/  IMAD.WIDE R80, R0, 0x2, R36 ;  /* 0x0000000200507825 */ /* 0x000fc600078e0224 */
[----:B---3--:R-:W-:Y:S01]  /*1030*/  HMMA.16816.F16 R60, R32, R58, R60 ;  /* 0x0000003a203c723c */ /* 0x008fe2000000083c */
[----:B------:R-:W1:Y:S01]  /*1040*/  LDSM.16.MT88.4 R32, [R48] ;  /* 0x000000003020783b */ /* 0x000e620000004200 */
[----:B--2---:R-:W-:-:S03]  /*1050*/  IMAD.WIDE R82, R0, 0x2, R80 ;  /* 0x0000000200527825 */ /* 0x004fc600078e0250 */
[----:B------:R-:W-:Y:S01]  /*1060*/  @!PT LDS RZ, [RZ] ;  /* 0x00000000fffff984 */ /* 0x000fe20000000800 */
[----:B------:R-:W-:Y:S01]  /*1070*/  @!PT LDS RZ, [RZ] ;  /* 0x00000000fffff984 */ /* 0x000fe20000000800 */
[----:B------:R-:W-:Y:S01]  /*1080*/  @!PT LDS RZ, [RZ] ;  /* 0x00000000fffff984 */ /* 0x000fe20000000800 */
[----:B------:R-:W-:Y:S04]  /*1090*/  LDGSTS.E.128 [R26+0x2100], desc[UR12][R68.64] ;  /* 0x02100000441a7fae */ /* 0x000fe8000b9a180c */
[----:B------:R2:W-:Y:S03]  /*10a0*/  LDGSTS.E.128 [R26+0x2310], desc[UR12][R36.64] ;  /* 0x02310000241a7fae */ /* 0x0005e6000b9a180c */
[-C--:B----4-:R-:W-:Y:S01]  /*10b0*/  HMMA.16816.F16 R28, R28, R42.reuse, R40 ;  /* 0x0000002a1c1c723c */ /* 0x090fe20000000828 */
[----:B------:R-:W-:Y:S04]  /*10c0*/  LDGSTS.E.128 [R26+0x2520], desc[UR12][R80.64] ;  /* 0x02520000501a7fae */ /* 0x000fe8000b9a180c */
[----:B------:R-:W-:Y:S04]  /*10d0*/  LDGSTS.E.128 [R26+0x2730], desc[UR12][R82.64] ;  /* 0x02730000521a7fae */ /* 0x000fe8000b9a180c */
[----:B------:R-:W0:Y:S01]  /*10e0*/  LDGDEPBAR ;  /* 0x00000000000079af */ /* 0x000e220000000000 */
[----:B-1----:R-:W-:Y:S01]  /*10f0*/  HMMA.16816.F16 R60, R32, R42, R60 ;  /* 0x0000002a203c723c */ /* 0x002fe2000000083c */
[----:B------:R-:W-:-:S04]  /*1100*/  DEPBAR.LE SB0, 0x0 ;  /* 0x000080000000791a */ /* 0x000fc80000000000 */
[----:B------:R-:W-:Y:S06]  /*1110*/  BAR.SYNC.DEFER_BLOCKING 0x0 ;  /* 0x0000000000007b1d */ /* 0x000fec0000010000 */
[----:B------:R-:W-:Y:S04]  /*1120*/  LDSM.16.M88.2 R58, [R62] ;  /* 0x000000003e3a783b */ /* 0x000fe80000000100 */
[----:B------:R-:W1:Y:S04]  /*1130*/  LDSM.16.MT88.4 R32, [R50] ;  /* 0x000000003220783b */ /* 0x000e680000004200 */
[----:B--2---:R-:W2:Y:S04]  /*1140*/  LDSM.16.MT88.4 R36, [R50+0x20] ;  /* 0x000020003224783b */ /* 0x004ea80000004200 */
[----:B------:R-:W-:Y:S01]  /*1150*/  LDSM.16.M88.2 R40, [R64] ;  /* 0x000000004028783b */ /* 0x000fe20000000100 */
[-C--:B-1----:R-:W-:Y:S03]  /*1160*/  HMMA.16816.F16 R60, R32, R58.reuse, R60 ;  /* 0x0000003a203c723c */ /* 0x082fe6000000083c */
[----:B------:R-:W1:Y:S05]  /*1170*/  LDSM.16.MT88.4 R32, [R44+0x20] ;  /* 0x000020002c20783b */ /* 0x000e6a0000004200 */
[----:B--2---:R-:W-:Y:S01]  /*1180*/  HMMA.16816.F16 R36, R36, R58, R28 ;  /* 0x0000003a2424723c */ /* 0x004fe2000000081c */
[----:B------:R-:W-:Y:S01]  /*1190*/  IMAD.WIDE R58, R23, 0x2, R78 ;  /* 0x00000002173a7825 */ /* 0x000fe200078e024e */
[----:B------:R-:W2:Y:S01]  /*11a0*/  LDSM.16.MT88.4 R28, [R44] ;  /* 0x000000002c1c783b */ /* 0x000ea20000004200 */
[----:B------:R-:W-:-:S03]  /*11b0*/  LEA R23, R0, R23, 0xa ;  /* 0x0000001700177211 */ /* 0x000fc600078e50ff */
[----:B------:R-:W-:Y:S01]  /*11c0*/  @!PT LDS RZ, [RZ] ;  /* 0x00000000fffff984 */ /* 0x000fe20000000800 */
[----:B------:R-:W-:Y:S01]  /*11d0*/  @!PT LDS RZ, [RZ] ;  /* 0x00000000fffff984 */ /* 0x000fe20000000800 */
[----:B------:R-:W-:Y:S01]  /*11e0*/  @!PT LDS RZ, [RZ] ;  /* 0x00000000fffff984 */ /* 0x000fe20000000800 */
[----:B------:R3:W-:Y:S01]  /*11f0*/  LDGSTS.E.128 [R26+0x6300], desc[UR12][R58.64] ;  /* 0x063000003a1a7fae */ /* 0x0007e2000b9a180c */
[----:B------:R-:W-:-:S05]  /*1200*/  IMAD.WIDE R38, R0, 0x2, R58 ;  /* 0x0000000200267825 */ /* 0x000fca00078e023a */
[----:B------:R-:W-:Y:S01]  /*1210*/  LDGSTS.E.128 [R26+0x6510], desc[UR12][R38.64] ;  /* 0x06510000261a7fae */ /* 0x000fe2000b9a180c */
[----:B------:R-:W-:-:S05]  /*1220*/  IMAD.WIDE R68, R0, 0x2, R38 ;  /* 0x0000000200447825 */ /* 0x000fca00078e0226 */
[----:B------:R-:W-:Y:S01]  /*1230*/  LDGSTS.E.128 [R26+0x6720], desc[UR12][R68.64] ;  /* 0x06720000441a7fae */ /* 0x000fe2000b9a180c */
[----:B------:R-:W-:Y:S01]  /*1240*/  IMAD.WIDE R42, R0, 0x2, R68 ;  /* 0x00000002002a7825 */ /* 0x000fe200078e0244 */
[----:B---3--:R-:W-:Y:S01]  /*1250*/  LEA R59, R72, UR9, 0x1 ;  /* 0x00000009483b7c11 */ /* 0x008fe2000f8e08ff */
[----:B------:R-:W-:-:S03]  /*1260*/  UIADD3 UR9, UPT, UPT, UR5, 0x1160, URZ ;  /* 0x0000116005097890 */ /* 0x000fc6000fffe0ff */
[----:B------:R3:W-:Y:S03]  /*1270*/  LDGSTS.E.128 [R26+0x6930], desc[UR12][R42.64] ;  /* 0x069300002a1a7fae */ /* 0x0007e6000b9a180c */
[----:B------:R-:W-:Y:S01]  /*1280*/  LEA R58, R72, UR9, 0x1 ;  /* 0x00000009483a7c11 */ /* 0x000fe2000f8e08ff */
[----:B------:R-:W0:Y:S01]  /*1290*/  LDGDEPBAR ;  /* 0x00000000000079af */ /* 0x000e220000000000 */
[----:B------:R-:W-:Y:S01]  /*12a0*/  UIADD3 UR9, UPT, UPT, UR5, 0x100, URZ ;  /* 0x0000010005097890 */ /* 0x000fe2000fffe0ff */
[----:B-1----:R-:W-:Y:S01]  /*12b0*/  HMMA.16816.F16 R36, R32, R40, R36 ;  /* 0x000000282024723c */ /* 0x002fe20000000824 */
[----:B---3--:R-:W-:Y:S01]  /*12c0*/  IMAD.WIDE R42, R21, 0x2, R78 ;  /* 0x00000002152a7825 */ /* 0x008fe200078e024e */
[----:B------:R-:W-:-:S06]  /*12d0*/  LEA R21, R0, R21, 0xa ;  /* 0x0000001500157211 */ /* 0x000fcc00078e50ff */
[----:B--2---:R-:W-:Y:S01]  /*12e0*/  HMMA.16816.F16 R60, R28, R40, R60 ;  /* 0x000000281c3c723c */ /* 0x004fe2000000083c */
[----:B------:R-:W-:-:S04]  /*12f0*/  IMAD.WIDE R82, R0, 0x2, R42 ;  /* 0x0000000200527825 */ /* 0x000fc800078e022a */
[----:B------:R-:W-:Y:S01]  /*1300*/  IMAD.WIDE R80, R0, 0x2, R82 ;  /* 0x0000000200507825 */ /* 0x000fe200078e0252 */
[----:B------:R-:W-:-:S04]  /*1310*/  DEPBAR.LE SB0, 0x0 ;  /* 0x000080000000791a */ /* 0x000fc80000000000 */
[----:B------:R-:W-:Y:S01]  /*1320*/  BAR.SYNC.DEFER_BLOCKING 0x0 ;  /* 0x0000000000007b1d */ /* 0x000fe20000010000 */
[----:B------:R-:W-:-:S05]  /*1330*/  IMAD.WIDE R68, R0, 0x2, R80 ;  /* 0x0000000200447825 */ /* 0x000fca00078e0250 */
[----:B------:R-:W-:Y:S04]  /*1340*/  LDSM.16.M88.2 R38, [R59] ;  /* 0x000000003b26783b */ /* 0x000fe80000000100 */
[----:B------:R-:W1:Y:S04]  /*1350*/  LDSM.16.MT88.4 R28, [R46] ;  /* 0x000000002e1c783b */ /* 0x000e680000004200 */
[----:B------:R-:W2:Y:S01]  /*1360*/  LDSM.16.MT88.4 R32, [R46+0x20] ;  /* 0x000020002e20783b */ /* 0x000ea20000004200 */
[----:B-1----:R-:W-:Y:S03]  /*1370*/  HMMA.16816.F16 R40, R28, R38, R60 ;  /* 0x000000261c28723c */ /* 0x002fe6000000083c */
[----:B------:R-:W-:Y:S01]  /*1380*/  LDSM.16.MT88.4 R28, [R48+0x20] ;  /* 0x00002000301c783b */ /* 0x000fe20000004200 */
[----:B------:R-:W-:Y:S01]  /*1390*/  LEA R60, R72, UR9, 0x1 ;  /* 0x00000009483c7c11 */ /* 0x000fe2000f8e08ff */
[----:B------:R-:W-:-:S03]  /*13a0*/  UIADD3 UR9, UPT, UPT, UR5, 0x120, URZ ;  /* 0x0000012005097890 */ /* 0x000fc6000fffe0ff */
[----:B--2---:R-:W-:Y:S01]  /*13b0*/  HMMA.16816.F16 R36, R32, R38, R36 ;  /* 0x000000262024723c */ /* 0x004fe20000000824 */
[----:B------:R-:W1:Y:S02]  /*13c0*/  LDSM.16.M88.2 R38, [R58] ;  /* 0x000000003a26783b */ /* 0x000e640000000100 */
[----:B------:R-:W-:Y:S01]  /*13d0*/  LEA R61, R72, UR9, 0x1 ;  /* 0x00000009483d7c11 */ /* 0x000fe2000f8e08ff */
[----:B------:R-:W-:Y:S01]  /*13e0*/  UIADD3 UR9, UPT, UPT, UR5, 0x11c0, URZ ;  /* 0x000011c005097890 */ /* 0x000fe2000fffe0ff */
[----:B------:R-:W2:Y:S04]  /*13f0*/  LDSM.16.MT88.4 R32, [R48] ;  /* 0x000000003020783b */ /* 0x000ea80000004200 */
[----:B------:R-:W-:Y:S01]  /*1400*/  @!PT LDS RZ, [RZ] ;  /* 0x00000000fffff984 */ /* 0x000fe20000000800 */
[----:B------:R-:W-:Y:S01]  /*1410*/  @!PT LDS RZ, [RZ] ;  /* 0x00000000fffff984 */ /* 0x000fe20000000800 */
[----:B------:R-:W-:Y:S01]  /*1420*/  @!PT LDS RZ, [RZ] ;  /* 0x00000000fffff984 */ /* 0x000fe20000000800 */
[----:B------:R-:W-:Y:S04]  /*1430*/  LDGSTS.E.128 [R26+0x2100], desc[UR12][R42.64] ;  /* 0x021000002a1a7fae */ /* 0x000fe8000b9a180c */
[----:B------:R3:W-:Y:S04]  /*1440*/  LDGSTS.E.128 [R26+0x2310], desc[UR12][R82.64] ;  /* 0x02310000521a7fae */ /* 0x0007e8000b9a180c */
[----:B------:R4:W-:Y:S04]  /*1450*/  LDGSTS.E.128 [R26+0x2520], desc[UR12][R80.64] ;  /* 0x02520000501a7fae */ /* 0x0009e8000b9a180c */
[----:B------:R5:W-:Y:S04]  /*1460*/  LDGSTS.E.128 [R26+0x2730], desc[UR12][R68.64] ;  /* 0x02730000441a7fae */ /* 0x000be8000b9a180c */
[----:B------:R-:W0:Y:S01]  /*1470*/  LDGDEPBAR ;  /* 0x00000000000079af */ /* 0x000e220000000000 */
[----:B---3--:R-:W-:Y:S01]  /*1480*/  IMAD.WIDE R82, R77, 0x2, R78 ;  /* 0x000000024d527825 */ /* 0x008fe200078e024e */
[----:B------:R-:W-:-:S03]  /*1490*/  LEA R77, R0, R77, 0xa ;  /* 0x0000004d004d7211 */ /* 0x000fc600078e50ff */
[----:B----4-:R-:W-:Y:S01]  /*14a0*/  IMAD.WIDE R80, R19, 0x2, R78 ;  /* 0x0000000213507825 */ /* 0x010fe200078e024e */
[----:B------:R-:W-:Y:S02]  /*14b0*/  LEA R19, R0, R19, 0xa ;  /* 0x0000001300137211 */ /* 0x000fe400078e50ff */
[----:B-----5:R-:W-:Y:S01]  /*14c0*/  LEA R69, R72, UR9, 0x1 ;  /* 0x0000000948457c11 */ /* 0x020fe2000f8e08ff */
[----:B------:R-:W-:-:S06]  /*14d0*/  UIADD3 UR9, UPT, UPT, UR5, 0x11e0, URZ ;  /* 0x000011e005097890 */ /* 0x000fcc000fffe0ff */
[----:B------:R-:W-:Y:S01]  /*14e0*/  LEA R66, R72, UR9, 0x1 ;  /* 0x0000000948427c11 */ /* 0x000fe2000f8e08ff */
[----:B-1----:R-:W-:Y:S01]  /*14f0*/  HMMA.16816.F16 R36, R28, R38, R36 ;  /* 0x000000261c24723c */ /* 0x002fe20000000824 */
[----:B------:R-:W-:-:S06]  /*1500*/  UIADD3 UR9, UPT, UPT, UR5, 0x180, URZ ;  /* 0x0000018005097890 */ /* 0x000fcc000fffe0ff */
[----:B------:R-:W-:Y:S01]  /*1510*/  LEA R68, R72, UR9, 0x1 ;  /* 0x0000000948447c11 */ /* 0x000fe2000f8e08ff */
[----:B------:R-:W-:-:S04]  /*1520*/  DEPBAR.LE SB0, 0x0 ;  /* 0x000080000000791a */ /* 0x000fc80000000000 */
[----:B------:R-:W-:Y:S01]  /*1530*/  BAR.SYNC.DEFER_BLOCKING 0x0 ;  /* 0x0000000000007b1d */ /* 0x000fe20000010000 */
[----:B--2---:R-:W-:Y:S01]  /*1540*/  HMMA.16816.F16 R40, R32, R38, R40 ;  /* 0x000000262028723c */ /* 0x004fe20000000828 */
[----:B------:R-:W-:Y:S01]  /*1550*/  IMAD.WIDE R38, R0, 0x2, R80 ;  /* 0x0000000200267825 */ /* 0x000fe200078e0250 */
[----:B------:R-:W-:-:S06]  /*1560*/  UIADD3 UR9, UPT, UPT, UR5, 0x1a0, URZ ;  /* 0x000001a005097890 */ /* 0x000fcc000fffe0ff */
[----:B------:R-:W-:Y:S01]  /*1570*/  LEA R74, R72, UR9, 0x1 ;  /* 0x00000009484a7c11 */ /* 0x000fe2000f8e08ff */
[----:B------:R-:W-:-:S06]  /*1580*/  UIADD3 UR9, UPT, UPT, UR5, 0x1240, URZ ;  /* 0x0000124005097890 */ /* 0x000fcc000fffe0ff */
[----:B------:R-:W-:Y:S01]  /*1590*/  LEA R70, R72, UR9, 0x1 ;  /* 0x0000000948467c11 */ /* 0x000fe2000f8e08ff */
[----:B------:R-:W-:-:S06]  /*15a0*/  UIADD3 UR9, UPT, UPT, UR5, 0x1260, URZ ;  /* 0x0000126005097890 */ /* 0x000fcc000fffe0ff */
[----:B------:R-:W-:Y:S01]  /*15b0*/  LEA R72, R72, UR9, 0x1 ;  /* 0x0000000948487c11 */ /* 0x000fe2000f8e08ff */
[----:B------:R-:W-:Y:S04]  /*15c0*/  LDSM.16.M88.2 R42, [R60] ;  /* 0x000000003c2a783b */ /* 0x000fe80000000100 */
[----:B------:R-:W1:Y:S04]  /*15d0*/  LDSM.16.MT88.4 R32, [R50] ;  /* 0x000000003220783b */ /* 0x000e680000004200 */
[----:B------:R-:W2:Y:S01]  /*15e0*/  LDSM.16.MT88.4 R28, [R50+0x20] ;  /* 0x00002000321c783b */ /* 0x000ea20000004200 */
[-C--:B-1----:R-:W-:Y:S03]  /*15f0*/  HMMA.16816.F16 R32, R32, R42.reuse, R40 ;  /* 0x0000002a2020723c */ /* 0x082fe60000000828 */
[----:B------:R-:W-:Y:S05]  /*1600*/  LDSM.16.M88.2 R34, [R61] ;  /* 0x000000003d22783b */ /* 0x000fea0000000100 */
[----:B--2---:R-:W-:Y:S01]  /*1610*/  HMMA.16816.F16 R42, R28, R42, R36 ;  /* 0x0000002a1c2a723c */ /* 0x004fe20000000824 */
[----:B------:R-:W1:Y:S11]  /*1620*/  LDSM.16.MT88.4 R28, [R44] ;  /* 0x000000002c1c783b */ /* 0x000e760000004200 */
[----:B-1----:R-:W-:Y:S01]  /*1630*/  HMMA.16816.F16 R36, R28, R34, R32 ;  /* 0x000000221c24723c */ /* 0x002fe20000000820 */
[C---:B------:R-:W-:Y:S01]  /*1640*/  IMAD.WIDE R32, R0.reuse, 0x2, R38 ;  /* 0x0000000200207825 */ /* 0x040fe200078e0226 */
[----:B------:R-:W1:Y:S04]  /*1650*/  LDSM.16.MT88.4 R28, [R44+0x20] ;  /* 0x000020002c1c783b */ /* 0x000e680000004200 */
[----:B------:R-:W-:Y:S01]  /*1660*/  @!PT LDS RZ, [RZ] ;  /* 0x00000000fffff984 */ /* 0x000fe20000000800 */
[----:B------:R-:W-:Y:S01]  /*1670*/  @!PT LDS RZ, [RZ] ;  /* 0x00000000fffff984 */ /* 0x000fe20000000800 */
[----:B------:R-:W-:Y:S01]  /*1680*/  @!PT LDS RZ, [RZ] ;  /* 0x00000000fffff984 */ /* 0x000fe20000000800 */
[----:B------:R2:W-:Y:S01]  /*1690*/  LDGSTS.E.128 [R26+0x6300], desc[UR12][R80.64] ;  /* 0x06300000501a7fae */ /* 0x0005e2000b9a180c */
[----:B------:R-:W-:-:S03]  /*16a0*/  IMAD.WIDE R40, R0, 0x2, R32 ;  /* 0x0000000200287825 */ /* 0x000fc600078e0220 */
[----:B------:R3:W-:Y:S04]  /*16b0*/  LDGSTS.E.128 [R26+0x6510], desc[UR12][R38.64] ;  /* 0x06510000261a7fae */ /* 0x0007e8000b9a180c */
[----:B------:R4:W-:Y:S04]  /*16c0*/  LDGSTS.E.128 [R26+0x6720], desc[UR12][R32.64] ;  /* 0x06720000201a7fae */ /* 0x0009e8000b9a180c */
[----:B------:R5:W-:Y:S01]  /*16d0*/  LDGSTS.E.128 [R26+0x6930], desc[UR12][R40.64] ;  /* 0x06930000281a7fae */ /* 0x000be2000b9a180c */
[----:B--2---:R-:W-:-:S03]  /*16e0*/  IMAD.WIDE R80, R17, 0x2, R78 ;  /* 0x0000000211507825 */ /* 0x004fc600078e024e */
[----:B------:R-:W0:Y:S01]  /*16f0*/  LDGDEPBAR ;  /* 0x00000000000079af */ /* 0x000e220000000000 */
[----:B------:R-:W-:Y:S01]  /*1700*/  IMAD R17, R0, 0x400, R17 ;  /* 0x0000040000117824 */ /* 0x000fe200078e0211 */
[----:B-1----:R-:W-:Y:S01]  /*1710*/  HMMA.16816.F16 R42, R28, R34, R42 ;  /* 0x000000221c2a723c */ /* 0x002fe2000000082a */
[----:B------:R-:W-:-:S04]  /*1720*/  DEPBAR.LE SB0, 0x0 ;  /* 0x000080000000791a */ /* 0x000fc80000000000 */
[----:B------:R-:W-:Y:S06]  /*1730*/  BAR.SYNC.DEFER_BLOCKING 0x0 ;  /* 0x0000000000007b1d */ /* 0x000fec0000010000 */
[----:B---3--:R-:W-:Y:S04]  /*1740*/  LDSM.16.M88.2 R38, [R69] ;  /* 0x000000004526783b */ /* 0x008fe80000000100 */
[----:B------:R-:W1:Y:S04]  /*1750*/  LDSM.16.MT88.4 R28, [R46] ;  /* 0x000000002e1c783b */ /* 0x000e680000004200 */
[----:B----4-:R-:W2:Y:S01]  /*1760*/  LDSM.16.MT88.4 R32, [R46+0x20] ;  /* 0x000020002e20783b */ /* 0x010ea20000004200 */
[-C--:B-1----:R-:W-:Y:S03]  /*1770*/  HMMA.16816.F16 R36, R28, R38.reuse, R36 ;  /* 0x000000261c24723c */ /* 0x082fe60000000824 */
[----:B------:R-:W-:Y:S05]  /*1780*/  LDSM.16.MT88.4 R28, [R48] ;  /* 0x00000000301c783b */ /* 0x000fea0000004200 */
[----:B--2---:R-:W-:Y:S01]  /*1790*/  HMMA.16816.F16 R32, R32, R38, R42 ;  /* 0x000000262020723c */ /* 0x004fe2000000082a */
[----:B------:R-:W1:Y:S01]  /*17a0*/  LDSM.16.M88.2 R34, [R66] ;  /* 0x000000004222783b */ /* 0x000e620000000100 */
[----:B------:R-:W-:-:S04]  /*17b0*/  IMAD.WIDE R42, R0, 0x2, R80 ;  /* 0x00000002002a7825 */ /* 0x000fc800078e0250 */
[----:B-----5:R-:W-:-:S04]  /*17c0*/  IMAD.WIDE R40, R0, 0x2, R42 ;  /* 0x0000000200287825 */ /* 0x020fc800078e022a */
[----:B------:R-:W-:Y:S02]  /*17d0*/  IMAD.WIDE R38, R0, 0x2, R40 ;  /* 0x0000000200267825 */ /* 0x000fe400078e0228 */
        /* <DEDUP_REMOVED lines=9> */
[----:B--2---:R-:W-:-:S02]  /*1870*/  MOV R80, R76 ;  /* 0x0000004c00507202 */ /* 0x004fc40000000f00 */
[----:B------:R-:W-:Y:S01]  /*1880*/  MOV R81, R67 ;  /* 0x0000004300517202 */ /* 0x000fe20000000f00 */
[----:B------:R-:W0:Y:S01]  /*1890*/  LDGDEPBAR ;  /* 0x00000000000079af */ /* 0x000e220000000000 */
[----:B------:R-:W-:Y:S01]  /*18a0*/  IADD3 R76, P0, PT, R80, 0x800, RZ ;  /* 0x00000800504c7810 */ /* 0x000fe20007f1e0ff */
[----:B-1----:R-:W-:Y:S01]  /*18b0*/  HMMA.16816.F16 R32, R28, R34, R32 ;  /* 0x000000221c20723c */ /* 0x002fe20000000820 */
        /* <DEDUP_REMOVED lines=17> */
[----:B------:R1:W-:Y:S01]  /*19d0*/  LDGSTS.E.128 [R26+0x6300], desc[UR12][R28.64] ;  /* 0x063000001c1a7fae */ /* 0x0003e2000b9a180c */
[----:B---3--:R-:W-:-:S05]  /*19e0*/  IMAD.WIDE R42, R0, 0x2, R28 ;  /* 0x00000002002a7825 */ /* 0x008fca00078e021c */
[----:B------:R2:W-:Y:S01]  /*19f0*/  LDGSTS.E.128 [R26+0x6510], desc[UR12][R42.64] ;  /* 0x065100002a1a7fae */ /* 0x0005e2000b9a180c */
[----:B----4-:R-:W-:-:S05]  /*1a00*/  IMAD.WIDE R40, R0, 0x2, R42 ;  /* 0x0000000200287825 */ /* 0x010fca00078e022a */
[----:B------:R3:W-:Y:S01]  /*1a10*/  LDGSTS.E.128 [R26+0x6720], desc[UR12][R40.64] ;  /* 0x06720000281a7fae */ /* 0x0007e2000b9a180c */
[----:B-----5:R-:W-:-:S05]  /*1a20*/  IMAD.WIDE R38, R0, 0x2, R40 ;  /* 0x0000000200267825 */ /* 0x020fca00078e0228 */
        /* <DEDUP_REMOVED lines=165> */
[----:B------:R-:W-:-:S04]  /*2480*/  IMAD.WIDE R28, R45, 0x2, R78 ;  /* 0x000000022d1c7825 */ /* 0x000fc800078e024e */
[C---:B------:R-:W-:Y:S01]  /*2490*/  IMAD R45, R0.reuse, 0x400, R45 ;  /* 0x00000400002d7824 */ /* 0x040fe200078e022d */
        /* <DEDUP_REMOVED lines=265> */
[----:B---3--:R-:W-:Y:S01]  /*3530*/  IMAD.WIDE R38, R0, 0x2, R40 ;  /* 0x0000000200267825 */ /* 0x008fe200078e0228 */
        /* <DEDUP_REMOVED lines=15> */
[----:B------:R-:W-:Y:S04]  /*3630*/  LDGSTS.E.128 [R26+0x6510], desc[UR12][R42.64] ;  /* 0x065100002a1a7fae */ /* 0x000fe8000b9a180c */
[----:B------:R2:W-:Y:S04]  /*3640*/  LDGSTS.E.128 [R26+0x6720], desc[UR12][R40.64] ;  /* 0x06720000281a7fae */ /* 0x0005e8000b9a180c */
[----:B------:R-:W-:Y:S04]  /*3650*/  LDGSTS.E.128 [R26+0x6930], desc[UR12][R38.64] ;  /* 0x06930000261a7fae */ /* 0x000fe8000b9a180c */
[----:B------:R-:W0:Y:S01]  /*3660*/  LDGDEPBAR ;  /* 0x00000000000079af */ /* 0x000e220000000000 */
[----:B--2---:R-:W-:Y:S01]  /*3670*/  IMAD.WIDE R40, R4, 0x2, R78 ;  /* 0x0000000204287825 */ /* 0x004fe200078e024e */
[----:B------:R-:W-:-:S03]  /*3680*/  LEA R4, R0, R4, 0xa ;  /* 0x0000000400047211 */ /* 0x000fc600078e50ff */
[----:B------:R-:W-:-:S04]  /*3690*/  IMAD.WIDE R84, R0, 0x2, R40 ;  /* 0x0000000200547825 */ /* 0x000fc800078e0228 */
[C---:B------:R-:W-:Y:S01]  /*36a0*/  IMAD.WIDE R42, R0.reuse, 0x2, R84 ;  /* 0x00000002002a7825 */ /* 0x040fe200078e0254 */
[----:B-1----:R-:W-:Y:S03]  /*36b0*/  HMMA.16816.F16 R32, R28, R34, R32 ;  /* 0x000000221c20723c */ /* 0x002fe60000000820 */
        /* <DEDUP_REMOVED lines=18> */
[----:B------:R3:W-:Y:S04]  /*37e0*/  LDGSTS.E.128 [R26+0x2730], desc[UR12][R82.64] ;  /* 0x02730000521a7fae */ /* 0x0007e8000b9a180c */
[----:B------:R-:W0:Y:S01]  /*37f0*/  LDGDEPBAR ;  /* 0x00000000000079af */ /* 0x000e220000000000 */
[----:B--2---:R-:W-:Y:S01]  /*3800*/  IMAD.WIDE R42, R6, 0x2, R78 ;  /* 0x00000002062a7825 */ /* 0x004fe200078e024e */
[----:B------:R-:W-:-:S03]  /*3810*/  LEA R6, R0, R6, 0xa ;  /* 0x0000000600067211 */ /* 0x000fc600078e50ff */
[----:B------:R-:W-:-:S04]  /*3820*/  IMAD.WIDE R86, R0, 0x2, R42 ;  /* 0x0000000200567825 */ /* 0x000fc800078e022a */
[C---:B------:R-:W-:Y:S01]  /*3830*/  IMAD.WIDE R84, R0.reuse, 0x2, R86 ;  /* 0x0000000200547825 */ /* 0x040fe200078e0256 */
[----:B-1----:R-:W-:Y:S03]  /*3840*/  HMMA.16816.F16 R38, R28, R34, R32 ;  /* 0x000000221c26723c */ /* 0x002fe60000000820 */
        /* <DEDUP_REMOVED lines=10> */
[----:B------:R-:W2:Y:S04]  /*38f0*/  LDSM.16.MT88.4 R32, [R44+0x20] ;  /* 0x000020002c20783b */ /* 0x000ea80000004200 */
[----:B------:R-:W-:Y:S01]  /*3900*/  @!PT LDS RZ, [RZ] ;  /* 0x00000000fffff984 */ /* 0x000fe20000000800 */
[----:B------:R-:W-:Y:S01]  /*3910*/  @!PT LDS RZ, [RZ] ;  /* 0x00000000fffff984 */ /* 0x000fe20000000800 */
[----:B------:R-:W-:Y:S01]  /*3920*/  @!PT LDS RZ, [RZ] ;  /* 0x00000000fffff984 */ /* 0x000fe20000000800 */
[----:B------:R3:W-:Y:S04]  /*3930*/  LDGSTS.E.128 [R26+0x6300], desc[UR12][R42.64] ;  /* 0x063000002a1a7fae */ /* 0x0007e8000b9a180c */
[----:B------:R-:W-:Y:S04]  /*3940*/  LDGSTS.E.128 [R26+0x6510], desc[UR12][R86.64] ;  /* 0x06510000561a7fae */ /* 0x000fe8000b9a180c */
[----:B------:R4:W-:Y:S04]  /*3950*/  LDGSTS.E.128 [R26+0x6720], desc[UR12][R84.64] ;  /* 0x06720000541a7fae */ /* 0x0009e8000b9a180c */
[----:B------:R5:W-:Y:S01]  /*3960*/  LDGSTS.E.128 [R26+0x6930], desc[UR12][R82.64] ;  /* 0x06930000521a7fae */ /* 0x000be2000b9a180c */
[----:B---3--:R-:W-:Y:S01]  /*3970*/  IMAD.WIDE R42, R8, 0x2, R78 ;  /* 0x00000002082a7825 */ /* 0x008fe200078e024e */
[----:B------:R-:W-:-:S02]  /*3980*/  LEA R8, R0, R8, 0xa ;  /* 0x0000000800087211 */ /* 0x000fc400078e50ff */
[----:B------:R-:W0:Y:S01]  /*3990*/  LDGDEPBAR ;  /* 0x00000000000079af */ /* 0x000e220000000000 */
[----:B----4-:R-:W-:-:S04]  /*39a0*/  IMAD.WIDE R84, R0, 0x2, R42 ;  /* 0x0000000200547825 */ /* 0x010fc800078e022a */
[C---:B-----5:R-:W-:Y:S01]  /*39b0*/  IMAD.WIDE R82, R0.reuse, 0x2, R84 ;  /* 0x0000000200527825 */ /* 0x060fe200078e0254 */
[----:B-1----:R-:W-:Y:S03]  /*39c0*/  HMMA.16816.F16 R36, R28, R40, R36 ;  /* 0x000000281c24723c */ /* 0x002fe60000000824 */
[----:B------:R-:W-:Y:S01]  /*39d0*/  IMAD.WIDE R64, R0, 0x2, R82 ;  /* 0x0000000200407825 */ /* 0x000fe200078e0252 */
[----:B------:R-:W-:-:S04]  /*39e0*/  DEPBAR.LE SB0, 0x0 ;  /* 0x000080000000791a */ /* 0x000fc80000000000 */
[----:B------:R-:W-:Y:S01]  /*39f0*/  BAR.SYNC.DEFER_BLOCKING 0x0 ;  /* 0x0000000000007b1d */ /* 0x000fe20000010000 */
[----:B--2---:R-:W-:Y:S05]  /*3a00*/  HMMA.16816.F16 R38, R32, R40, R38 ;  /* 0x000000282026723c */ /* 0x004fea0000000826 */
        /* <DEDUP_REMOVED lines=14> */
[----:B------:R5:W-:Y:S04]  /*3af0*/  LDGSTS.E.128 [R26+0x2730], desc[UR12][R64.64] ;  /* 0x02730000401a7fae */ /* 0x000be8000b9a180c */
[----:B------:R-:W0:Y:S01]  /*3b00*/  LDGDEPBAR ;  /* 0x00000000000079af */ /* 0x000e220000000000 */
[----:B-1----:R-:W-:Y:S01]  /*3b10*/  HMMA.16816.F16 R36, R28, R40, R36 ;  /* 0x000000281c24723c */ /* 0x002fe20000000824 */
[----:B------:R-:W-:-:S04]  /*3b20*/  DEPBAR.LE SB0, 0x0 ;  /* 0x000080000000791a */ /* 0x000fc80000000000 */
[----:B------:R-:W-:Y:S03]  /*3b30*/  BAR.SYNC.DEFER_BLOCKING 0x0 ;  /* 0x0000000000007b1d */ /* 0x000fe60000010000 */
[----:B--2---:R-:W-:Y:S03]  /*3b40*/  HMMA.16816.F16 R40, R32, R40, R38 ;  /* 0x000000282028723c */ /* 0x004fe60000000826 */
[----:B------:R-:W-:Y:S04]  /*3b50*/  LDSM.16.M88.2 R38, [R60] ;  /* 0x000000003c26783b */ /* 0x000fe80000000100 */
[----:B------:R-:W1:Y:S04]  /*3b60*/  LDSM.16.MT88.4 R28, [R50] ;  /* 0x00000000321c783b */ /* 0x000e680000004200 */
[----:B------:R-:W2:Y:S04]  /*3b70*/  LDSM.16.MT88.4 R32, [R50+0x20] ;  /* 0x000020003220783b */ /* 0x000ea80000004200 */
[----:B---3--:R-:W-:Y:S01]  /*3b80*/  LDSM.16.M88.2 R42, [R61] ;  /* 0x000000003d2a783b */ /* 0x008fe20000000100 */
[----:B-1----:R-:W-:Y:S01]  /*3b90*/  HMMA.16816.F16 R58, R28, R38, R36 ;  /* 0x000000261c3a723c */ /* 0x002fe20000000824 */
[----:B------:R-:W-:-:S02]  /*3ba0*/  IMAD.WIDE R36, R10, 0x2, R78 ;  /* 0x000000020a247825 */ /* 0x000fc400078e024e */
[----:B------:R-:W1:Y:S01]  /*3bb0*/  LDSM.16.MT88.4 R28, [R44+0x20] ;  /* 0x000020002c1c783b */ /* 0x000e620000004200 */
[----:B------:R-:W-:-:S04]  /*3bc0*/  LEA R10, R0, R10, 0xa ;  /* 0x0000000a000a7211 */ /* 0x000fc800078e50ff */
[----:B--2---:R-:W-:Y:S01]  /*3bd0*/  HMMA.16816.F16 R40, R32, R38, R40 ;  /* 0x000000262028723c */ /* 0x004fe20000000828 */
[C---:B------:R-:W-:Y:S01]  /*3be0*/  IMAD.WIDE R38, R0.reuse, 0x2, R36 ;  /* 0x0000000200267825 */ /* 0x040fe200078e0224 */
[----:B------:R-:W2:Y:S04]  /*3bf0*/  LDSM.16.MT88.4 R32, [R44] ;  /* 0x000000002c20783b */ /* 0x000ea80000004200 */
[----:B------:R-:W-:Y:S01]  /*3c00*/  @!PT LDS RZ, [RZ] ;  /* 0x00000000fffff984 */ /* 0x000fe20000000800 */
[----:B------:R-:W-:Y:S01]  /*3c10*/  @!PT LDS RZ, [RZ] ;  /* 0x00000000fffff984 */ /* 0x000fe20000000800 */
[----:B------:R-:W-:Y:S01]  /*3c20*/  @!PT LDS RZ, [RZ] ;  /* 0x00000000fffff984 */ /* 0x000fe20000000800 */
[----:B------:R-:W-:Y:S01]  /*3c30*/  LDGSTS.E.128 [R26+0x6300], desc[UR12][R36.64] ;  /* 0x06300000241a7fae */ /* 0x000fe2000b9a180c */
[----:B----4-:R-:W-:-:S03]  /*3c40*/  IMAD.WIDE R82, R0, 0x2, R38 ;  /* 0x0000000200527825 */ /* 0x010fc600078e0226 */
[----:B------:R3:W-:Y:S01]  /*3c50*/  LDGSTS.E.128 [R26+0x6510], desc[UR12][R38.64] ;  /* 0x06510000261a7fae */ /* 0x0007e2000b9a180c */
[----:B-----5:R-:W-:-:S03]  /*3c60*/  IMAD.WIDE R64, R0, 0x2, R82 ;  /* 0x0000000200407825 */ /* 0x020fc600078e0252 */
[----:B------:R4:W-:Y:S04]  /*3c70*/  LDGSTS.E.128 [R26+0x6720], desc[UR12][R82.64] ;  /* 0x06720000521a7fae */ /* 0x0009e8000b9a180c */
[----:B------:R-:W-:Y:S04]  /*3c80*/  LDGSTS.E.128 [R26+0x6930], desc[UR12][R64.64] ;  /* 0x06930000401a7fae */ /* 0x000fe8000b9a180c */
[----:B------:R-:W0:Y:S01]  /*3c90*/  LDGDEPBAR ;  /* 0x00000000000079af */ /* 0x000e220000000000 */
[----:B-1----:R-:W-:Y:S01]  /*3ca0*/  HMMA.16816.F16 R28, R28, R42, R40 ;  /* 0x0000002a1c1c723c */ /* 0x002fe20000000828 */
[----:B------:R-:W-:-:S04]  /*3cb0*/  IMAD.WIDE R40, R12, 0x2, R78 ;  /* 0x000000020c287825 */ /* 0x000fc800078e024e */
[----:B------:R-:W-:-:S03]  /*3cc0*/  IMAD R12, R0, 0x400, R12 ;  /* 0x00000400000c7824 */ /* 0x000fc600078e020c */
[----:B--2---:R-:W-:Y:S01]  /*3cd0*/  HMMA.16816.F16 R58, R32, R42, R58 ;  /* 0x0000002a203a723c */ /* 0x004fe2000000083a */
[----:B------:R-:W-:-:S04]  /*3ce0*/  DEPBAR.LE SB0, 0x0 ;  /* 0x000080000000791a */ /* 0x000fc80000000000 */
[----:B------:R-:W-:Y:S06]  /*3cf0*/  BAR.SYNC.DEFER_BLOCKING 0x0 ;  /* 0x0000000000007b1d */ /* 0x000fec0000010000 */
[----:B------:R-:W-:Y:S04]  /*3d00*/  LDSM.16.M88.2 R60, [R69] ;  /* 0x00000000453c783b */ /* 0x000fe80000000100 */
[----:B---3--:R-:W1:Y:S04]  /*3d10*/  LDSM.16.MT88.4 R36, [R46+0x20] ;  /* 0x000020002e24783b */ /* 0x008e680000004200 */
[----:B------:R-:W2:Y:S04]  /*3d20*/  LDSM.16.MT88.4 R32, [R46] ;  /* 0x000000002e20783b */ /* 0x000ea80000004200 */
[----:B------:R-:W-:Y:S01]  /*3d30*/  LDSM.16.M88.2 R66, [R66] ;  /* 0x000000004242783b */ /* 0x000fe20000000100 */
[----:B-1----:R-:W-:Y:S01]  /*3d40*/  HMMA.16816.F16 R36, R36, R60, R28 ;  /* 0x0000003c2424723c */ /* 0x002fe2000000081c */
[----:B------:R-:W-:-:S02]  /*3d50*/  IMAD.WIDE R38, R0, 0x2, R40 ;  /* 0x0000000200267825 */ /* 0x000fc400078e0228 */
[----:B------:R-:W1:Y:S02]  /*3d60*/  LDSM.16.MT88.4 R28, [R48] ;  /* 0x00000000301c783b */ /* 0x000e640000004200 */
[----:B------:R-:W-:-:S03]  /*3d70*/  IMAD.WIDE R42, R0, 0x2, R38 ;  /* 0x00000002002a7825 */ /* 0x000fc600078e0226 */
[----:B--2---:R-:W-:Y:S01]  /*3d80*/  HMMA.16816.F16 R58, R32, R60, R58 ;  /* 0x0000003c203a723c */ /* 0x004fe2000000083a */
[----:B------:R-:W2:Y:S01]  /*3d90*/  LDSM.16.MT88.4 R32, [R48+0x20] ;  /* 0x000020003020783b */ /* 0x000ea20000004200 */
[----:B------:R-:W-:Y:S01]  /*3da0*/  IMAD.WIDE R60, R14, 0x2, R78 ;  /* 0x000000020e3c7825 */ /* 0x000fe200078e024e */
[C---:B------:R-:W-:Y:S02]  /*3db0*/  LEA R14, R0.reuse, R14, 0xa ;  /* 0x0000000e000e7211 */ /* 0x040fe400078e50ff */
[----:B------:R-:W-:Y:S01]  /*3dc0*/  @!PT LDS RZ, [RZ] ;  /* 0x00000000fffff984 */ /* 0x000fe20000000800 */
[----:B------:R-:W-:Y:S01]  /*3dd0*/  @!PT LDS RZ, [RZ] ;  /* 0x00000000fffff984 */ /* 0x000fe20000000800 */
[----:B------:R-:W-:Y:S01]  /*3de0*/  @!PT LDS RZ, [RZ] ;  /* 0x00000000fffff984 */ /* 0x000fe20000000800 */
[----:B------:R-:W-:Y:S01]  /*3df0*/  LDGSTS.E.128 [R26+0x2100], desc[UR12][R40.64] ;  /* 0x02100000281a7fae */ /* 0x000fe2000b9a180c */
[----:B----4-:R-:W-:-:S03]  /*3e00*/  IMAD.WIDE R82, R0, 0x2, R42 ;  /* 0x0000000200527825 */ /* 0x010fc600078e022a */
[----:B------:R-:W-:Y:S01]  /*3e10*/  LDGSTS.E.128 [R26+0x2310], desc[UR12][R38.64] ;  /* 0x02310000261a7fae */ /* 0x000fe2000b9a180c */
[----:B------:R-:W-:-:S03]  /*3e20*/  IMAD.WIDE R86, R0, 0x2, R60 ;  /* 0x0000000200567825 */ /* 0x000fc600078e023c */
[----:B------:R-:W-:Y:S04]  /*3e30*/  LDGSTS.E.128 [R26+0x2520], desc[UR12][R42.64] ;  /* 0x025200002a1a7fae */ /* 0x000fe8000b9a180c */
[----:B------:R3:W-:Y:S01]  /*3e40*/  LDGSTS.E.128 [R26+0x2730], desc[UR12][R82.64] ;  /* 0x02730000521a7fae */ /* 0x0007e2000b9a180c */
[----:B------:R-:W-:-:S03]  /*3e50*/  IMAD.WIDE R84, R0, 0x2, R86 ;  /* 0x0000000200547825 */ /* 0x000fc600078e0256 */
[----:B------:R-:W0:Y:S01]  /*3e60*/  LDGDEPBAR ;  /* 0x00000000000079af */ /* 0x000e220000000000 */
[----:B---3--:R-:W-:Y:S01]  /*3e70*/  IMAD.WIDE R82, R0, 0x2, R84 ;  /* 0x0000000200527825 */ /* 0x008fe200078e0254 */
[-C--:B-1----:R-:W-:Y:S08]  /*3e80*/  HMMA.16816.F16 R64, R28, R66.reuse, R58 ;  /* 0x000000421c40723c */ /* 0x082ff0000000083a */
[----:B--2---:R-:W-:Y:S01]  /*3e90*/  HMMA.16816.F16 R66, R32, R66, R36 ;  /* 0x000000422042723c */ /* 0x004fe20000000824 */
[----:B------:R-:W-:-:S04]  /*3ea0*/  DEPBAR.LE SB0, 0x0 ;  /* 0x000080000000791a */ /* 0x000fc80000000000 */
[----:B------:R-:W-:Y:S06]  /*3eb0*/  BAR.SYNC.DEFER_BLOCKING 0x0 ;  /* 0x0000000000007b1d */ /* 0x000fec0000010000 */
[----:B------:R-:W-:Y:S04]  /*3ec0*/  LDSM.16.M88.2 R68, [R68] ;  /* 0x000000004444783b */ /* 0x000fe80000000100 */
[----:B------:R-:W-:Y:S04]  /*3ed0*/  LDSM.16.M88.2 R58, [R74] ;  /* 0x000000004a3a783b */ /* 0x000fe80000000100 */
[----:B------:R-:W1:Y:S04]  /*3ee0*/  LDSM.16.MT88.4 R36, [R50] ;  /* 0x000000003224783b */ /* 0x000e680000004200 */
[----:B------:R-:W2:Y:S04]  /*3ef0*/  LDSM.16.MT88.4 R40, [R50+0x20] ;  /* 0x000020003228783b */ /* 0x000ea80000004200 */
[----:B------:R-:W3:Y:S04]  /*3f00*/  LDSM.16.MT88.4 R28, [R44] ;  /* 0x000000002c1c783b */ /* 0x000ee80000004200 */
[----:B------:R-:W4:Y:S04]  /*3f10*/  LDSM.16.MT88.4 R32, [R44+0x20] ;  /* 0x000020002c20783b */ /* 0x000f280000004200 */
[----:B------:R-:W-:Y:S01]  /*3f20*/  @!PT LDS RZ, [RZ] ;  /* 0x00000000fffff984 */ /* 0x000fe20000000800 */
[----:B------:R-:W-:Y:S01]  /*3f30*/  @!PT LDS RZ, [RZ] ;  /* 0x00000000fffff984 */ /* 0x000fe20000000800 */
[----:B------:R-:W-:Y:S01]  /*3f40*/  @!PT LDS RZ, [RZ] ;  /* 0x00000000fffff984 */ /* 0x000fe20000000800 */
[----:B------:R5:W-:Y:S04]  /*3f50*/  LDGSTS.E.128 [R26+0x6300], desc[UR12][R60.64] ;  /* 0x063000003c1a7fae */ /* 0x000be8000b9a180c */
[----:B------:R1:W-:Y:S04]  /*3f60*/  LDGSTS.E.128 [R26+0x6510], desc[UR12][R86.64] ;  /* 0x06510000561a7fae */ /* 0x0003e8000b9a180c */
[----:B------:R1:W-:Y:S04]  /*3f70*/  LDGSTS.E.128 [R26+0x6720], desc[UR12][R84.64] ;  /* 0x06720000541a7fae */ /* 0x0003e8000b9a180c */
[----:B------:R1:W-:Y:S04]  /*3f80*/  LDGSTS.E.128 [R26+0x6930], desc[UR12][R82.64] ;  /* 0x06930000521a7fae */ /* 0x0003e8000b9a180c */
[----:B------:R-:W0:Y:S01]  /*3f90*/  LDGDEPBAR ;  /* 0x00000000000079af */ /* 0x000e220000000000 */
[-C--:B-1----:R-:W-:Y:S08]  /*3fa0*/  HMMA.16816.F16 R64, R36, R68.reuse, R64 ;  /* 0x000000442440723c */ /* 0x082ff00000000840 */
[----:B--2---:R-:W-:Y:S01]  /*3fb0*/  HMMA.16816.F16 R66, R40, R68, R66 ;  /* 0x000000442842723c */ /* 0x004fe20000000842 */
[----:B------:R-:W-:-:S04]  /*3fc0*/  DEPBAR.LE SB0, 0x0 ;  /* 0x000080000000791a */ /* 0x000fc80000000000 */
[----:B------:R-:W-:Y:S07]  /*3fd0*/  BAR.SYNC.DEFER_BLOCKING 0x0 ;  /* 0x0000000000007b1d */ /* 0x000fee0000010000 */
[-C--:B---3--:R-:W-:Y:S08]  /*3fe0*/  HMMA.16816.F16 R64, R28, R58.reuse, R64 ;  /* 0x0000003a1c40723c */ /* 0x088ff00000000840 */
[----:B----4-:R-:W-:Y:S01]  /*3ff0*/  HMMA.16816.F16 R66, R32, R58, R66 ;  /* 0x0000003a2042723c */ /* 0x010fe20000000842 */
[----:B-----5:R-:W-:Y:S04]  /*4000*/  LDSM.16.M88.2 R60, [R70] ;  /* 0x00000000463c783b */ /* 0x020fe80000000100 */
[----:B------:R-:W1:Y:S04]  /*4010*/  LDSM.16.MT88.4 R36, [R46] ;  /* 0x000000002e24783b */ /* 0x000e680000004200 */
[----:B------:R-:W2:Y:S04]  /*4020*/  LDSM.16.MT88.4 R40, [R46+0x20] ;  /* 0x000020002e28783b */ /* 0x000ea80000004200 */
[----:B------:R-:W-:Y:S04]  /*4030*/  LDSM.16.M88.2 R68, [R72] ;  /* 0x000000004844783b */ /* 0x000fe80000000100 */
[----:B------:R-:W3:Y:S04]  /*4040*/  LDSM.16.MT88.4 R28, [R48] ;  /* 0x00000000301c783b */ /* 0x000ee80000004200 */
[----:B------:R-:W4:Y:S04]  /*4050*/  LDSM.16.MT88.4 R32, [R48+0x20] ;  /* 0x000020003020783b */ /* 0x000f280000004200 */
[----:B------:R-:W-:Y:S01]  /*4060*/  @!PT LDS RZ, [RZ] ;  /* 0x00000000fffff984 */ /* 0x000fe20000000800 */
[----:B------:R-:W-:Y:S01]  /*4070*/  @!PT LDS RZ, [RZ] ;  /* 0x00000000fffff984 */ /* 0x000fe20000000800 */
[----:B------:R-:W-:Y:S01]  /*4080*/  @!PT LDS RZ, [RZ] ;  /* 0x00000000fffff984 */ /* 0x000fe20000000800 */
[----:B------:R5:W-:Y:S01]  /*4090*/  LDGSTS.E.128 [R22], desc[UR12][R80.64+0x400] ;  /* 0x0000040050167fae */ /* 0x000be2000b9a180c */
[-C--:B-1----:R-:W-:Y:S08]  /*40a0*/  HMMA.16816.F16 R36, R36, R60.reuse, R64 ;  /* 0x0000003c2424723c */ /* 0x082ff00000000840 */
[----:B--2---:R-:W-:Y:S01]  /*40b0*/  HMMA.16816.F16 R40, R40, R60, R66 ;  /* 0x0000003c2828723c */ /* 0x004fe20000000842 */
[----:B------:R-:W-:Y:S01]  /*40c0*/  IMAD.WIDE R42, R16, 0x2, R78 ;  /* 0x00000002102a7825 */ /* 0x000fe200078e024e */
[----:B------:R-:W-:-:S02]  /*40d0*/  IADD3.X R67, PT, PT, RZ, R81, RZ, P0, !PT ;  /* 0x00000051ff437210 */ /* 0x000fc400007fe4ff */
[C---:B------:R-:W-:Y:S02]  /*40e0*/  LEA R16, R0.reuse, R16, 0xa ;  /* 0x0000001000107211 */ /* 0x040fe400078e50ff */
[----:B------:R5:W-:Y:S01]  /*40f0*/  LDGSTS.E.128 [R26+0x2100], desc[UR12][R42.64] ;  /* 0x021000002a1a7fae */ /* 0x000be2000b9a180c */
[----:B------:R-:W-:-:S05]  /*4100*/  IMAD.WIDE R38, R0, 0x2, R42 ;  /* 0x0000000200267825 */ /* 0x000fca00078e022a */
[-C--:B---3--:R-:W-:Y:S01]  /*4110*/  HMMA.16816.F16 R58, R28, R68.reuse, R36 ;  /* 0x000000441c3a723c */ /* 0x088fe20000000824 */
[C---:B------:R-:W-:Y:S01]  /*4120*/  IMAD.WIDE R28, R0.reuse, 0x2, R38 ;  /* 0x00000002001c7825 */ /* 0x040fe200078e0226 */
[----:B------:R5:W-:Y:S04]  /*4130*/  LDGSTS.E.128 [R26+0x2310], desc[UR12][R38.64] ;  /* 0x02310000261a7fae */ /* 0x000be8000b9a180c */
[----:B------:R5:W-:Y:S01]  /*4140*/  LDGSTS.E.128 [R26+0x2520], desc[UR12][R28.64] ;  /* 0x025200001c1a7fae */ /* 0x000be2000b9a180c */
[----:B------:R-:W-:Y:S01]  /*4150*/  IMAD.WIDE R30, R0, 0x2, R28 ;  /* 0x00000002001e7825 */ /* 0x000fe200078e021c */
[----:B----4-:R-:W-:Y:S04]  /*4160*/  HMMA.16816.F16 R68, R32, R68, R40 ;  /* 0x000000442044723c */ /* 0x010fe80000000828 */
[----:B------:R5:W-:Y:S04]  /*4170*/  LDGSTS.E.128 [R26+0x2730], desc[UR12][R30.64] ;  /* 0x027300001e1a7fae */ /* 0x000be8000b9a180c */
[----:B------:R-:W0:Y:S01]  /*4180*/  LDGDEPBAR ;  /* 0x00000000000079af */ /* 0x000e220000000000 */
[----:B------:R-:W-:-:S04]  /*4190*/  DEPBAR.LE SB0, 0x0 ;  /* 0x000080000000791a */ /* 0x000fc80000000000 */
[----:B------:R-:W-:Y:S06]  /*41a0*/  BAR.SYNC.DEFER_BLOCKING 0x0 ;  /* 0x0000000000007b1d */ /* 0x000fec0000010000 */
[----:B------:R-:W-:Y:S05]  /*41b0*/  BRA.U UP0, `(.L_x_36) ;  /* 0xffffffc900687547 */ /* 0x000fea000b83ffff */
[----:B------:R-:W-:-:S12]  /*41c0*/  UIADD3 UR8, UPT, UPT, UR4, 0x1, URZ ;  /* 0x0000000104087890 */ /* 0x000fd8000fffe0ff */
.L_x_35:
        /* <DEDUP_REMOVED lines=8> */
[C---:B------:R-:W-:Y:S01]  /*4250*/  IMAD.WIDE R16, R0.reuse, 0x4, R78 ;  /* 0x0000000400107825 */ /* 0x040fe200078e024e */
[----:B------:R-:W-:Y:S01]  /*4260*/  LEA R23, R0, R18, 0x5 ;  /* 0x0000001200177211 */ /* 0x000fe200078e28ff */
[----:B------:R-:W-:Y:S01]  /*4270*/  UIADD3 UR8, UPT, UPT, UR8, 0x7, URZ ;  /* 0x0000000708087890 */ /* 0x000fe2000fffe0ff */
[----:B------:R-:W-:Y:S01]  /*4280*/  LOP3.LUT R25, R2, 0x3e0, RZ, 0xc0, !PT ;  /* 0x000003e002197812 */ /* 0x000fe200078ec0ff */
[----:B------:R-:W-:Y:S01]  /*4290*/  IMAD.WIDE.U32 R20, R20, R21, UR10 ;  /* 0x0000000a14147e25 */ /* 0x000fe2000f8e0015 */
[----:B------:R-:W-:-:S03]  /*42a0*/  UIADD3 UR4, UPT, UPT, -UR4, URZ, URZ ;  /* 0x000000ff04047290 */ /* 0x000fc6000fffe1ff */
[----:B------:R-:W-:Y:S01]  /*42b0*/  IMAD.WIDE R18, R0, 0x2, R78 ;  /* 0x0000000200127825 */ /* 0x000fe200078e024e */
[----:B-----5:R-:W-:-:S03]  /*42c0*/  IADD3 R30, P0, PT, R20, 0x40, RZ ;  /* 0x00000040141e7810 */ /* 0x020fc60007f1e0ff */
[----:B------:R-:W-:Y:S01]  /*42d0*/  IMAD.WIDE R78, R0, 0x6, R78 ;  /* 0x00000006004e7825 */ /* 0x000fe200078e024e */
[----:B------:R-:W-:Y:S02]  /*42e0*/  IADD3.X R31, PT, PT, RZ, R21, RZ, P0, !PT ;  /* 0x00000015ff1f7210 */ /* 0x000fe400007fe4ff */
[C---:B-1----:R-:W-:Y:S02]  /*42f0*/  LOP3.LUT R4, R3.reuse, 0xf, RZ, 0xc0, !PT ;  /* 0x0000000f03047812 */ /* 0x042fe400078ec0ff */
[--C-:B------:R-:W-:Y:S02]  /*4300*/  SHF.R.U32.HI R5, RZ, 0x3, R3.reuse ;  /* 0x00000003ff057819 */ /* 0x100fe40000011603 */
[----:B------:R-:W-:Y:S02]  /*4310*/  LOP3.LUT R6, R3, 0x7, RZ, 0xc0, !PT ;  /* 0x0000000703067812 */ /* 0x000fe400078ec0ff */
[----:B------:R-:W-:Y:S01]  /*4320*/  SHF.R.U32.HI R7, RZ, 0x4, R3 ;  /* 0x00000004ff077819 */ /* 0x000fe20000011603 */
[----:B------:R-:W-:Y:S01]  /*4330*/  IMAD.SHL.U32 R5, R5, 0x8, RZ ;  /* 0x0000000805057824 */ /* 0x000fe200078e00ff */
[----:B------:R-:W-:-:S02]  /*4340*/  SHF.R.U32.HI R3, RZ, 0x3, R4 ;  /* 0x00000003ff037819 */ /* 0x000fc40000011604 */
[----:B------:R-:W-:Y:S02]  /*4350*/  LEA R6, R7, R6, 0x3 ;  /* 0x0000000607067211 */ /* 0x000fe400078e18ff */
[----:B------:R-:W-:Y:S02]  /*4360*/  SHF.L.U32 R3, R3, 0x3, RZ ;  /* 0x0000000303037819 */ /* 0x000fe400000006ff */
[----:B------:R-:W-:Y:S02]  /*4370*/  LOP3.LUT R5, R5, 0x8, RZ, 0xe2, !PT ;  /* 0x0000000805057812 */ /* 0x000fe400078ee2ff */
[----:B------:R-:W-:Y:S02]  /*4380*/  LOP3.LUT R4, R4, 0x7, RZ, 0xc0, !PT ;  /* 0x0000000704047812 */ /* 0x000fe400078ec0ff */
[----:B------:R-:W-:Y:S01]  /*4390*/  LOP3.LUT R3, R3, 0x8, RZ, 0xe2, !PT ;  /* 0x0000000803037812 */ /* 0x000fe200078ee2ff */
[----:B------:R-:W-:-:S04]  /*43a0*/  IMAD R5, R6, 0x108, R5 ;  /* 0x0000010806057824 */ /* 0x000fc800078e0205 */
[----:B------:R-:W-:Y:S01]  /*43b0*/  IMAD R3, R4, 0x108, R3 ;  /* 0x0000010804037824 */ /* 0x000fe200078e0203 */
[----:B------:R-:W-:-:S04]  /*43c0*/  SHF.L.U32 R39, R5, 0x1, RZ ;  /* 0x0000000105277819 */ /* 0x000fc800000006ff */
[----:B------:R-:W-:-:S07]  /*43d0*/  SHF.L.U32 R36, R3, 0x1, RZ ;  /* 0x0000000103247819 */ /* 0x000fce00000006ff */
.L_x_37:
[----:B------:R-:W-:Y:S01]  /*43e0*/  UIADD3 UR11, UPT, UPT, UR8, -0x7, URZ ;  /* 0xfffffff9080b7890 */ /* 0x000fe2000fffe0ff */
[----:B------:R-:W1:Y:S01]  /*43f0*/  LDC.64 R2, c[0x0][0x388] ;  /* 0x0000e200ff027b82 */ /* 0x000e620000000a00 */
[----:B------:R-:W-:Y:S01]  /*4400*/  USHF.L.U32 UR10, UR8, 0x5, URZ ;  /* 0x00000005080a7899 */ /* 0x000fe200080006ff */
[C---:B------:R-:W-:Y:S01]  /*4410*/  IMAD.WIDE R20, R23.reuse, 0x2, R18 ;  /* 0x0000000217147825 */ /* 0x040fe200078e0212 */
[----:B------:R-:W-:Y:S02]  /*4420*/  ULOP3.LUT UR14, UR11, 0x1, URZ, 0xc0, !UPT ;  /* 0x000000010b0e7892 */ /* 0x000fe4000f8ec0ff */
[----:B------:R-:W-:Y:S01]  /*4430*/  ULOP3.LUT UR10, UR10, 0xe0, URZ, 0xc0, !UPT ;  /* 0x000000e00a0a7892 */ /* 0x000fe2000f8ec0ff */
[----:B------:R-:W-:Y:S01]  /*4440*/  IMAD.WIDE R28, R23, 0x2, R78 ;  /* 0x00000002171c7825 */ /* 0x000fe200078e024e */
[----:B------:R-:W-:Y:S02]  /*4450*/  ULOP3.LUT UR9, UR14, 0x1, URZ, 0x3c, !UPT ;  /* 0x000000010e097892 */ /* 0x000fe4000f8e3cff */
[----:B------:R-:W-:Y:S01]  /*4460*/  ULOP3.LUT UP0, URZ, UR11, 0x7, URZ, 0xc0, !UPT ;  /* 0x000000070bff7892 */ /* 0x000fe2000f80c0ff */
[----:B------:R-:W-:Y:S01]  /*4470*/  MOV R37, UR14 ;  /* 0x0000000e00257c02 */ /* 0x000fe20008000f00 */
[----:B------:R-:W-:-:S02]  /*4480*/  UIMAD UR10, UR9, 0x840, UR10 ;  /* 0x00000840090a78a4 */ /* 0x000fc4000f8e020a */
[----:B------:R-:W-:Y:S01]  /*4490*/  IMAD.U32 R0, RZ, RZ, UR9 ;  /* 0x00000009ff007e24 */ /* 0x000fe2000f8e00ff */
[----:B------:R-:W-:Y:S01]  /*44a0*/  UIADD3 UR4, UPT, UPT, UR4, 0x1, URZ ;  /* 0x0000000104047890 */ /* 0x000fe2000fffe0ff */
[----:B------:R-:W-:Y:S01]  /*44b0*/  PLOP3.LUT P0, PT, PT, PT, UP0, 0x80, 0x8 ;  /* 0x000000000008781c */ /* 0x000fe20003f0f008 */
[----:B------:R-:W-:Y:S01]  /*44c0*/  ULEA UR10, UR10, UR5, 0x1 ;  /* 0x000000050a0a7291 */ /* 0x000fe2000f8e08ff */
[----:B------:R-:W-:Y:S01]  /*44d0*/  IMAD R0, R0, 0x2100, R25 ;  /* 0x0000210000007824 */ /* 0x000fe200078e0219 */
[----:B------:R-:W-:Y:S01]  /*44e0*/  UISETP.NE.AND UP0, UPT, UR4, URZ, UPT ;  /* 0x000000ff0400728c */ /* 0x000fe2000bf05270 */
[----:B------:R-:W-:Y:S01]  /*44f0*/  IMAD R37, R37, 0x4200, R24 ;  /* 0x0000420025257824 */ /* 0x000fe200078e0218 */
[----:B------:R-:W-:Y:S02]  /*4500*/  UIADD3 UR8, UPT, UPT, UR8, 0x1, URZ ;  /* 0x0000000108087890 */ /* 0x000fe4000fffe0ff */
[----:B------:R-:W-:Y:S02]  /*4510*/  LEA R0, R0, UR5, 0x1 ;  /* 0x0000000500007c11 */ /* 0x000fe4000f8e08ff */
[----:B------:R-:W-:Y:S01]  /*4520*/  MOV R5, UR10 ;  /* 0x0000000a00057c02 */ /* 0x000fe20008000f00 */
[----:B------:R-:W-:Y:S01]  /*4530*/  LDSM.16.M88.2 R32, [R36+UR10] ;  /* 0x0000000a2420783b */ /* 0x000fe20008000100 */
[----:B------:R-:W-:Y:S01]  /*4540*/  IADD3 R26, PT, PT, R39, 0x2100, R0 ;  /* 0x00002100271a7810 */ /* 0x000fe20007ffe000 */
[----:B-1----:R-:W-:Y:S01]  /*4550*/  IMAD.WIDE R2, R23, 0x2, R2 ;  /* 0x0000000217027825 */ /* 0x002fe200078e0202 */
[----:B------:R-:W-:-:S02]  /*4560*/  IADD3 R34, PT, PT, R36, 0x20, R5 ;  /* 0x0000002024227810 */ /* 0x000fc40007ffe005 */
[----:B------:R-:W-:Y:S01]  /*4570*/  IADD3 R0, PT, PT, R39, 0x4200, R0 ;  /* 0x0000420027007810 */ /* 0x000fe20007ffe000 */
[----:B------:R-:W1:Y:S04]  /*4580*/  LDSM.16.MT88.4 R12, [R26] ;  /* 0x000000001a0c783b */ /* 0x000e680000004200 */
[----:B------:R2:W3:Y:S04]  /*4590*/  LDSM.16.MT88.4 R8, [R26+0x20] ;  /* 0x000020001a08783b */ /* 0x0004e80000004200 */
[----:B------:R-:W-:Y:S04]  /*45a0*/  LDSM.16.M88.2 R34, [R34] ;  /* 0x000000002222783b */ /* 0x000fe80000000100 */
[----:B------:R-:W4:Y:S01]  /*45b0*/  LDSM.16.MT88.4 R4, [R0] ;  /* 0x000000000004783b */ /* 0x000f220000004200 */
[----:B--2---:R-:W-:Y:S01]  /*45c0*/  IMAD.WIDE R26, R23, 0x2, R16 ;  /* 0x00000002171a7825 */ /* 0x004fe200078e0210 */
[-C--:B-1----:R-:W-:Y:S02]  /*45d0*/  HMMA.16816.F16 R58, R12, R32.reuse, R58 ;  /* 0x000000200c3a723c */ /* 0x082fe4000000083a */
[----:B------:R1:W2:Y:S04]  /*45e0*/  LDSM.16.MT88.4 R12, [R0+0x20] ;  /* 0x00002000000c783b */ /* 0x0002a80000004200 */
[----:B------:R-:W-:Y:S01]  /*45f0*/  @!PT LDS RZ, [RZ] ;  /* 0x00000000fffff984 */ /* 0x000fe20000000800 */
[----:B------:R-:W-:Y:S01]  /*4600*/  @!PT LDS RZ, [RZ] ;  /* 0x00000000fffff984 */ /* 0x000fe20000000800 */
[----:B------:R-:W-:Y:S01]  /*4610*/  @!PT LDS RZ, [RZ] ;  /* 0x00000000fffff984 */ /* 0x000fe20000000800 */
[----:B------:R5:W-:Y:S02]  /*4620*/  @!P0 LDGSTS.E.128 [R22], desc[UR12][R30.64] ;  /* 0x000000001e168fae */ /* 0x000be4000b9a180c */
[----:B---3--:R-:W-:Y:S02]  /*4630*/  HMMA.16816.F16 R8, R8, R32, R68 ;  /* 0x000000200808723c */ /* 0x008fe40000000844 */
[----:B------:R3:W-:Y:S01]  /*4640*/  LDGSTS.E.128 [R37], desc[UR12][R2.64] ;  /* 0x0000000002257fae */ /* 0x0007e2000b9a180c */
[----:B-1----:R-:W1:Y:S03]  /*4650*/  LDC R0, c[0x0][0x39c] ;  /* 0x0000e700ff007b82 */ /* 0x002e660000000800 */
[----:B------:R3:W-:Y:S04]  /*4660*/  LDGSTS.E.128 [R37+0x210], desc[UR12][R20.64] ;  /* 0x0021000014257fae */ /* 0x0007e8000b9a180c */
[----:B------:R3:W-:Y:S01]  /*4670*/  LDGSTS.E.128 [R37+0x420], desc[UR12][R26.64] ;  /* 0x004200001a257fae */ /* 0x0007e2000b9a180c */
[----:B-----5:R-:W-:Y:S01]  /*4680*/  IADD3 R30, P0, PT, R30, 0x40, RZ ;  /* 0x000000401e1e7810 */ /* 0x020fe20007f1e0ff */
[----:B----4-:R-:W-:Y:S02]  /*4690*/  HMMA.16816.F16 R58, R4, R34, R58 ;  /* 0x00000022043a723c */ /* 0x010fe4000000083a */
[----:B------:R3:W-:Y:S01]  /*46a0*/  LDGSTS.E.128 [R37+0x630], desc[UR12][R28.64] ;  /* 0x006300001c257fae */ /* 0x0007e2000b9a180c */
[----:B------:R-:W-:-:S03]  /*46b0*/  IADD3.X R31, PT, PT, RZ, R31, RZ, P0, !PT ;  /* 0x0000001fff1f7210 */ /* 0x000fc600007fe4ff */
[----:B------:R-:W0:Y:S01]  /*46c0*/  LDGDEPBAR ;  /* 0x00000000000079af */ /* 0x000e220000000000 */
[----:B-1----:R-:W-:Y:S01]  /*46d0*/  LEA R23, R0, R23, 0x5 ;  /* 0x0000001700177211 */ /* 0x002fe200078e28ff */
[----:B--2---:R-:W-:Y:S01]  /*46e0*/  HMMA.16816.F16 R68, R12, R34, R8 ;  /* 0x000000220c44723c */ /* 0x004fe20000000808 */
[----:B------:R-:W-:-:S04]  /*46f0*/  DEPBAR.LE SB0, 0x0 ;  /* 0x000080000000791a */ /* 0x000fc80000000000 */
[----:B------:R-:W-:Y:S06]  /*4700*/  BAR.SYNC.DEFER_BLOCKING 0x0 ;  /* 0x0000000000007b1d */ /* 0x000fec0000010000 */
[----:B---3--:R-:W-:Y:S09]  /*4710*/  BRA.U UP0, `(.L_x_37) ;  /* 0xfffffffd00307547 */ /* 0x008ff2000b83ffff */
.L_x_34:
[----:B------:R-:W2:Y:S01]  /*4720*/  S2R R24, SR_LANEID ;  /* 0x0000000000187919 */ /* 0x000ea20000000000 */
[----:B------:R-:W3:Y:S01]  /*4730*/  S2UR UR5, SR_CgaCtaId ;  /* 0x00000000000579c3 */ /* 0x000ee20000008800 */
[----:B------:R-:W-:Y:S01]  /*4740*/  ULOP3.LUT UR7, UR7, 0x1, URZ, 0xc, !UPT ;  /* 0x0000000107077892 */ /* 0x000fe2000f8e0cff */
[----:B------:R-:W4:Y:S01]  /*4750*/  S2R R3, SR_TID.X ;  /* 0x0000000000037919 */ /* 0x000f220000002100 */
[----:B------:R-:W-:-:S04]  /*4760*/  UMOV UR4, 0x400 ;  /* 0x0000040000047882 */ /* 0x000fc80000000000 */
[----:B-1----:R-:W-:Y:S01]  /*4770*/  MOV R8, UR7 ;  /* 0x0000000700087c02 */ /* 0x002fe20008000f00 */
[----:B---3--:R-:W-:-:S04]  /*4780*/  ULEA UR4, UR5, UR4, 0x18 ;  /* 0x0000000405047291 */ /* 0x008fc8000f8ec0ff */
[----:B------:R-:W-:Y:S01]  /*4790*/  UIMAD UR7, UR7, 0x1080, UR4 ;  /* 0x00001080070778a4 */ /* 0x000fe2000f8e0204 */
[C---:B--2---:R-:W-:Y:S02]  /*47a0*/  LOP3.LUT R2, R24.reuse, 0x7, RZ, 0xc0, !PT ;  /* 0x0000000718027812 */ /* 0x044fe400078ec0ff */
[--C-:B------:R-:W-:Y:S02]  /*47b0*/  SHF.R.U32.HI R5, RZ, 0x4, R24.reuse ;  /* 0x00000004ff057819 */ /* 0x100fe40000011618 */
[----:B----4-:R-:W-:Y:S02]  /*47c0*/  LOP3.LUT R25, R3, 0x3e0, RZ, 0xc0, !PT ;  /* 0x000003e003197812 */ /* 0x010fe400078ec0ff */
[----:B------:R-:W-:Y:S02]  /*47d0*/  LEA R6, R5, R2, 0x3 ;  /* 0x0000000205067211 */ /* 0x000fe400078e18ff */
[----:B------:R-:W-:Y:S02]  /*47e0*/  LOP3.LUT R2, R24, 0xf, RZ, 0xc0, !PT ;  /* 0x0000000f18027812 */ /* 0x000fe400078ec0ff */
[----:B------:R-:W-:-:S02]  /*47f0*/  SHF.R.U32.HI R4, RZ, 0x3, R24 ;  /* 0x00000003ff047819 */ /* 0x000fc40000011618 */
[----:B------:R-:W-:Y:S02]  /*4800*/  SHF.R.U32.HI R3, RZ, 0x3, R2 ;  /* 0x00000003ff037819 */ /* 0x000fe40000011602 */
[----:B------:R-:W-:-:S03]  /*4810*/  SHF.L.U32 R5, R4, 0x3, RZ ;  /* 0x0000000304057819 */ /* 0x000fc600000006ff */
[----:B------:R-:W-:Y:S01]  /*4820*/  IMAD.SHL.U32 R4, R3, 0x8, RZ ;  /* 0x0000000803047824 */ /* 0x000fe200078e00ff */
[----:B------:R-:W-:Y:S01]  /*4830*/  LOP3.LUT R3, R2, 0x7, RZ, 0xc0, !PT ;  /* 0x0000000702037812 */ /* 0x000fe200078ec0ff */
[----:B------:R-:W-:Y:S01]  /*4840*/  IMAD R2, R8, 0x2100, R25 ;  /* 0x0000210008027824 */ /* 0x000fe200078e0219 */
[----:B------:R-:W-:Y:S02]  /*4850*/  LOP3.LUT R5, R5, 0x8, RZ, 0xe2, !PT ;  /* 0x0000000805057812 */ /* 0x000fe400078ee2ff */
[----:B------:R-:W-:Y:S02]  /*4860*/  LOP3.LUT R4, R4, 0x8, RZ, 0xe2, !PT ;  /* 0x0000000804047812 */ /* 0x000fe400078ee2ff */
[----:B------:R-:W-:Y:S01]  /*4870*/  LEA R8, R2, UR4, 0x1 ;  /* 0x0000000402087c11 */ /* 0x000fe2000f8e08ff */
[----:B------:R-:W-:Y:S01]  /*4880*/  IMAD R17, R6, 0x108, R5 ;  /* 0x0000010806117824 */ /* 0x000fe200078e0205 */
[----:B------:R-:W-:Y:S01]  /*4890*/  UIADD3 UR4, UPT, UPT, UR7, 0x1c0, URZ ;  /* 0x000001c007047890 */ /* 0x000fe2000fffe0ff */
[----:B------:R-:W-:Y:S01]  /*48a0*/  IMAD R9, R3, 0x108, R4 ;  /* 0x0000010803097824 */ /* 0x000fe200078e0204 */
[C---:B------:R-:W-:Y:S01]  /*48b0*/  IADD3 R2, PT, PT, R8.reuse, 0x2100, RZ ;  /* 0x0000210008027810 */ /* 0x040fe20007ffe0ff */
[----:B------:R-:W-:Y:S01]  /*48c0*/  UIADD3 UR7, UPT, UPT, UR7, 0x1e0, URZ ;  /* 0x000001e007077890 */ /* 0x000fe2000fffe0ff */
[----:B------:R-:W-:-:S02]  /*48d0*/  IADD3 R8, PT, PT, R8, 0x4200, RZ ;  /* 0x0000420008087810 */ /* 0x000fc40007ffe0ff */
[----:B------:R-:W-:Y:S02]  /*48e0*/  LEA R11, R17, R2, 0x1 ;  /* 0x00000002110b7211 */ /* 0x000fe400078e08ff */
[----:B------:R-:W-:Y:S02]  /*48f0*/  LEA R2, R9, UR4, 0x1 ;  /* 0x0000000409027c11 */ /* 0x000fe4000f8e08ff */
[----:B------:R-:W-:Y:S01]  /*4900*/  LEA R10, R17, R8, 0x1 ;  /* 0x00000008110a7211 */ /* 0x000fe200078e08ff */
[----:B------:R-:W-:Y:S01]  /*4910*/  LDSM.16.MT88.4 R4, [R11] ;  /* 0x000000000b04783b */ /* 0x000fe20000004200 */
[----:B------:R-:W-:Y:S01]  /*4920*/  LEA R8, R9, UR7, 0x1 ;  /* 0x0000000709087c11 */ /* 0x000fe2000f8e08ff */
[----:B------:R-:W1:Y:S02]  /*4930*/  S2UR UR4, SR_CTAID.Y ;  /* 0x00000000000479c3 */ /* 0x000e640000002600 */
[----:B------:R-:W2:Y:S04]  /*4940*/  LDSM.16.M88.2 R2, [R2] ;  /* 0x000000000202783b */ /* 0x000ea80000000100 */
[----:B------:R-:W3:Y:S04]  /*4950*/  LDSM.16.MT88.4 R12, [R11+0x20] ;  /* 0x000020000b0c783b */ /* 0x000ee80000004200 */
[----:B------:R-:W-:Y:S04]  /*4960*/  LDSM.16.MT88.4 R16, [R10] ;  /* 0x000000000a10783b */ /* 0x000fe80000004200 */
[----:B------:R-:W4:Y:S04]  /*4970*/  LDSM.16.M88.2 R8, [R8] ;  /* 0x000000000808783b */ /* 0x000f280000000100 */
[----:B-----5:R-:W5:Y:S01]  /*4980*/  LDSM.16.MT88.4 R20, [R10+0x20] ;  /* 0x000020000a14783b */ /* 0x020f620000004200 */
[-C--:B--2---:R-:W-:Y:S01]  /*4990*/  HMMA.16816.F16 R4, R4, R2.reuse, R58 ;  /* 0x000000020404723c */ /* 0x084fe2000000083a */
[----:B------:R-:W2:Y:S07]  /*49a0*/  LDC.64 R6, c[0x0][0x390] ;  /* 0x0000e400ff067b82 */ /* 0x000eae0000000a00 */
[----:B---3--:R-:W-:Y:S01]  /*49b0*/  HMMA.16816.F16 R12, R12, R2, R68 ;  /* 0x000000020c0c723c */ /* 0x008fe20000000844 */
[----:B------:R-:W-:-:S02]  /*49c0*/  IADD3 R3, PT, PT, R25, UR6, RZ ;  /* 0x0000000619037c10 */ /* 0x000fc4000fffe0ff */
[----:B------:R-:W-:-:S09]  /*49d0*/  LOP3.LUT R2, R24, 0x3, RZ, 0xc0, !PT ;  /* 0x0000000318027812 */ /* 0x000fd200078ec0ff */
[----:B----4-:R-:W-:Y:S01]  /*49e0*/  HMMA.16816.F16 R16, R16, R8, R4 ;  /* 0x000000081010723c */ /* 0x010fe20000000804 */
[----:B-1----:R-:W-:Y:S01]  /*49f0*/  IMAD R4, R0, UR4, RZ ;  /* 0x0000000400047c24 */ /* 0x002fe2000f8e02ff */
[----:B------:R-:W-:Y:S02]  /*4a00*/  SHF.R.U32.HI R0, RZ, 0x1, R0 ;  /* 0x00000001ff007819 */ /* 0x000fe40000011600 */
[----:B------:R-:W-:-:S04]  /*4a10*/  SHF.R.U32.HI R5, RZ, 0x2, R24 ;  /* 0x00000002ff057819 */ /* 0x000fc80000011618 */
[----:B-----5:R-:W-:Y:S01]  /*4a20*/  HMMA.16816.F16 R12, R20, R8, R12 ;  /* 0x00000008140c723c */ /* 0x020fe2000000080c */
[----:B------:R-:W-:Y:S02]  /*4a30*/  LEA R9, R4, R3, 0x3 ;  /* 0x0000000304097211 */ /* 0x000fe400078e18ff */
[----:B------:R-:W-:-:S03]  /*4a40*/  MOV R3, RZ ;  /* 0x000000ff00037202 */ /* 0x000fc60000000f00 */
[----:B------:R-:W-:-:S05]  /*4a50*/  IMAD.WIDE.U32 R4, R5, R0, R2 ;  /* 0x0000000005047225 */ /* 0x000fca00078e0002 */
[----:B------:R-:W1:Y:S01]  /*4a60*/  MOVM.16.MT88 R11, R16 ;  /* 0x00000000100b723a */ /* 0x000e620000000000 */
[----:B--2---:R-:W-:-:S03]  /*4a70*/  IMAD.WIDE R2, R9, 0x2, R6 ;  /* 0x0000000209027825 */ /* 0x004fc600078e0206 */
[----:B------:R-:W2:Y:S01]  /*4a80*/  MOVM.16.MT88 R17, R17 ;  /* 0x000000001111723a */ /* 0x000ea20000000000 */
[----:B------:R-:W-:-:S03]  /*4a90*/  LEA R2, P0, R4, R2, 0x2 ;  /* 0x0000000204027211 */ /* 0x000fc600078010ff */
[----:B------:R-:W3:Y:S01]  /*4aa0*/  MOVM.16.MT88 R15, R12 ;  /* 0x000000000c0f723a */ /* 0x000ee20000000000 */
[----:B------:R-:W-:-:S03]  /*4ab0*/  LEA.HI.X R3, R4, R3, R5, 0x2, P0 ;  /* 0x0000000304037211 */ /* 0x000fc600000f1405 */
[----:B------:R-:W4:Y:S04]  /*4ac0*/  MOVM.16.MT88 R13, R13 ;  /* 0x000000000d0d723a */ /* 0x000f280000000000 */
[----:B-1----:R-:W-:Y:S04]  /*4ad0*/  STG.E desc[UR12][R2.64], R11 ;  /* 0x0000000b02007986 */ /* 0x002fe8000c10190c */
[----:B--2---:R-:W-:Y:S04]  /*4ae0*/  STG.E desc[UR12][R2.64+0x10], R17 ;  /* 0x0000101102007986 */ /* 0x004fe8000c10190c */
[----:B---3--:R-:W-:Y:S04]  /*4af0*/  STG.E desc[UR12][R2.64+0x20], R15 ;  /* 0x0000200f02007986 */ /* 0x008fe8000c10190c */
[----:B----4-:R-:W-:Y:S01]  /*4b00*/  STG.E desc[UR12][R2.64+0x30], R13 ;  /* 0x0000300d02007986 */ /* 0x010fe2000c10190c */
[----:B------:R-:W-:Y:S05]  /*4b10*/  EXIT ;  /* 0x000000000000794d */ /* 0x000fea0003800000 */
.L_x_38:
        /* <DEDUP_REMOVED lines=14> */
.L_x_53:


//--------------------- .text._Z22eed_hgemm_m8n256k32_v1P6__halfS0_S0_iii --------------------------
	.section	.text._Z22eed_hgemm_m8n256k32_v1P6__halfS0_S0_iii,"ax",@progbits
	.align	128
        .global         _Z22eed_hgemm_m8n256k32_v1P6__halfS0_S0_iii
        .type           _Z22eed_hgemm_m8n256k32_v1P6__halfS0_S0_iii,@function
        .size           _Z22eed_hgemm_m8n256k32_v1P6__halfS0_S0_iii,(.L_x_54 - _Z22eed_hgemm_m8n256k32_v1P6__halfS0_S0_iii)
        .other          _Z22eed_hgemm_m8n256k32_v1P6__halfS0_S0_iii,@"STO_CUDA_ENTRY STV_DEFAULT"
_Z22eed_hgemm_m8n256k32_v1P6__halfS0_S0_iii:
.text._Z22eed_hgemm_m8n256k32_v1P6__halfS0_S0_iii:
        /* <DEDUP_REMOVED lines=18> */
[----:B------:R-:W2:Y:S01]  /*0120*/  LDC.64 R78, c[0x0][0x388] ;  /* 0x0000e200ff4e7b82 */ /* 0x000ea20000000a00 */
[----:B------:R-:W-:Y:S01]  /*0130*/  MOV R4, UR4 ;  /* 0x0000000400047c02 */ /* 0x000fe20008000f00 */
        /* <DEDUP_REMOVED lines=8> */
[----:B-1----:R-:W-:Y:S01]  /*01c0*/  SHF.L.U32 R27, R2, 0x3, RZ ;  /* 0x00000003021b7819 */ /* 0x002fe200000006ff */
[----:B-----5:R-:W-:Y:S01]  /*01d0*/  ULEA UR5, UR6, UR5, 0x18 ;  /* 0x0000000506057291 */ /* 0x020fe2000f8ec0ff */
[----:B------:R-:W-:Y:S01]  /*01e0*/  SHF.R.U32.HI R3, RZ, 0x3, R2 ;  /* 0x00000003ff037819 */ /* 0x000fe20000011602 */
[----:B------:R-:W-:Y:S01]  /*01f0*/  USHF.R.S32.HI UR6, URZ, 0x1f, UR8 ;  /* 0x0000001fff067899 */ /* 0x000fe20008011408 */
[----:B------:R-:W-:-:S02]  /*0200*/  LOP3.LUT R27, R27, 0xf8, RZ, 0xc0, !PT ;  /* 0x000000f81b1b7812 */ /* 0x000fc400078ec0ff */
[----:B------:R-:W-:Y:S01]  /*0210*/  LOP3.LUT R3, R3, 0x7c, RZ, 0xc0, !PT ;  /* 0x0000007c03037812 */ /* 0x000fe200078ec0ff */
[----:B------:R-:W-:Y:S01]  /*0220*/  ULEA.HI UR7, UR6, UR8, URZ, 0x5 ;  /* 0x0000000806077291 */ /* 0x000fe2000f8f28ff */
[----:B------:R-:W-:Y:S01]  /*0230*/  PRMT R4, R27, 0x6540, R4 ;  /* 0x000065401b047816 */ /* 0x000fe20000000004 */
[----:B------:R-:W-:Y:S02]  /*0240*/  USHF.L.U32 UR6, UR4, 0x8, URZ ;  /* 0x0000000804067899 */ /* 0x000fe400080006ff */
[C---:B------:R-:W-:Y:S01]  /*0250*/  IMAD R24, R3.reuse, 0x108, R27 ;  /* 0x0000010803187824 */ /* 0x040fe200078e021b */
[----:B------:R-:W-:Y:S01]  /*0260*/  USHF.R.S32.HI UR7, URZ, 0x5, UR7 ;  /* 0x00000005ff077899 */ /* 0x000fe20008011407 */
[----:B------:R-:W-:Y:S01]  /*0270*/  IMAD R18, R3, R0, R4 ;  /* 0x0000000003127224 */ /* 0x000fe200078e0204 */
[----:B------:R-:W-:Y:S02]  /*0280*/  SHF.R.U32.HI R4, RZ, 0x5, R2 ;  /* 0x00000005ff047819 */ /* 0x000fe40000011602 */
[----:B------:R-:W-:Y:S01]  /*0290*/  LEA R24, R24, UR5, 0x1 ;  /* 0x0000000518187c11 */ /* 0x000fe2000f8e08ff */
[----:B--2---:R-:W-:Y:S01]  /*02a0*/  IMAD.WIDE R6, R18, 0x2, R78 ;  /* 0x0000000212067825 */ /* 0x004fe200078e024e */
[----:B------:R-:W-:-:S02]  /*02b0*/  LEA R10, R5, R4, 0x3 ;  /* 0x00000004050a7211 */ /* 0x000fc400078e18ff */
[----:B------:R-:W-:Y:S01]  /*02c0*/  MOV R5, 0x2 ;  /* 0x0000000200057802 */ /* 0x000fe20000000f00 */
[----:B------:R-:W-:Y:S02]  /*02d0*/  IMAD R26, R4, 0x108, R27 ;  /* 0x00000108041a7824 */ /* 0x000fe400078e021b */
[----:B------:R-:W-:-:S03]  /*02e0*/  IMAD.WIDE R8, R0, 0x2, R6 ;  /* 0x0000000200087825 */ /* 0x000fc600078e0206 */
[----:B------:R-:W-:Y:S01]  /*02f0*/  LEA R26, R26, UR5, 0x1 ;  /* 0x000000051a1a7c11 */ /* 0x000fe2000f8e08ff */
[----:B------:R-:W-:Y:S02]  /*0300*/  IMAD R20, R10, UR8, R27 ;  /* 0x000000080a147c24 */ /* 0x000fe4000f8e021b */
[----:B------:R-:W-:-:S04]  /*0310*/  IMAD.WIDE R10, R0, 0x2, R8 ;  /* 0x00000002000a7825 */ /* 0x000fc800078e0208 */
        /* <DEDUP_REMOVED lines=16> */
[----:B------:R-:W-:Y:S01]  /*0420*/  IADD3 R22, PT, PT, R24, 0x2100, RZ ;  /* 0x0000210018167810 */ /* 0x000fe20007ffe0ff */
[----:B------:R-:W-:Y:S01]  /*0430*/  IMAD.MOV.U32 R68, RZ, RZ, RZ ;  /* 0x000000ffff447224 */ /* 0x000fe200078e00ff */
[----:B------:R-:W-:Y:S01]  /*0440*/  CS2R R40, SRZ ;  /* 0x0000000000287805 */ /* 0x000fe2000001ff00 */
        /* <DEDUP_REMOVED lines=89> */
[----:B------:R-:W-:-:S02]  /*09e0*/  IADD3 R57, PT, PT, R27, R46, RZ ;  /* 0x0000002e1b397210 */ /* 0x000fc40007ffe0ff */
[----:B------:R-:W-:Y:S02]  /*09f0*/  CS2R R40, SRZ ;  /* 0x0000000000287805 */ /* 0x000fe4000001ff00 */
[C---:B------:R-:W-:Y:S01]  /*0a00*/  IADD3 R55, PT, PT, R27.reuse, R48, RZ ;  /* 0x000000301b377210 */ /* 0x040fe20007ffe0ff */
[----:B------:R-:W-:Y:S01]  /*0a10*/  UIADD3 UR8, UPT, UPT, -UR4, URZ, URZ ;  /* 0x000000ff04087290 */ /* 0x000fe2000fffe1ff */
[C---:B------:R-:W-:Y:S02]  /*0a20*/  IADD3 R53, PT, PT, R27.reuse, R50, RZ ;  /* 0x000000321b357210 */ /* 0x040fe40007ffe0ff */
[C---:B------:R-:W-:Y:S01]  /*0a30*/  IADD3 R51, PT, PT, R27.reuse, R52, RZ ;  /* 0x000000341b337210 */ /* 0x040fe20007ffe0ff */
[----:B------:R-:W-:Y:S01]  /*0a40*/  UMOV UR4, URZ ;  /* 0x000000ff00047c82 */ /* 0x000fe20008000000 */
        /* <DEDUP_REMOVED lines=14> */
.L_x_41:
        /* <DEDUP_REMOVED lines=16> */
[----:B------:R-:W-:Y:S02]  /*0c30*/  SHF.R.U32.HI R31, RZ, 0x3, R31 ;  /* 0x00000003ff1f7819 */ /* 0x000fe4000001161f */
[----:B------:R-:W-:Y:S02]  /*0c40*/  LEA R33, R30, R29, 0x3 ;  /* 0x0000001d1e217211 */ /* 0x000fe400078e18ff */
[----:B------:R-:W-:Y:S01]  /*0c50*/  SHF.R.U32.HI R29, RZ, 0x3, R28 ;  /* 0x00000003ff1d7819 */ /* 0x000fe2000001161c */
[----:B------:R-:W-:Y:S01]  /*0c60*/  IMAD.SHL.U32 R31, R31, 0x8, RZ ;  /* 0x000000081f1f7824 */ /* 0x000fe200078e00ff */
[----:B------:R-:W-:-:S02]  /*0c70*/  SHF.L.U32 R30, R2, 0x1, RZ ;  /* 0x00000001021e7819 */ /* 0x000fc400000006ff */
[----:B------:R-:W-:Y:S02]  /*0c80*/  SHF.L.U32 R29, R29, 0x3, RZ ;  /* 0x000000031d1d7819 */ /* 0x000fe400000006ff */
[----:B------:R-:W-:Y:S02]  /*0c90*/  LOP3.LUT R76, R28, 0x7, RZ, 0xc0, !PT ;  /* 0x000000071c4c7812 */ /* 0x000fe400078ec0ff */
[----:B------:R-:W-:Y:S02]  /*0ca0*/  LOP3.LUT R48, R31, 0x8, RZ, 0xe2, !PT ;  /* 0x000000081f307812 */ /* 0x000fe400078ee2ff */
[----:B------:R-:W-:Y:S02]  /*0cb0*/  LOP3.LUT R29, R29, 0x8, RZ, 0xe2, !PT ;  /* 0x000000081d1d7812 */ /* 0x000fe400078ee2ff */
[----:B------:R-:W-:Y:S01]  /*0cc0*/  LOP3.LUT R30, R30, 0x7c0, RZ, 0xc0, !PT ;  /* 0x000007c01e1e7812 */ /* 0x000fe200078ec0ff */
[----:B------:R-:W-:Y:S02]  /*0cd0*/  IMAD R48, R33, 0x108, R48 ;  /* 0x0000010821307824 */ /* 0x000fe400078e0230 */
        /* <DEDUP_REMOVED lines=14> */
[----:B------:R-:W-:Y:S01]  /*0dc0*/  LEA R56, R76, UR9, 0x1 ;  /* 0x000000094c387c11 */ /* 0x000fe2000f8e08ff */
[----:B------:R-:W-:-:S06]  /*0dd0*/  UIADD3 UR9, UPT, UPT, UR5, 0x80, URZ ;  /* 0x0000008005097890 */ /* 0x000fcc000fffe0ff */
[----:B------:R-:W-:Y:S01]  /*0de0*/  LEA R58, R76, UR9, 0x1 ;  /* 0x000000094c3a7c11 */ /* 0x000fe2000f8e08ff */
[----:B------:R-:W-:Y:S01]  /*0df0*/  UIADD3 UR9, UPT, UPT, UR5, 0xa0, URZ ;  /* 0x000000a005097890 */ /* 0x000fe2000fffe0ff */
[-C--:B-1----:R-:W-:Y:S01]  /*0e00*/  HMMA.16816.F16 R60, R28, R42.reuse, R40 ;  /* 0x0000002a1c3c723c */ /* 0x082fe20000000828 */
[----:B------:R-:W1:Y:S04]  /*0e10*/  LDSM.16.M88.2 R40, [R52] ;  /* 0x000000003428783b */ /* 0x000e680000000100 */
[----:B------:R-:W3:Y:S03]  /*0e20*/  LDSM.16.MT88.4 R28, [R44+0x20] ;  /* 0x000020002c1c783b */ /* 0x000ee60000004200 */
[----:B--2---:R-:W-:Y:S01]  /*0e30*/  HMMA.16816.F16 R42, R32, R42, R68 ;  /* 0x0000002a202a723c */ /* 0x004fe20000000844 */
[----:B------:R-:W-:Y:S01]  /*0e40*/  @!PT LDS RZ, [RZ] ;  /* 0x00000000fffff984 */ /* 0x000fe20000000800 */
[----:B------:R-:W-:Y:S01]  /*0e50*/  @!PT LDS RZ, [RZ] ;  /* 0x00000000fffff984 */ /* 0x000fe20000000800 */
[----:B------:R-:W-:Y:S01]  /*0e60*/  @!PT LDS RZ, [RZ] ;  /* 0x00000000fffff984 */ /* 0x000fe20000000800 */
[----:B------:R1:W-:Y:S01]  /*0e70*/  LDGSTS.E.128 [R24+0x6300], desc[UR12][R62.64] ;  /* 0x063000003e187fae */ /* 0x0003e2000b9a180c */
[C---:B------:R-:W-:Y:S01]  /*0e80*/  IADD3 R33, PT, PT, R65.reuse, 0x4200, RZ ;  /* 0x0000420041217810 */ /* 0x040fe20007ffe0ff */
[----:B------:R-:W-:-:S02]  /*0e90*/  VIADD R65, R65, 0x6300 ;  /* 0x0000630041417836 */ /* 0x000fc40000000000 */
[----:B------:R-:W-:Y:S01]  /*0ea0*/  LDGSTS.E.128 [R24+0x6510], desc[UR12][R86.64] ;  /* 0x0651000056187fae */ /* 0x000fe2000b9a180c */
[C---:B------:R-:W-:Y:S02]  /*0eb0*/  LEA R46, R48.reuse, R33, 0x1 ;  /* 0x00000021302e7211 */ /* 0x040fe400078e08ff */
[----:B------:R-:W-:Y:S01]  /*0ec0*/  LEA R48, R48, R65, 0x1 ;  /* 0x0000004130307211 */ /* 0x000fe200078e08ff */
[----:B------:R-:W-:Y:S01]  /*0ed0*/  LDGSTS.E.128 [R24+0x6720], desc[UR12][R84.64] ;  /* 0x0672000054187fae */ /* 0x000fe2000b9a180c */
[----:B------:R-:W-:Y:S01]  /*0ee0*/  IMAD.WIDE R64, R25, 0x2, R78 ;  /* 0x0000000219407825 */ /* 0x000fe200078e024e */
[----:B------:R-:W-:Y:S02]  /*0ef0*/  LEA R25, R0, R25, 0xa ;  /* 0x0000001900197211 */ /* 0x000fe400078e50ff */
[----:B------:R2:W-:Y:S04]  /*0f00*/  LDGSTS.E.128 [R24+0x6930], desc[UR12][R80.64] ;  /* 0x0693000050187fae */ /* 0x0005e8000b9a180c */
[----:B------:R-:W0:Y:S01]  /*0f10*/  LDGDEPBAR ;  /* 0x00000000000079af */ /* 0x000e220000000000 */
[----:B-1----:R-:W-:Y:S01]  /*0f20*/  HMMA.16816.F16 R62, R36, R40, R60 ;  /* 0x00000028243e723c */ /* 0x002fe2000000083c */
[----:B------:R-:W-:-:S04]  /*0f30*/  DEPBAR.LE SB0, 0x0 ;  /* 0x000080000000791a */ /* 0x000fc80000000000 */
[----:B------:R-:W-:Y:S03]  /*0f40*/  BAR.SYNC.DEFER_BLOCKING 0x0 ;  /* 0x0000000000007b1d */ /* 0x000fe60000010000 */
[----:B---3--:R-:W-:Y:S03]  /*0f50*/  HMMA.16816.F16 R40, R28, R40, R42 ;  /* 0x000000281c28723c */ /* 0x008fe6000000082a */
        /* <DEDUP_REMOVED lines=14> */
[----:B------:R2:W-:Y:S04]  /*1040*/  LDGSTS.E.128 [R24+0x2100], desc[UR12][R64.64] ;  /* 0x0210000040187fae */ /* 0x0005e8000b9a180c */
[----:B------:R3:W-:Y:S03]  /*1050*/  LDGSTS.E.128 [R24+0x2310], desc[UR12][R36.64] ;  /* 0x0231000024187fae */ /* 0x0007e6000b9a180c */
[----:B----4-:R-:W-:Y:S01]  /*1060*/  HMMA.16816.F16 R28, R28, R42, R40 ;  /* 0x0000002a1c1c723c */ /* 0x010fe20000000828 */
[----:B------:R4:W-:Y:S04]  /*1070*/  LDGSTS.E.128 [R24+0x2520], desc[UR12][R68.64] ;  /* 0x0252000044187fae */ /* 0x0009e8000b9a180c */
[----:B------:R-:W-:Y:S01]  /*1080*/  LDGSTS.E.128 [R24+0x2730], desc[UR12][R80.64] ;  /* 0x0273000050187fae */ /* 0x000fe2000b9a180c */
[----:B--2---:R-:W-:Y:S01]  /*1090*/  LEA R64, R76, UR9, 0x1 ;  /* 0x000000094c407c11 */ /* 0x004fe2000f8e08ff */
[----:B------:R-:W-:-:S02]  /*10a0*/  UIADD3 UR9, UPT, UPT, UR5, 0x1140, URZ ;  /* 0x0000114005097890 */ /* 0x000fc4000fffe0ff */
[----:B------:R-:W0:Y:S01]  /*10b0*/  LDGDEPBAR ;  /* 0x00000000000079af */ /* 0x000e220000000000 */
[----:B-1----:R-:W-:Y:S01]  /*10c0*/  HMMA.16816.F16 R62, R32, R42, R62 ;  /* 0x0000002a203e723c */ /* 0x002fe2000000083e */
[----:B------:R-:W-:-:S04]  /*10d0*/  DEPBAR.LE SB0, 0x0 ;  /* 0x000080000000791a */ /* 0x000fc80000000000 */
[----:B------:R-:W-:Y:S06]  /*10e0*/  BAR.SYNC.DEFER_BLOCKING 0x0 ;  /* 0x0000000000007b1d */ /* 0x000fec0000010000 */
[----:B------:R-:W-:Y:S04]  /*10f0*/  LDSM.16.M88.2 R60, [R58] ;  /* 0x000000003a3c783b */ /* 0x000fe80000000100 */
[----:B------:R-:W1:Y:S04]  /*1100*/  LDSM.16.MT88.4 R32, [R50] ;  /* 0x000000003220783b */ /* 0x000e680000004200 */
[----:B---3--:R-:W2:Y:S04]  /*1110*/  LDSM.16.MT88.4 R36, [R50+0x20] ;  /* 0x000020003224783b */ /* 0x008ea80000004200 */
        /* <DEDUP_REMOVED lines=13> */
[----:B----4-:R-:W-:-:S05]  /*11f0*/  IMAD.WIDE R68, R0, 0x2, R38 ;  /* 0x0000000200447825 */ /* 0x010fca00078e0226 */
        /* <DEDUP_REMOVED lines=26> */
[C---:B------:R-:W-:Y:S01]  /*13a0*/  LEA R63, R76.reuse, UR9, 0x1 ;  /* 0x000000094c3f7c11 */ /* 0x040fe2000f8e08ff */
[----:B------:R-:W-:Y:S01]  /*13b0*/  UIADD3 UR9, UPT, UPT, UR5, 0x11c0, URZ ;  /* 0x000011c005097890 */ /* 0x000fe2000fffe0ff */
[----:B------:R-:W2:Y:S04]  /*13c0*/  LDSM.16.MT88.4 R32, [R48] ;  /* 0x000000003020783b */ /* 0x000ea80000004200 */
[----:B------:R-:W-:Y:S01]  /*13d0*/  @!PT LDS RZ, [RZ] ;  /* 0x00000000fffff984 */ /* 0x000fe20000000800 */
[----:B------:R-:W-:Y:S01]  /*13e0*/  @!PT LDS RZ, [RZ] ;  /* 0x00000000fffff984 */ /* 0x000fe20000000800 */
[----:B------:R-:W-:Y:S01]  /*13f0*/  @!PT LDS RZ, [RZ] ;  /* 0x00000000fffff984 */ /* 0x000fe20000000800 */
[----:B------:R-:W-:Y:S01]  /*1400*/  LDGSTS.E.128 [R24+0x2100], desc[UR12][R42.64] ;  /* 0x021000002a187fae */ /* 0x000fe2000b9a180c */
[----:B------:R-:W-:Y:S01]  /*1410*/  LEA R67, R76, UR9, 0x1 ;  /* 0x000000094c437c11 */ /* 0x000fe2000f8e08ff */
[----:B------:R-:W-:-:S02]  /*1420*/  UIADD3 UR9, UPT, UPT, UR5, 0x11e0, URZ ;  /* 0x000011e005097890 */ /* 0x000fc4000fffe0ff */
[----:B------:R-:W-:Y:S04]  /*1430*/  LDGSTS.E.128 [R24+0x2310], desc[UR12][R84.64] ;  /* 0x0231000054187fae */ /* 0x000fe8000b9a180c */
[----:B------:R3:W-:Y:S01]  /*1440*/  LDGSTS.E.128 [R24+0x2520], desc[UR12][R80.64] ;  /* 0x0252000050187fae */ /* 0x0007e2000b9a180c */
[----:B------:R-:W-:Y:S01]  /*1450*/  LEA R65, R76, UR9, 0x1 ;  /* 0x000000094c417c11 */ /* 0x000fe2000f8e08ff */
[----:B------:R-:W-:Y:S02]  /*1460*/  UIADD3 UR9, UPT, UPT, UR5, 0x180, URZ ;  /* 0x0000018005097890 */ /* 0x000fe4000fffe0ff */
[----:B------:R4:W-:Y:S04]  /*1470*/  LDGSTS.E.128 [R24+0x2730], desc[UR12][R68.64] ;  /* 0x0273000044187fae */ /* 0x0009e8000b9a180c */
[----:B------:R-:W0:Y:S01]  /*1480*/  LDGDEPBAR ;  /* 0x00000000000079af */ /* 0x000e220000000000 */
[----:B---3--:R-:W-:Y:S01]  /*1490*/  IMAD.WIDE R80, R17, 0x2, R78 ;  /* 0x0000000211507825 */ /* 0x008fe200078e024e */
[----:B------:R-:W-:-:S03]  /*14a0*/  LEA R17, R0, R17, 0xa ;  /* 0x0000001100117211 */ /* 0x000fc600078e50ff */
[----:B----4-:R-:W-:-:S04]  /*14b0*/  IMAD.WIDE R68, R19, 0x2, R78 ;  /* 0x0000000213447825 */ /* 0x010fc800078e024e */
[----:B------:R-:W-:Y:S01]  /*14c0*/  IMAD R19, R0, 0x400, R19 ;  /* 0x0000040000137824 */ /* 0x000fe200078e0213 */
[----:B-1----:R-:W-:Y:S01]  /*14d0*/  HMMA.16816.F16 R36, R28, R38, R36 ;  /* 0x000000261c24723c */ /* 0x002fe20000000824 */
[----:B------:R-:W-:-:S04]  /*14e0*/  DEPBAR.LE SB0, 0x0 ;  /* 0x000080000000791a */ /* 0x000fc80000000000 */
[----:B------:R-:W-:Y:S03]  /*14f0*/  BAR.SYNC.DEFER_BLOCKING 0x0 ;  /* 0x0000000000007b1d */ /* 0x000fe60000010000 */
[----:B--2---:R-:W-:Y:S01]  /*1500*/  HMMA.16816.F16 R40, R32, R38, R40 ;  /* 0x000000262028723c */ /* 0x004fe20000000828 */
[C---:B------:R-:W-:Y:S02]  /*1510*/  IMAD.WIDE R38, R0.reuse, 0x2, R68 ;  /* 0x0000000200267825 */ /* 0x040fe400078e0244 */
[----:B------:R-:W-:Y:S04]  /*1520*/  LDSM.16.M88.2 R42, [R62] ;  /* 0x000000003e2a783b */ /* 0x000fe80000000100 */
[----:B------:R-:W1:Y:S04]  /*1530*/  LDSM.16.MT88.4 R32, [R50] ;  /* 0x000000003220783b */ /* 0x000e680000004200 */
[----:B------:R-:W2:Y:S09]  /*1540*/  LDSM.16.MT88.4 R28, [R50+0x20] ;  /* 0x00002000321c783b */ /* 0x000eb20000004200 */
[-C--:B-1----:R-:W-:Y:S01]  /*1550*/  HMMA.16816.F16 R32, R32, R42.reuse, R40 ;  /* 0x0000002a2020723c */ /* 0x082fe20000000828 */
[----:B------:R-:W-:Y:S07]  /*1560*/  LDSM.16.M88.2 R34, [R63] ;  /* 0x000000003f22783b */ /* 0x000fee0000000100 */
        /* <DEDUP_REMOVED lines=13> */
[----:B--2---:R-:W-:Y:S01]  /*1640*/  LEA R68, R76, UR9, 0x1 ;  /* 0x000000094c447c11 */ /* 0x004fe2000f8e08ff */
[----:B------:R-:W-:-:S02]  /*1650*/  UIADD3 UR9, UPT, UPT, UR5, 0x1a0, URZ ;  /* 0x000001a005097890 */ /* 0x000fc4000fffe0ff */
[----:B------:R-:W0:Y:S04]  /*1660*/  LDGDEPBAR ;  /* 0x00000000000079af */ /* 0x000e280000000000 */
[----:B------:R-:W-:Y:S01]  /*1670*/  LEA R72, R76, UR9, 0x1 ;  /* 0x000000094c487c11 */ /* 0x000fe2000f8e08ff */
[----:B------:R-:W-:-:S06]  /*1680*/  UIADD3 UR9, UPT, UPT, UR5, 0x1240, URZ ;  /* 0x0000124005097890 */ /* 0x000fcc000fffe0ff */
[----:B------:R-:W-:Y:S01]  /*1690*/  LEA R70, R76, UR9, 0x1 ;  /* 0x000000094c467c11 */ /* 0x000fe2000f8e08ff */
[----:B------:R-:W-:-:S06]  /*16a0*/  UIADD3 UR9, UPT, UPT, UR5, 0x1260, URZ ;  /* 0x0000126005097890 */ /* 0x000fcc000fffe0ff */
[----:B------:R-:W-:Y:S01]  /*16b0*/  LEA R69, R76, UR9, 0x1 ;  /* 0x000000094c457c11 */ /* 0x000fe2000f8e08ff */
        /* <DEDUP_REMOVED lines=25> */
[----:B------:R-:W-:Y:S01]  /*1850*/  IMAD.WIDE R82, R77, 0x2, R78 ;  /* 0x000000024d527825 */ /* 0x000fe200078e024e */
[----:B------:R-:W-:Y:S02]  /*1860*/  IADD3 R74, P0, PT, R80, 0x800, RZ ;  /* 0x00000800504a7810 */ /* 0x000fe40007f1e0ff */
[----:B------:R-:W-:Y:S01]  /*1870*/  LEA R77, R0, R77, 0xa ;  /* 0x0000004d004d7211 */ /* 0x000fe200078e50ff */
        /* <DEDUP_REMOVED lines=524> */
[----:B------:R4:W-:Y:S04]  /*3940*/  LDGSTS.E.128 [R24+0x6510], desc[UR12][R86.64] ;  /* 0x0651000056187fae */ /* 0x0009e8000b9a180c */
[----:B------:R5:W-:Y:S04]  /*3950*/  LDGSTS.E.128 [R24+0x6720], desc[UR12][R84.64] ;  /* 0x0672000054187fae */ /* 0x000be8000b9a180c */
[----:B------:R5:W-:Y:S01]  /*3960*/  LDGSTS.E.128 [R24+0x6930], desc[UR12][R82.64] ;  /* 0x0693000052187fae */ /* 0x000be2000b9a180c */
[----:B---3--:R-:W-:Y:S01]  /*3970*/  IMAD.WIDE R42, R8, 0x2, R78 ;  /* 0x00000002082a7825 */ /* 0x008fe200078e024e */
[----:B------:R-:W-:-:S02]  /*3980*/  LEA R8, R0, R8, 0xa ;  /* 0x0000000800087211 */ /* 0x000fc400078e50ff */
[----:B------:R-:W0:Y:S01]  /*3990*/  LDGDEPBAR ;  /* 0x00000000000079af */ /* 0x000e220000000000 */
[----:B----4-:R-:W-:-:S04]  /*39a0*/  IMAD.WIDE R86, R0, 0x2, R42 ;  /* 0x0000000200567825 */ /* 0x010fc800078e022a */
[----:B-----5:R-:W-:-:S04]  /*39b0*/  IMAD.WIDE R84, R0, 0x2, R86 ;  /* 0x0000000200547825 */ /* 0x020fc800078e0256 */
[----:B------:R-:W-:Y:S01]  /*39c0*/  IMAD.WIDE R82, R0, 0x2, R84 ;  /* 0x0000000200527825 */ /* 0x000fe200078e0254 */
[----:B-1----:R-:W-:Y:S01]  /*39d0*/  HMMA.16816.F16 R36, R28, R40, R36 ;  /* 0x000000281c24723c */ /* 0x002fe20000000824 */
[----:B------:R-:W-:-:S04]  /*39e0*/  DEPBAR.LE SB0, 0x0 ;  /* 0x000080000000791a */ /* 0x000fc80000000000 */
[----:B------:R-:W-:Y:S03]  /*39f0*/  BAR.SYNC.DEFER_BLOCKING 0x0 ;  /* 0x0000000000007b1d */ /* 0x000fe60000010000 */
[----:B--2---:R-:W-:Y:S03]  /*3a00*/  HMMA.16816.F16 R38, R32, R40, R38 ;  /* 0x000000282026723c */ /* 0x004fe60000000826 */
        /* <DEDUP_REMOVED lines=26> */
[----:B------:R-:W1:Y:S02]  /*3bb0*/  LDSM.16.MT88.4 R28, [R44+0x20] ;  /* 0x000020002c1c783b */ /* 0x000e640000004200 */
[----:B------:R-:W-:-:S03]  /*3bc0*/  IMAD R10, R0, 0x400, R10 ;  /* 0x00000400000a7824 */ /* 0x000fc600078e020a */
        /* <DEDUP_REMOVED lines=8> */
[----:B------:R-:W-:Y:S01]  /*3c50*/  LDGSTS.E.128 [R24+0x6510], desc[UR12][R38.64] ;  /* 0x0651000026187fae */ /* 0x000fe2000b9a180c */
[----:B-----5:R-:W-:-:S03]  /*3c60*/  IMAD.WIDE R82, R0, 0x2, R84 ;  /* 0x0000000200527825 */ /* 0x020fc600078e0254 */
[----:B------:R-:W-:Y:S04]  /*3c70*/  LDGSTS.E.128 [R24+0x6720], desc[UR12][R84.64] ;  /* 0x0672000054187fae */ /* 0x000fe8000b9a180c */
[----:B------:R3:W-:Y:S04]  /*3c80*/  LDGSTS.E.128 [R24+0x6930], desc[UR12][R82.64] ;  /* 0x0693000052187fae */ /* 0x0007e8000b9a180c */
[----:B------:R-:W0:Y:S01]  /*3c90*/  LDGDEPBAR ;  /* 0x00000000000079af */ /* 0x000e220000000000 */
[--C-:B---3--:R-:W-:Y:S01]  /*3ca0*/  IMAD.WIDE R82, R14, 0x2, R78.reuse ;  /* 0x000000020e527825 */ /* 0x108fe200078e024e */
[----:B------:R-:W-:Y:S01]  /*3cb0*/  LEA R14, R0, R14, 0xa ;  /* 0x0000000e000e7211 */ /* 0x000fe200078e50ff */
[----:B-1----:R-:W-:Y:S02]  /*3cc0*/  HMMA.16816.F16 R28, R28, R42, R40 ;  /* 0x0000002a1c1c723c */ /* 0x002fe40000000828 */
[----:B------:R-:W-:Y:S01]  /*3cd0*/  IMAD.WIDE R40, R12, 0x2, R78 ;  /* 0x000000020c287825 */ /* 0x000fe200078e024e */
[----:B------:R-:W-:-:S03]  /*3ce0*/  LEA R12, R0, R12, 0xa ;  /* 0x0000000c000c7211 */ /* 0x000fc600078e50ff */
[C---:B------:R-:W-:Y:S02]  /*3cf0*/  IMAD.WIDE R88, R0.reuse, 0x2, R82 ;  /* 0x0000000200587825 */ /* 0x040fe400078e0252 */
[----:B--2---:R-:W-:Y:S02]  /*3d00*/  HMMA.16816.F16 R60, R32, R42, R60 ;  /* 0x0000002a203c723c */ /* 0x004fe4000000083c */
[----:B------:R-:W-:Y:S01]  /*3d10*/  IMAD.WIDE R86, R0, 0x2, R88 ;  /* 0x0000000200567825 */ /* 0x000fe200078e0258 */
[----:B------:R-:W-:-:S04]  /*3d20*/  DEPBAR.LE SB0, 0x0 ;  /* 0x000080000000791a */ /* 0x000fc80000000000 */
[----:B------:R-:W-:Y:S06]  /*3d30*/  BAR.SYNC.DEFER_BLOCKING 0x0 ;  /* 0x0000000000007b1d */ /* 0x000fec0000010000 */
[----:B------:R-:W-:Y:S04]  /*3d40*/  LDSM.16.M88.2 R62, [R67] ;  /* 0x00000000433e783b */ /* 0x000fe80000000100 */
[----:B------:R-:W1:Y:S04]  /*3d50*/  LDSM.16.MT88.4 R36, [R46+0x20] ;  /* 0x000020002e24783b */ /* 0x000e680000004200 */
        /* <DEDUP_REMOVED lines=8> */
[----:B------:R-:W-:-:S03]  /*3de0*/  IMAD.WIDE R84, R0, 0x2, R42 ;  /* 0x0000000200547825 */ /* 0x000fc600078e022a */
[----:B------:R-:W-:Y:S01]  /*3df0*/  @!PT LDS RZ, [RZ] ;  /* 0x00000000fffff984 */ /* 0x000fe20000000800 */
[----:B------:R-:W-:Y:S01]  /*3e00*/  @!PT LDS RZ, [RZ] ;  /* 0x00000000fffff984 */ /* 0x000fe20000000800 */
[----:B------:R-:W-:Y:S01]  /*3e10*/  @!PT LDS RZ, [RZ] ;  /* 0x00000000fffff984 */ /* 0x000fe20000000800 */
[----:B------:R-:W-:Y:S04]  /*3e20*/  LDGSTS.E.128 [R24+0x2100], desc[UR12][R40.64] ;  /* 0x0210000028187fae */ /* 0x000fe8000b9a180c */
[----:B------:R-:W-:Y:S04]  /*3e30*/  LDGSTS.E.128 [R24+0x2310], desc[UR12][R38.64] ;  /* 0x0231000026187fae */ /* 0x000fe8000b9a180c */
[----:B------:R-:W-:Y:S04]  /*3e40*/  LDGSTS.E.128 [R24+0x2520], desc[UR12][R42.64] ;  /* 0x025200002a187fae */ /* 0x000fe8000b9a180c */
[----:B------:R3:W-:Y:S04]  /*3e50*/  LDGSTS.E.128 [R24+0x2730], desc[UR12][R84.64] ;  /* 0x0273000054187fae */ /* 0x0007e8000b9a180c */
        /* <DEDUP_REMOVED lines=18> */
[----:B------:R1:W-:Y:S01]  /*3f80*/  LDGSTS.E.128 [R24+0x6930], desc[UR12][R84.64] ;  /* 0x0693000054187fae */ /* 0x0003e2000b9a180c */
[----:B-----5:R-:W-:-:S03]  /*3f90*/  IADD3.X R83, PT, PT, RZ, R81, RZ, P0, !PT ;  /* 0x00000051ff537210 */ /* 0x020fc600007fe4ff */
[----:B------:R-:W0:Y:S01]  /*3fa0*/  LDGDEPBAR ;  /* 0x00000000000079af */ /* 0x000e220000000000 */
[-C--:B-1----:R-:W-:Y:S08]  /*3fb0*/  HMMA.16816.F16 R66, R28, R62.reuse, R66 ;  /* 0x0000003e1c42723c */ /* 0x082ff00000000842 */
[----:B--2---:R-:W-:Y:S01]  /*3fc0*/  HMMA.16816.F16 R64, R32, R62, R64 ;  /* 0x0000003e2040723c */ /* 0x004fe20000000840 */
[----:B------:R-:W-:-:S04]  /*3fd0*/  DEPBAR.LE SB0, 0x0 ;  /* 0x000080000000791a */ /* 0x000fc80000000000 */
[----:B------:R-:W-:Y:S07]  /*3fe0*/  BAR.SYNC.DEFER_BLOCKING 0x0 ;  /* 0x0000000000007b1d */ /* 0x000fee0000010000 */
[-C--:B---3--:R-:W-:Y:S08]  /*3ff0*/  HMMA.16816.F16 R66, R40, R60.reuse, R66 ;  /* 0x0000003c2842723c */ /* 0x088ff00000000842 */
[----:B----4-:R-:W-:Y:S01]  /*4000*/  HMMA.16816.F16 R64, R36, R60, R64 ;  /* 0x0000003c2440723c */ /* 0x010fe20000000840 */
[----:B------:R-:W-:Y:S04]  /*4010*/  LDSM.16.M88.2 R62, [R70] ;  /* 0x00000000463e783b */ /* 0x000fe80000000100 */
        /* <DEDUP_REMOVED lines=8> */
[----:B------:R5:W-:Y:S04]  /*40a0*/  LDGSTS.E.128 [R26], desc[UR12][R80.64+0x400] ;  /* 0x00000400501a7fae */ /* 0x000be8000b9a180c */
[----:B------:R5:W-:Y:S01]  /*40b0*/  LDGSTS.E.128 [R26+0x1080], desc[UR12][R80.64+0x400] ;  /* 0x01080400501a7fae */ /* 0x000be2000b9a180c */
[----:B-1----:R-:W-:Y:S01]  /*40c0*/  HMMA.16816.F16 R32, R32, R62, R66 ;  /* 0x0000003e2020723c */ /* 0x002fe20000000842 */
[----:B------:R-:W-:Y:S01]  /*40d0*/  IMAD.WIDE R34, R16, 0x2, R78 ;  /* 0x0000000210227825 */ /* 0x000fe200078e024e */
[----:B------:R-:W-:-:S04]  /*40e0*/  LEA R16, R0, R16, 0xa ;  /* 0x0000001000107211 */ /* 0x000fc800078e50ff */
[----:B------:R5:W-:Y:S02]  /*40f0*/  LDGSTS.E.128 [R24+0x2100], desc[UR12][R34.64] ;  /* 0x0210000022187fae */ /* 0x000be4000b9a180c */
[----:B--2---:R-:W-:Y:S01]  /*4100*/  HMMA.16816.F16 R28, R28, R62, R64 ;  /* 0x0000003e1c1c723c */ /* 0x004fe20000000840 */
[----:B------:R-:W-:-:S05]  /*4110*/  IMAD.WIDE R30, R0, 0x2, R34 ;  /* 0x00000002001e7825 */ /* 0x000fca00078e0222 */
[----:B------:R5:W-:Y:S06]  /*4120*/  LDGSTS.E.128 [R24+0x2310], desc[UR12][R30.64] ;  /* 0x023100001e187fae */ /* 0x000bec000b9a180c */
[----:B---3--:R-:W-:Y:S01]  /*4130*/  HMMA.16816.F16 R40, R40, R68, R32 ;  /* 0x000000442828723c */ /* 0x008fe20000000820 */
[----:B------:R-:W-:-:S05]  /*4140*/  IMAD.WIDE R32, R0, 0x2, R30 ;  /* 0x0000000200207825 */ /* 0x000fca00078e021e */
[----:B------:R5:W-:Y:S02]  /*4150*/  LDGSTS.E.128 [R24+0x2520], desc[UR12][R32.64] ;  /* 0x0252000020187fae */ /* 0x000be4000b9a180c */
[----:B----4-:R-:W-:Y:S01]  /*4160*/  HMMA.16816.F16 R68, R36, R68, R28 ;  /* 0x000000442444723c */ /* 0x010fe2000000081c */
[----:B------:R-:W-:-:S05]  /*4170*/  IMAD.WIDE R28, R0, 0x2, R32 ;  /* 0x00000002001c7825 */ /* 0x000fca00078e0220 */
[----:B------:R5:W-:Y:S04]  /*4180*/  LDGSTS.E.128 [R24+0x2730], desc[UR12][R28.64] ;  /* 0x027300001c187fae */ /* 0x000be8000b9a180c */
[----:B------:R-:W0:Y:S01]  /*4190*/  LDGDEPBAR ;  /* 0x00000000000079af */ /* 0x000e220000000000 */
[----:B------:R-:W-:-:S04]  /*41a0*/  DEPBAR.LE SB0, 0x0 ;  /* 0x000080000000791a */ /* 0x000fc80000000000 */
[----:B------:R-:W-:Y:S06]  /*41b0*/  BAR.SYNC.DEFER_BLOCKING 0x0 ;  /* 0x0000000000007b1d */ /* 0x000fec0000010000 */
[----:B------:R-:W-:Y:S05]  /*41c0*/  BRA.U UP0, `(.L_x_41) ;  /* 0xffffffc900587547 */ /* 0x000fea000b83ffff */
[----:B------:R-:W-:-:S12]  /*41d0*/  UIADD3 UR8, UPT, UPT, UR4, 0x1, URZ ;  /* 0x0000000104087890 */ /* 0x000fd8000fffe0ff */
.L_x_40:
        /* <DEDUP_REMOVED lines=8> */
[----:B------:R-:W-:Y:S01]  /*4260*/  IMAD.WIDE R16, R0, 0x2, R78 ;  /* 0x0000000200107825 */ /* 0x000fe200078e024e */
[----:B------:R-:W-:Y:S01]  /*4270*/  LOP3.LUT R23, R2, 0x3e0, RZ, 0xc0, !PT ;  /* 0x000003e002177812 */ /* 0x000fe200078ec0ff */
[----:B------:R-:W-:Y:S02]  /*4280*/  UIADD3 UR8, UPT, UPT, UR8, 0x7, URZ ;  /* 0x0000000708087890 */ /* 0x000fe4000fffe0ff */
[----:B------:R-:W-:Y:S01]  /*4290*/  IMAD.WIDE.U32 R20, R20, R21, UR10 ;  /* 0x0000000a14147e25 */ /* 0x000fe2000f8e0015 */
[----:B------:R-:W-:Y:S02]  /*42a0*/  UIADD3 UR4, UPT, UPT, -UR4, URZ, URZ ;  /* 0x000000ff04047290 */ /* 0x000fe4000fffe1ff */
[----:B-----5:R-:W-:-:S04]  /*42b0*/  IADD3 R34, P0, PT, R20, 0x40, RZ ;  /* 0x0000004014227810 */ /* 0x020fc80007f1e0ff */
[----:B------:R-:W-:Y:S02]  /*42c0*/  IADD3.X R35, PT, PT, RZ, R21, RZ, P0, !PT ;  /* 0x00000015ff237210 */ /* 0x000fe400007fe4ff */
[C---:B-1----:R-:W-:Y:S02]  /*42d0*/  LOP3.LUT R4, R3.reuse, 0xf, RZ, 0xc0, !PT ;  /* 0x0000000f03047812 */ /* 0x042fe400078ec0ff */
[--C-:B------:R-:W-:Y:S02]  /*42e0*/  SHF.R.U32.HI R5, RZ, 0x3, R3.reuse ;  /* 0x00000003ff057819 */ /* 0x100fe40000011603 */
[----:B------:R-:W-:Y:S02]  /*42f0*/  LOP3.LUT R6, R3, 0x7, RZ, 0xc0, !PT ;  /* 0x0000000703067812 */ /* 0x000fe400078ec0ff */
[----:B------:R-:W-:Y:S02]  /*4300*/  SHF.R.U32.HI R7, RZ, 0x4, R3 ;  /* 0x00000004ff077819 */ /* 0x000fe40000011603 */
[----:B------:R-:W-:-:S02]  /*4310*/  SHF.R.U32.HI R3, RZ, 0x3, R4 ;  /* 0x00000003ff037819 */ /* 0x000fc40000011604 */
[----:B------:R-:W-:Y:S01]  /*4320*/  SHF.L.U32 R5, R5, 0x3, RZ ;  /* 0x0000000305057819 */ /* 0x000fe200000006ff */
[----:B------:R-:W-:Y:S01]  /*4330*/  IMAD R6, R7, 0x8, R6 ;  /* 0x0000000807067824 */ /* 0x000fe200078e0206 */
[----:B------:R-:W-:Y:S02]  /*4340*/  SHF.L.U32 R3, R3, 0x3, RZ ;  /* 0x0000000303037819 */ /* 0x000fe400000006ff */
[----:B------:R-:W-:Y:S02]  /*4350*/  LOP3.LUT R5, R5, 0x8, RZ, 0xe2, !PT ;  /* 0x0000000805057812 */ /* 0x000fe400078ee2ff */
[----:B------:R-:W-:Y:S02]  /*4360*/  LOP3.LUT R4, R4, 0x7, RZ, 0xc0, !PT ;  /* 0x0000000704047812 */ /* 0x000fe400078ec0ff */
[----:B------:R-:W-:Y:S01]  /*4370*/  LOP3.LUT R3, R3, 0x8, RZ, 0xe2, !PT ;  /* 0x0000000803037812 */ /* 0x000fe200078ee2ff */
[----:B------:R-:W-:-:S04]  /*4380*/  IMAD R5, R6, 0x108, R5 ;  /* 0x0000010806057824 */ /* 0x000fc800078e0205 */
[----:B------:R-:W-:Y:S01]  /*4390*/  IMAD R4, R4, 0x108, R3 ;  /* 0x0000010804047824 */ /* 0x000fe200078e0203 */
[C---:B------:R-:W-:Y:S01]  /*43a0*/  LEA R3, R0.reuse, R18, 0x5 ;  /* 0x0000001200037211 */ /* 0x040fe200078e28ff */
[--C-:B------:R-:W-:Y:S01]  /*43b0*/  IMAD.WIDE R18, R0, 0x4, R78.reuse ;  /* 0x0000000400127825 */ /* 0x100fe200078e024e */
[----:B------:R-:W-:Y:S02]  /*43c0*/  SHF.L.U32 R39, R5, 0x1, RZ ;  /* 0x0000000105277819 */ /* 0x000fe400000006ff */
[----:B------:R-:W-:Y:S01]  /*43d0*/  SHF.L.U32 R36, R4, 0x1, RZ ;  /* 0x0000000104247819 */ /* 0x000fe200000006ff */
[----:B------:R-:W-:-:S07]  /*43e0*/  IMAD.WIDE R78, R0, 0x6, R78 ;  /* 0x00000006004e7825 */ /* 0x000fce00078e024e */
.L_x_42:
[----:B------:R-:W-:Y:S01]  /*43f0*/  UIADD3 UR11, UPT, UPT, UR8, -0x7, URZ ;  /* 0xfffffff9080b7890 */ /* 0x000fe2000fffe0ff */
[----:B------:R-:W1:Y:S01]  /*4400*/  LDC.64 R26, c[0x0][0x388] ;  /* 0x0000e200ff1a7b82 */ /* 0x000e620000000a00 */
[----:B------:R-:W-:Y:S01]  /*4410*/  USHF.L.U32 UR10, UR8, 0x5, URZ ;  /* 0x00000005080a7899 */ /* 0x000fe200080006ff */
[----:B------:R-:W-:Y:S01]  /*4420*/  IMAD.WIDE R32, R3, 0x2, R78 ;  /* 0x0000000203207825 */ /* 0x000fe200078e024e */
[----:B------:R-:W-:Y:S02]  /*4430*/  ULOP3.LUT UR14, UR11, 0x1, URZ, 0xc0, !UPT ;  /* 0x000000010b0e7892 */ /* 0x000fe4000f8ec0ff */
[----:B------:R-:W-:Y:S02]  /*4440*/  ULOP3.LUT UR10, UR10, 0xe0, URZ, 0xc0, !UPT ;  /* 0x000000e00a0a7892 */ /* 0x000fe4000f8ec0ff */
[----:B------:R-:W-:Y:S02]  /*4450*/  ULOP3.LUT UR9, UR14, 0x1, URZ, 0x3c, !UPT ;  /* 0x000000010e097892 */ /* 0x000fe4000f8e3cff */
[----:B------:R-:W-:Y:S01]  /*4460*/  ULOP3.LUT UP0, URZ, UR11, 0x7, URZ, 0xc0, !UPT ;  /* 0x000000070bff7892 */ /* 0x000fe2000f80c0ff */
[----:B------:R-:W-:Y:S01]  /*4470*/  MOV R37, UR14 ;  /* 0x0000000e00257c02 */ /* 0x000fe20008000f00 */
[----:B------:R-:W-:-:S02]  /*4480*/  UIMAD UR10, UR9, 0x840, UR10 ;  /* 0x00000840090a78a4 */ /* 0x000fc4000f8e020a */
[----:B------:R-:W-:Y:S01]  /*4490*/  MOV R0, UR9 ;  /* 0x0000000900007c02 */ /* 0x000fe20008000f00 */
[----:B------:R-:W-:Y:S01]  /*44a0*/  UIADD3 UR4, UPT, UPT, UR4, 0x1, URZ ;  /* 0x0000000104047890 */ /* 0x000fe2000fffe0ff */
[----:B------:R-:W-:Y:S01]  /*44b0*/  PLOP3.LUT P0, PT, PT, PT, UP0, 0x80, 0x8 ;  /* 0x000000000008781c */ /* 0x000fe20003f0f008 */
[----:B------:R-:W-:Y:S01]  /*44c0*/  ULEA UR10, UR10, UR5, 0x1 ;  /* 0x000000050a0a7291 */ /* 0x000fe2000f8e08ff */
[----:B------:R-:W-:Y:S01]  /*44d0*/  IMAD R37, R37, 0x4200, R22 ;  /* 0x0000420025257824 */ /* 0x000fe200078e0216 */
[----:B------:R-:W-:Y:S01]  /*44e0*/  UISETP.NE.AND UP0, UPT, UR4, URZ, UPT ;  /* 0x000000ff0400728c */ /* 0x000fe2000bf05270 */
[----:B------:R-:W-:Y:S01]  /*44f0*/  IMAD R0, R0, 0x2100, R23 ;  /* 0x0000210000007824 */ /* 0x000fe200078e0217 */
[----:B------:R-:W-:Y:S02]  /*4500*/  UIADD3 UR8, UPT, UPT, UR8, 0x1, URZ ;  /* 0x0000000108087890 */ /* 0x000fe4000fffe0ff */
[----:B------:R-:W-:Y:S02]  /*4510*/  IMAD.U32 R5, RZ, RZ, UR10 ;  /* 0x0000000aff057e24 */ /* 0x000fe4000f8e00ff */
[----:B------:R-:W-:Y:S01]  /*4520*/  LEA R0, R0, UR5, 0x1 ;  /* 0x0000000500007c11 */ /* 0x000fe2000f8e08ff */
[----:B------:R-:W-:Y:S01]  /*4530*/  LDSM.16.M88.2 R20, [R36+UR10] ;  /* 0x0000000a2414783b */ /* 0x000fe20008000100 */
[----:B-1----:R-:W-:Y:S01]  /*4540*/  IMAD.WIDE R26, R3, 0x2, R26 ;  /* 0x00000002031a7825 */ /* 0x002fe200078e021a */
[----:B------:R-:W-:-:S02]  /*4550*/  IADD3 R24, PT, PT, R36, 0x20, R5 ;  /* 0x0000002024187810 */ /* 0x000fc40007ffe005 */
[C---:B------:R-:W-:Y:S02]  /*4560*/  IADD3 R28, PT, PT, R39.reuse, 0x2100, R0 ;  /* 0x00002100271c7810 */ /* 0x040fe40007ffe000 */
[----:B------:R-:W-:Y:S02]  /*4570*/  @!P0 SHF.L.U32 R4, R2, 0x3, RZ ;  /* 0x0000000302048819 */ /* 0x000fe400000006ff */
[----:B------:R-:W-:Y:S01]  /*4580*/  @!P0 SHF.R.U32.HI R29, RZ, 0x5, R2 ;  /* 0x00000005ff1d8819 */ /* 0x000fe20000011602 */
[----:B------:R-:W1:Y:S01]  /*4590*/  LDSM.16.MT88.4 R12, [R28] ;  /* 0x000000001c0c783b */ /* 0x000e620000004200 */
[----:B------:R-:W-:Y:S02]  /*45a0*/  @!P0 LOP3.LUT R30, R4, 0xf8, RZ, 0xc0, !PT ;  /* 0x000000f8041e8812 */ /* 0x000fe400078ec0ff */
[----:B------:R-:W-:Y:S01]  /*45b0*/  IADD3 R0, PT, PT, R39, 0x4200, R0 ;  /* 0x0000420027007810 */ /* 0x000fe20007ffe000 */
[----:B------:R2:W3:Y:S02]  /*45c0*/  LDSM.16.MT88.4 R8, [R28+0x20] ;  /* 0x000020001c08783b */ /* 0x0004e40000004200 */
[----:B------:R-:W-:-:S02]  /*45d0*/  @!P0 IMAD R30, R29, 0x108, R30 ;  /* 0x000001081d1e8824 */ /* 0x000fc400078e021e */
[----:B------:R-:W-:Y:S03]  /*45e0*/  LDSM.16.M88.2 R24, [R24] ;  /* 0x000000001818783b */ /* 0x000fe60000000100 */
[----:B------:R-:W-:Y:S01]  /*45f0*/  @!P0 LEA R43, R30, UR5, 0x1 ;  /* 0x000000051e2b8c11 */ /* 0x000fe2000f8e08ff */
[----:B------:R-:W4:Y:S01]  /*4600*/  LDSM.16.MT88.4 R4, [R0] ;  /* 0x000000000004783b */ /* 0x000f220000004200 */
[----:B--2---:R-:W-:-:S04]  /*4610*/  IMAD.WIDE R28, R3, 0x2, R16 ;  /* 0x00000002031c7825 */ /* 0x004fc800078e0210 */
[----:B------:R-:W-:Y:S01]  /*4620*/  IMAD.WIDE R30, R3, 0x2, R18 ;  /* 0x00000002031e7825 */ /* 0x000fe200078e0212 */
[-C--:B-1----:R-:W-:Y:S01]  /*4630*/  HMMA.16816.F16 R40, R12, R20.reuse, R40 ;  /* 0x000000140c28723c */ /* 0x082fe20000000828 */
[----:B------:R1:W2:Y:S04]  /*4640*/  LDSM.16.MT88.4 R12, [R0+0x20] ;  /* 0x00002000000c783b */ /* 0x0002a80000004200 */
[----:B------:R-:W-:Y:S01]  /*4650*/  @!PT LDS RZ, [RZ] ;  /* 0x00000000fffff984 */ /* 0x000fe20000000800 */
[----:B------:R-:W-:Y:S01]  /*4660*/  @!PT LDS RZ, [RZ] ;  /* 0x00000000fffff984 */ /* 0x000fe20000000800 */
[----:B------:R-:W-:Y:S01]  /*4670*/  @!PT LDS RZ, [RZ] ;  /* 0x00000000fffff984 */ /* 0x000fe20000000800 */
[----:B------:R-:W-:Y:S03]  /*4680*/  @!P0 LDGSTS.E.128 [R43], desc[UR12][R34.64] ;  /* 0x00000000222b8fae */ /* 0x000fe6000b9a180c */
[----:B---3--:R-:W-:Y:S01]  /*4690*/  HMMA.16816.F16 R8, R8, R20, R68 ;  /* 0x000000140808723c */ /* 0x008fe20000000844 */
[----:B------:R3:W-:Y:S01]  /*46a0*/  @!P0 LDGSTS.E.128 [R43+0x1080], desc[UR12][R34.64] ;  /* 0x01080000222b8fae */ /* 0x0007e2000b9a180c */
[----:B-1----:R-:W1:Y:S03]  /*46b0*/  LDC R0, c[0x0][0x39c] ;  /* 0x0000e700ff007b82 */ /* 0x002e660000000800 */
[----:B------:R5:W-:Y:S04]  /*46c0*/  LDGSTS.E.128 [R37], desc[UR12][R26.64] ;  /* 0x000000001a257fae */ /* 0x000be8000b9a180c */
[----:B------:R5:W-:Y:S03]  /*46d0*/  LDGSTS.E.128 [R37+0x210], desc[UR12][R28.64] ;  /* 0x002100001c257fae */ /* 0x000be6000b9a180c */
[----:B----4-:R-:W-:Y:S01]  /*46e0*/  HMMA.16816.F16 R40, R4, R24, R40 ;  /* 0x000000180428723c */ /* 0x010fe20000000828 */
[----:B------:R5:W-:Y:S01]  /*46f0*/  LDGSTS.E.128 [R37+0x420], desc[UR12][R30.64] ;  /* 0x004200001e257fae */ /* 0x000be2000b9a180c */
[----:B---3--:R-:W-:-:S03]  /*4700*/  IADD3 R34, P0, PT, R34, 0x40, RZ ;  /* 0x0000004022227810 */ /* 0x008fc60007f1e0ff */
[----:B------:R5:W-:Y:S01]  /*4710*/  LDGSTS.E.128 [R37+0x630], desc[UR12][R32.64] ;  /* 0x0063000020257fae */ /* 0x000be2000b9a180c */
[----:B------:R-:W-:-:S03]  /*4720*/  IADD3.X R35, PT, PT, RZ, R35, RZ, P0, !PT ;  /* 0x00000023ff237210 */ /* 0x000fc600007fe4ff */
[----:B------:R-:W0:Y:S01]  /*4730*/  LDGDEPBAR ;  /* 0x00000000000079af */ /* 0x000e220000000000 */
[----:B-1----:R-:W-:Y:S01]  /*4740*/  LEA R3, R0, R3, 0x5 ;  /* 0x0000000300037211 */ /* 0x002fe200078e28ff */
[----:B--2---:R-:W-:Y:S01]  /*4750*/  HMMA.16816.F16 R68, R12, R24, R8 ;  /* 0x000000180c44723c */ /* 0x004fe20000000808 */
[----:B------:R-:W-:-:S04]  /*4760*/  DEPBAR.LE SB0, 0x0 ;  /* 0x000080000000791a */ /* 0x000fc80000000000 */
[----:B------:R-:W-:Y:S06]  /*4770*/  BAR.SYNC.DEFER_BLOCKING 0x0 ;  /* 0x0000000000007b1d */ /* 0x000fec0000010000 */
[----:B-----5:R-:W-:Y:S09]  /*4780*/  BRA.U UP0, `(.L_x_42) ;  /* 0xfffffffd00187547 */ /* 0x020ff2000b83ffff */
.L_x_39:
[----:B-1---5:R-:W1:Y:S01]  /*4790*/  S2R R24, SR_LANEID ;  /* 0x0000000000187919 */ /* 0x022e620000000000 */
[----:B------:R-:W2:Y:S01]  /*47a0*/  S2UR UR5, SR_CgaCtaId ;  /* 0x00000000000579c3 */ /* 0x000ea20000008800 */
[----:B------:R-:W-:Y:S01]  /*47b0*/  ULOP3.LUT UR7, UR7, 0x1, URZ, 0xc, !UPT ;  /* 0x0000000107077892 */ /* 0x000fe2000f8e0cff */
[----:B------:R-:W3:Y:S01]  /*47c0*/  S2R R3, SR_TID.X ;  /* 0x0000000000037919 */ /* 0x000ee20000002100 */
[----:B------:R-:W-:-:S04]  /*47d0*/  UMOV UR4, 0x400 ;  /* 0x0000040000047882 */ /* 0x000fc80000000000 */
[----:B------:R-:W-:Y:S01]  /*47e0*/  MOV R8, UR7 ;  /* 0x0000000700087c02 */ /* 0x000fe20008000f00 */
[----:B--2---:R-:W-:-:S04]  /*47f0*/  ULEA UR4, UR5, UR4, 0x18 ;  /* 0x0000000405047291 */ /* 0x004fc8000f8ec0ff */
[----:B------:R-:W-:Y:S01]  /*4800*/  UIMAD UR7, UR7, 0x1080, UR4 ;  /* 0x00001080070778a4 */ /* 0x000fe2000f8e0204 */
[C---:B-1----:R-:W-:Y:S02]  /*4810*/  LOP3.LUT R2, R24.reuse, 0x7, RZ, 0xc0, !PT ;  /* 0x0000000718027812 */ /* 0x042fe400078ec0ff */
[--C-:B------:R-:W-:Y:S02]  /*4820*/  SHF.R.U32.HI R5, RZ, 0x4, R24.reuse ;  /* 0x00000004ff057819 */ /* 0x100fe40000011618 */
[----:B---3--:R-:W-:Y:S02]  /*4830*/  LOP3.LUT R25, R3, 0x3e0, RZ, 0xc0, !PT ;  /* 0x000003e003197812 */ /* 0x008fe400078ec0ff */
        /* <DEDUP_REMOVED lines=27> */
[----:B------:R-:W5:Y:S01]  /*49f0*/  LDSM.16.MT88.4 R20, [R10+0x20] ;  /* 0x000020000a14783b */ /* 0x000f620000004200 */
        /* <DEDUP_REMOVED lines=25> */
.L_x_43:
        /* <DEDUP_REMOVED lines=15> */
.L_x_54:


//--------------------- .text._Z16myHGEMMAlignedV5P6__halfS0_S0_iii --------------------------
	.section	.text._Z16myHGEMMAlignedV5P6__halfS0_S0_iii,"ax",@progbits
	.align	128
        .global         _Z16myHGEMMAlignedV5P6__halfS0_S0_iii
        .type           _Z16myHGEMMAlignedV5P6__halfS0_S0_iii,@function
        .size           _Z16myHGEMMAlignedV5P6__halfS0_S0_iii,(.L_x_55 - _Z16myHGEMMAlignedV5P6__halfS0_S0_iii)
        .other          _Z16myHGEMMAlignedV5P6__halfS0_S0_iii,@"STO_CUDA_ENTRY STV_DEFAULT"
_Z16myHGEMMAlignedV5P6__halfS0_S0_iii:
.text._Z16myHGEMMAlignedV5P6__halfS0_S0_iii:
        /* <DEDUP_REMOVED lines=10> */
[----:B------:R-:W-:Y:S01]  /*00a0*/  SHF.R.S32.HI R5, RZ, 0x8, R4 ;  /* 0x00000008ff057819 */ /* 0x000fe20000011404 */
[----:B-1----:R-:W-:Y:S01]  /*00b0*/  IMAD R196, R196, UR4, R7 ;  /* 0x00000004c4c47c24 */ /* 0x002fe2000f8e0207 */
[----:B------:R-:W-:-:S04]  /*00c0*/  SHF.R.S32.HI R7, RZ, 0x7, R2 ;  /* 0x00000007ff077819 */ /* 0x000fc80000011402 */
[----:B------:R-:W-:-:S04]  /*00d0*/  ISETP.GE.AND P0, PT, R196, R5, PT ;  /* 0x00000005c400720c */ /* 0x000fc80003f06270 */
[----:B---3--:R-:W-:-:S13]  /*00e0*/  ISETP.GE.OR P0, PT, R0, R7, P0 ;  /* 0x000000070000720c */ /* 0x008fda0000706670 */
[----:B------:R-:W-:Y:S05]  /*00f0*/  @P0 EXIT ;  /* 0x000000000000094d */ /* 0x000fea0003800000 */
[----:B------:R-:W1:Y:S01]  /*0100*/  S2R R2, SR_TID.X ;  /* 0x0000000000027919 */ /* 0x000e620000002100 */
[----:B------:R-:W2:Y:S01]  /*0110*/  LDC.64 R206, c[0x0][0x388] ;  /* 0x0000e200ffce7b82 */ /* 0x000ea20000000a00 */
[----:B------:R-:W3:Y:S01]  /*0120*/  LDCU.64 UR6, c[0x0][0x358] ;  /* 0x00006b00ff0677ac */ /* 0x000ee20008000a00 */
[----:B------:R-:W-:Y:S01]  /*0130*/  MOV R198, 0x400 ;  /* 0x0000040000c67802 */ /* 0x000fe20000000f00 */
[----:B------:R-:W4:Y:S01]  /*0140*/  S2R R9, SR_CgaCtaId ;  /* 0x0000000000097919 */ /* 0x000f220000008800 */
[----:B------:R-:W-:Y:S02]  /*0150*/  CS2R R184, SRZ ;  /* 0x0000000000b87805 */ /* 0x000fe4000001ff00 */
[----:B------:R-:W-:Y:S02]  /*0160*/  CS2R R104, SRZ ;  /* 0x0000000000687805 */ /* 0x000fe4000001ff00 */
[----:B------:R-:W-:Y:S02]  /*0170*/  CS2R R186, SRZ ;  /* 0x0000000000ba7805 */ /* 0x000fe4000001ff00 */
[----:B------:R-:W-:Y:S01]  /*0180*/  CS2R R158, SRZ ;  /* 0x00000000009e7805 */ /* 0x000fe2000001ff00 */
[----:B------:R-:W5:Y:S01]  /*0190*/  LDC R4, c[0x0][0x3a0] ;  /* 0x0000e800ff047b82 */ /* 0x000f620000000800 */
[----:B------:R-:W-:-:S02]  /*01a0*/  CS2R R156, SRZ ;  /* 0x00000000009c7805 */ /* 0x000fc4000001ff00 */
[----:B------:R-:W-:Y:S02]  /*01b0*/  CS2R R154, SRZ ;  /* 0x00000000009a7805 */ /* 0x000fe4000001ff00 */
[----:B------:R-:W-:Y:S02]  /*01c0*/  CS2R R152, SRZ ;  /* 0x0000000000987805 */ /* 0x000fe4000001ff00 */
[----:B------:R-:W-:Y:S02]  /*01d0*/  CS2R R106, SRZ ;  /* 0x00000000006a7805 */ /* 0x000fe4000001ff00 */
[----:B------:R-:W-:Y:S02]  /*01e0*/  CS2R R188, SRZ ;  /* 0x0000000000bc7805 */ /* 0x000fe4000001ff00 */
[----:B------:R-:W-:Y:S02]  /*01f0*/  CS2R R146, SRZ ;  /* 0x0000000000927805 */ /* 0x000fe4000001ff00 */
[----:B------:R-:W-:Y:S01]  /*0200*/  CS2R R144, SRZ ;  /* 0x0000000000907805 */ /* 0x000fe2000001ff00 */
[----:B------:R-:W3:Y:S01]  /*0210*/  LDC.64 R208, c[0x0][0x380] ;  /* 0x0000e000ffd07b82 */ /* 0x000ee20000000a00 */
[----:B------:R-:W-:-:S02]  /*0220*/  CS2R R142, SRZ ;  /* 0x00000000008e7805 */ /* 0x000fc4000001ff00 */
[----:B------:R-:W-:Y:S02]  /*0230*/  CS2R R140, SRZ ;  /* 0x00000000008c7805 */ /* 0x000fe4000001ff00 */
[----:B------:R-:W-:Y:S02]  /*0240*/  CS2R R138, SRZ ;  /* 0x00000000008a7805 */ /* 0x000fe4000001ff00 */
[----:B------:R-:W-:Y:S02]  /*0250*/  CS2R R136, SRZ ;  /* 0x0000000000887805 */ /* 0x000fe4000001ff00 */
[----:B------:R-:W-:Y:S02]  /*0260*/  CS2R R80, SRZ ;  /* 0x0000000000507805 */ /* 0x000fe4000001ff00 */
[----:B------:R-:W-:Y:S02]  /*0270*/  CS2R R82, SRZ ;  /* 0x0000000000527805 */ /* 0x000fe4000001ff00 */
        /* <DEDUP_REMOVED lines=8> */
[----:B-1----:R-:W-:Y:S02]  /*0300*/  SHF.L.U32 R6, R2, 0x3, RZ ;  /* 0x0000000302067819 */ /* 0x002fe400000006ff */
[----:B------:R-:W-:Y:S02]  /*0310*/  CS2R R130, SRZ ;  /* 0x0000000000827805 */ /* 0x000fe4000001ff00 */
[----:B------:R-:W-:Y:S02]  /*0320*/  SHF.R.U32.HI R7, RZ, 0x3, R2 ;  /* 0x00000003ff077819 */ /* 0x000fe40000011602 */
[----:B------:R-:W-:Y:S02]  /*0330*/  CS2R R128, SRZ ;  /* 0x0000000000807805 */ /* 0x000fe4000001ff00 */
[----:B------:R-:W-:-:S02]  /*0340*/  LOP3.LUT R27, R6, 0xf8, RZ, 0xc0, !PT ;  /* 0x000000f8061b7812 */ /* 0x000fc400078ec0ff */
[----:B------:R-:W-:Y:S02]  /*0350*/  CS2R R176, SRZ ;  /* 0x0000000000b07805 */ /* 0x000fe4000001ff00 */
[----:B------:R-:W-:Y:S02]  /*0360*/  LOP3.LUT R20, R7, 0x7c, RZ, 0xc0, !PT ;  /* 0x0000007c07147812 */ /* 0x000fe400078ec0ff */
[----:B------:R-:W-:Y:S02]  /*0370*/  CS2R R178, SRZ ;  /* 0x0000000000b27805 */ /* 0x000fe4000001ff00 */
[----:B------:R-:W-:Y:S02]  /*0380*/  SHF.R.U32.HI R5, RZ, 0x1, R2 ;  /* 0x00000001ff057819 */ /* 0x000fe40000011602 */
[----:B------:R-:W-:Y:S02]  /*0390*/  CS2R R180, SRZ ;  /* 0x0000000000b47805 */ /* 0x000fe4000001ff00 */
[----:B------:R-:W-:Y:S01]  /*03a0*/  PRMT R7, R27, 0x6540, R196 ;  /* 0x000065401b077816 */ /* 0x000fe200000000c4 */
[----:B------:R-:W-:Y:S01]  /*03b0*/  IMAD R23, R20, 0x108, R27 ;  /* 0x0000010814177824 */ /* 0x000fe200078e021b */
[----:B------:R-:W-:-:S02]  /*03c0*/  LOP3.LUT R5, R5, 0x1fe, RZ, 0xc0, !PT ;  /* 0x000001fe05057812 */ /* 0x000fc400078ec0ff */
[----:B------:R-:W-:Y:S02]  /*03d0*/  CS2R R182, SRZ ;  /* 0x0000000000b67805 */ /* 0x000fe4000001ff00 */
[----:B------:R-:W-:Y:S01]  /*03e0*/  LOP3.LUT R18, R6, 0x18, RZ, 0xc0, !PT ;  /* 0x0000001806127812 */ /* 0x000fe200078ec0ff */
[----:B------:R-:W-:Y:S01]  /*03f0*/  IMAD R72, R20, R3, R7 ;  /* 0x0000000314487224 */ /* 0x000fe200078e0207 */
[----:B----4-:R-:W-:Y:S01]  /*0400*/  LEA R198, R9, R198, 0x18 ;  /* 0x000000c609c67211 */ /* 0x010fe200078ec0ff */
[----:B------:R-:W-:Y:S01]  /*0410*/  IMAD R29, R0, 0x80, R5 ;  /* 0x00000080001d7824 */ /* 0x000fe200078e0205 */
[----:B-----5:R-:W-:Y:S01]  /*0420*/  ISETP.GE.AND P0, PT, R4, 0x40, PT ;  /* 0x000000400400780c */ /* 0x020fe20003f06270 */
[----:B--2---:R-:W-:Y:S01]  /*0430*/  IMAD.WIDE R10, R72, 0x2, R206 ;  /* 0x00000002480a7825 */ /* 0x004fe200078e02ce */
[----:B------:R-:W-:Y:S02]  /*0440*/  SHF.R.U32.HI R21, RZ, 0x5, R2 ;  /* 0x00000005ff157819 */ /* 0x000fe40000011602 */
[----:B------:R-:W-:-:S02]  /*0450*/  CS2R R120, SRZ ;  /* 0x0000000000787805 */ /* 0x000fc4000001ff00 */
[----:B------:R-:W-:Y:S01]  /*0460*/  SHF.L.U32 R196, R196, 0x8, RZ ;  /* 0x00000008c4c47819 */ /* 0x000fe200000006ff */
[----:B------:R-:W-:Y:S01]  /*0470*/  IMAD R31, R29, R4, R18 ;  /* 0x000000041d1f7224 */ /* 0x000fe200078e0212 */
[----:B------:R-:W-:Y:S01]  /*0480*/  LOP3.LUT R19, R2, 0x3c0, RZ, 0xc0, !PT ;  /* 0x000003c002137812 */ /* 0x000fe200078ec0ff */
[----:B------:R-:W-:Y:S01]  /*0490*/  IMAD.WIDE R12, R3, 0x2, R10 ;  /* 0x00000002030c7825 */ /* 0x000fe200078e020a */
[----:B------:R-:W-:-:S03]  /*04a0*/  LOP3.LUT R21, R21, 0x1, RZ, 0xc0, !PT ;  /* 0x0000000115157812 */ /* 0x000fc600078ec0ff */
[----:B------:R-:W-:Y:S01]  /*04b0*/  IMAD R25, R5, 0x28, R18 ;  /* 0x0000002805197824 */ /* 0x000fe200078e0212 */
[----:B------:R-:W-:Y:S01]  /*04c0*/  SHF.R.S32.HI R5, RZ, 0x1f, R4 ;  /* 0x0000001fff057819 */ /* 0x000fe20000011404 */
[----:B---3--:R-:W-:-:S03]  /*04d0*/  IMAD.WIDE R6, R31, 0x2, R208 ;  /* 0x000000021f067825 */ /* 0x008fc600078e02d0 */
[----:B------:R-:W-:Y:S01]  /*04e0*/  LEA R25, R25, R198, 0x1 ;  /* 0x000000c619197211 */ /* 0x000fe200078e08ff */
[----:B------:R-:W-:Y:S01]  /*04f0*/  IMAD.WIDE R14, R3, 0x2, R12 ;  /* 0x00000002030e7825 */ /* 0x000fe200078e020c */
[----:B------:R-:W-:-:S03]  /*0500*/  LEA.HI R5, R5, R4, RZ, 0x5 ;  /* 0x0000000405057211 */ /* 0x000fc600078f28ff */
[----:B------:R-:W-:Y:S01]  /*0510*/  IMAD.WIDE R8, R4, 0x2, R6 ;  /* 0x0000000204087825 */ /* 0x000fe200078e0206 */
[----:B------:R-:W-:Y:S01]  /*0520*/  @!PT LDS RZ, [RZ] ;  /* 0x00000000fffff984 */ /* 0x000fe20000000800 */
[----:B------:R-:W-:Y:S01]  /*0530*/  @!PT LDS RZ, [RZ] ;  /* 0x00000000fffff984 */ /* 0x000fe20000000800 */
[----:B------:R-:W-:Y:S01]  /*0540*/  @!PT LDS RZ, [RZ] ;  /* 0x00000000fffff984 */ /* 0x000fe20000000800 */
[----:B------:R1:W-:Y:S03]  /*0550*/  LDGSTS.E.128 [R25], desc[UR6][R6.64] ;  /* 0x0000000006197fae */ /* 0x0003e6000b9a1806 */
[----:B------:R-:W-:Y:S01]  /*0560*/  IMAD R23, R23, 0x2, R198 ;  /* 0x0000000217177824 */ /* 0x000fe200078e02c6 */
[----:B------:R2:W-:Y:S01]  /*0570*/  LDGSTS.E.128 [R25+0x50], desc[UR6][R8.64] ;  /* 0x0005000008197fae */ /* 0x0005e2000b9a1806 */
[----:B------:R-:W-:-:S03]  /*0580*/  IMAD.WIDE R16, R3, 0x2, R14 ;  /* 0x0000000203107825 */ /* 0x000fc600078e020e */
[----:B------:R2:W-:Y:S04]  /*0590*/  LDGSTS.E.128 [R23+0x5000], desc[UR6][R10.64] ;  /* 0x050000000a177fae */ /* 0x0005e8000b9a1806 */
[----:B------:R2:W-:Y:S01]  /*05a0*/  LDGSTS.E.128 [R23+0x5210], desc[UR6][R12.64] ;  /* 0x052100000c177fae */ /* 0x0005e2000b9a1806 */
[----:B-1----:R-:W-:-:S03]  /*05b0*/  SHF.R.S32.HI R6, RZ, 0x5, R5 ;  /* 0x00000005ff067819 */ /* 0x002fc60000011405 */
[----:B------:R2:W-:Y:S04]  /*05c0*/  LDGSTS.E.128 [R23+0x5420], desc[UR6][R14.64] ;  /* 0x054200000e177fae */ /* 0x0005e8000b9a1806 */
[----:B------:R2:W-:Y:S04]  /*05d0*/  LDGSTS.E.128 [R23+0x5630], desc[UR6][R16.64] ;  /* 0x0563000010177fae */ /* 0x0005e8000b9a1806 */
[----:B------:R-:W0:Y:S01]  /*05e0*/  LDGDEPBAR ;  /* 0x00000000000079af */ /* 0x000e220000000000 */
[----:B------:R-:W-:-:S04]  /*05f0*/  DEPBAR.LE SB0, 0x0 ;  /* 0x000080000000791a */ /* 0x000fc80000000000 */
[----:B------:R-:W-:Y:S06]  /*0600*/  BAR.SYNC.DEFER_BLOCKING 0x0 ;  /* 0x0000000000007b1d */ /* 0x000fec0000010000 */
[----:B--2---:R-:W-:Y:S05]  /*0610*/  @!P0 BRA `(.L_x_44) ;  /* 0x000000dc001c8947 */ /* 0x004fea0003800000 */
[----:B------:R-:W-:Y:S01]  /*0620*/  ISETP.GE.U32.AND P0, PT, R4, 0x420, PT ;  /* 0x000004200400780c */ /* 0x000fe20003f06070 */
[----:B------:R-:W-:Y:S01]  /*0630*/  IMAD.MOV.U32 R17, RZ, RZ, R31 ;  /* 0x000000ffff117224 */ /* 0x000fe200078e001f */
[----:B------:R-:W-:Y:S01]  /*0640*/  VIMNMX R7, PT, PT, R6, 0x2, !PT ;  /* 0x0000000206077848 */ /* 0x000fe20007fe0100 */
[----:B------:R-:W-:Y:S01]  /*0650*/  IMAD.MOV.U32 R184, RZ, RZ, RZ ;  /* 0x000000ffffb87224 */ /* 0x000fe200078e00ff */
[----:B------:R-:W-:Y:S02]  /*0660*/  MOV R5, 0x1 ;  /* 0x0000000100057802 */ /* 0x000fe40000000f00 */
[----:B------:R-:W-:Y:S02]  /*0670*/  CS2R R104, SRZ ;  /* 0x0000000000687805 */ /* 0x000fe4000001ff00 */
[----:B------:R-:W-:Y:S02]  /*0680*/  IADD3 R7, PT, PT, R7, -0x1, RZ ;  /* 0xffffffff07077810 */ /* 0x000fe40007ffe0ff */
        /* <DEDUP_REMOVED lines=30> */
[----:B------:R-:W-:Y:S01]  /*0870*/  LOP3.LUT R9, R7, 0x1f, RZ, 0xc0, !PT ;  /* 0x0000001f07097812 */ /* 0x000fe200078ec0ff */
[----:B------:R-:W-:Y:S06]  /*0880*/  @!P0 BRA `(.L_x_45) ;  /* 0x000000cc00fc8947 */ /* 0x000fec0003800000 */
[----:B------:R-:W-:Y:S01]  /*0890*/  IMAD R13, R29, R4, R4 ;  /* 0x000000041d0d7224 */ /* 0x000fe200078e0204 */
[C---:B------:R-:W-:Y:S01]  /*08a0*/  LOP3.LUT R5, R20.reuse, 0x400, RZ, 0xfc, !PT ;  /* 0x0000040014057812 */ /* 0x040fe200078efcff */
[C---:B------:R-:W-:Y:S01]  /*08b0*/  VIADD R12, R20.reuse, 0x3e0 ;  /* 0x000003e0140c7836 */ /* 0x040fe20000000000 */
[C---:B------:R-:W-:Y:S01]  /*08c0*/  IADD3 R15, PT, PT, R20.reuse, 0x3a0, RZ ;  /* 0x000003a0140f7810 */ /* 0x040fe20007ffe0ff */
[----:B------:R-:W-:Y:S01]  /*08d0*/  VIADD R14, R20, 0x3c0 ;  /* 0x000003c0140e7836 */ /* 0x000fe20000000000 */
[----:B------:R-:W-:Y:S01]  /*08e0*/  IADD3 R13, PT, PT, R18, R13, RZ ;  /* 0x0000000d120d7210 */ /* 0x000fe20007ffe0ff */
[----:B------:R-:W-:Y:S01]  /*08f0*/  IMAD.WIDE.U32 R10, R17, 0x2, R208 ;  /* 0x00000002110a7825 */ /* 0x000fe200078e00d0 */
[C---:B------:R-:W-:Y:S02]  /*0900*/  LOP3.LUT R18, R20.reuse, 0x380, RZ, 0xfc, !PT ;  /* 0x0000038014127812 */ /* 0x040fe400078efcff */
[----:B------:R-:W-:Y:S02]  /*0910*/  CS2R R104, SRZ ;  /* 0x0000000000687805 */ /* 0x000fe4000001ff00 */
[C---:B------:R-:W-:Y:S01]  /*0920*/  IADD3 R29, PT, PT, R20.reuse, 0x2e0, RZ ;  /* 0x000002e0141d7810 */ /* 0x040fe20007ffe0ff */
[-CC-:B------:R-:W-:Y:S01]  /*0930*/  IMAD R8, R5, R3.reuse, R196.reuse ;  /* 0x0000000305087224 */ /* 0x180fe200078e02c4 */
[C---:B------:R-:W-:Y:S01]  /*0940*/  IADD3 R33, PT, PT, R20.reuse, 0x2a0, RZ ;  /* 0x000002a014217810 */ /* 0x040fe20007ffe0ff */
[----:B------:R-:W-:Y:S01]  /*0950*/  VIADD R22, R20, 0x360 ;  /* 0x0000036014167836 */ /* 0x000fe20000000000 */
[----:B------:R-:W-:Y:S01]  /*0960*/  IADD3 R210, P0, PT, R10, 0x400, RZ ;  /* 0x000004000ad27810 */ /* 0x000fe20007f1e0ff */
[-CC-:B------:R-:W-:Y:S01]  /*0970*/  IMAD R12, R12, R3.reuse, R196.reuse ;  /* 0x000000030c0c7224 */ /* 0x180fe200078e02c4 */
[----:B------:R-:W-:Y:S01]  /*0980*/  IADD3 R24, PT, PT, R20, 0x340, RZ ;  /* 0x0000034014187810 */ /* 0x000fe20007ffe0ff */
[-CC-:B------:R-:W-:Y:S01]  /*0990*/  IMAD R14, R14, R3.reuse, R196.reuse ;  /* 0x000000030e0e7224 */ /* 0x180fe200078e02c4 */
[----:B------:R-:W-:Y:S01]  /*09a0*/  IADD3 R10, PT, PT, R27, R8, RZ ;  /* 0x000000081b0a7210 */ /* 0x000fe20007ffe0ff */
[C---:B------:R-:W-:Y:S01]  /*09b0*/  VIADD R26, R20.reuse, 0x320 ;  /* 0x00000320141a7836 */ /* 0x040fe20000000000 */
[C---:B------:R-:W-:Y:S01]  /*09c0*/  LOP3.LUT R28, R20.reuse, 0x300, RZ, 0xfc, !PT ;  /* 0x00000300141c7812 */ /* 0x040fe200078efcff */
[-CC-:B------:R-:W-:Y:S01]  /*09d0*/  IMAD R16, R15, R3.reuse, R196.reuse ;  /* 0x000000030f107224 */ /* 0x180fe200078e02c4 */
[----:B------:R-:W-:Y:S01]  /*09e0*/  IADD3 R45, PT, PT, R20, 0x1e0, RZ ;  /* 0x000001e0142d7810 */ /* 0x000fe20007ffe0ff */
[-CC-:B------:R-:W-:Y:S01]  /*09f0*/  IMAD R18, R18, R3.reuse, R196.reuse ;  /* 0x0000000312127224 */ /* 0x180fe200078e02c4 */
[C---:B------:R-:W-:Y:S01]  /*0a00*/  LOP3.LUT R35, R20.reuse, 0x280, RZ, 0xfc, !PT ;  /* 0x0000028014237812 */ /* 0x040fe200078efcff */
[C---:B------:R-:W-:Y:S01]  /*0a10*/  VIADD R37, R20.reuse, 0x260 ;  /* 0x0000026014257836 */ /* 0x040fe20000000000 */
[----:B------:R-:W-:Y:S01]  /*0a20*/  IADD3 R49, PT, PT, R20, 0x1a0, RZ ;  /* 0x000001a014317810 */ /* 0x000fe20007ffe0ff */
[-C--:B------:R-:W-:Y:S01]  /*0a30*/  IMAD R22, R22, R3.reuse, R196 ;  /* 0x0000000316167224 */ /* 0x080fe200078e02c4 */
[C---:B------:R-:W-:Y:S01]  /*0a40*/  IADD3 R39, PT, PT, R20.reuse, 0x240, RZ ;  /* 0x0000024014277810 */ /* 0x040fe20007ffe0ff */
[C---:B------:R-:W-:Y:S01]  /*0a50*/  IMAD.IADD R8, R27.reuse, 0x1, R12 ;  /* 0x000000011b087824 */ /* 0x040fe200078e020c */
[----:B------:R-:W-:Y:S01]  /*0a60*/  IADD3 R12, PT, PT, R27, R14, RZ ;  /* 0x0000000e1b0c7210 */ /* 0x000fe20007ffe0ff */
[C---:B------:R-:W-:Y:S01]  /*0a70*/  VIADD R41, R20.reuse, 0x220 ;  /* 0x0000022014297836 */ /* 0x040fe20000000000 */
[----:B------:R-:W-:Y:S01]  /*0a80*/  LOP3.LUT R43, R20, 0x200, RZ, 0xfc, !PT ;  /* 0x00000200142b7812 */ /* 0x000fe200078efcff */
[-CC-:B------:R-:W-:Y:S01]  /*0a90*/  IMAD R26, R26, R3.reuse, R196.reuse ;  /* 0x000000031a1a7224 */ /* 0x180fe200078e02c4 */
[C---:B------:R-:W-:Y:S01]  /*0aa0*/  LOP3.LUT R51, R20.reuse, 0x180, RZ, 0xfc, !PT ;  /* 0x0000018014337812 */ /* 0x040fe200078efcff */
[C---:B------:R-:W-:Y:S01]  /*0ab0*/  VIADD R31, R20.reuse, 0x2c0 ;  /* 0x000002c0141f7836 */ /* 0x040fe20000000000 */
[C---:B------:R-:W-:Y:S01]  /*0ac0*/  IADD3 R55, PT, PT, R20.reuse, 0x140, RZ ;  /* 0x0000014014377810 */ /* 0x040fe20007ffe0ff */
[-C--:B------:R-:W-:Y:S01]  /*0ad0*/  IMAD R30, R29, R3.reuse, R196 ;  /* 0x000000031d1e7224 */ /* 0x080fe200078e02c4 */
[C---:B------:R-:W-:Y:S01]  /*0ae0*/  LOP3.LUT R59, R20.reuse, 0x100, RZ, 0xfc, !PT ;  /* 0x00000100143b7812 */ /* 0x040fe200078efcff */
[C---:B------:R-:W-:Y:S01]  /*0af0*/  IMAD.IADD R14, R27.reuse, 0x1, R16 ;  /* 0x000000011b0e7824 */ /* 0x040fe200078e0210 */
[C---:B------:R-:W-:Y:S01]  /*0b00*/  IADD3 R61, PT, PT, R20.reuse, 0xe0, RZ ;  /* 0x000000e0143d7810 */ /* 0x040fe20007ffe0ff */
[C---:B------:R-:W-:Y:S01]  /*0b10*/  VIADD R47, R20.reuse, 0x1c0 ;  /* 0x000001c0142f7836 */ /* 0x040fe20000000000 */
[C---:B------:R-:W-:Y:S01]  /*0b20*/  IADD3 R65, PT, PT, R20.reuse, 0xa0, RZ ;  /* 0x000000a014417810 */ /* 0x040fe20007ffe0ff */
[C---:B------:R-:W-:Y:S01]  /*0b30*/  VIADD R53, R20.reuse, 0x160 ;  /* 0x0000016014357836 */ /* 0x040fe20000000000 */
[C---:B------:R-:W-:Y:S01]  /*0b40*/  LOP3.LUT R67, R20.reuse, 0x80, RZ, 0xfc, !PT ;  /* 0x0000008014437812 */ /* 0x040fe200078efcff */
[C---:B------:R-:W-:Y:S01]  /*0b50*/  VIADD R57, R20.reuse, 0x120 ;  /* 0x0000012014397836 */ /* 0x040fe20000000000 */
[C---:B------:R-:W-:Y:S01]  /*0b60*/  IADD3 R71, PT, PT, R20.reuse, 0x40, RZ ;  /* 0x0000004014477810 */ /* 0x040fe20007ffe0ff */
[C---:B------:R-:W-:Y:S01]  /*0b70*/  VIADD R63, R20.reuse, 0xc0 ;  /* 0x000000c0143f7836 */ /* 0x040fe20000000000 */
[----:B------:R-:W-:Y:S01]  /*0b80*/  IADD3 R16, PT, PT, R27, R18, RZ ;  /* 0x000000121b107210 */ /* 0x000fe20007ffe0ff */
[C---:B------:R-:W-:Y:S01]  /*0b90*/  VIADD R69, R20.reuse, 0x60 ;  /* 0x0000006014457836 */ /* 0x040fe20000000000 */
[----:B------:R-:W-:Y:S01]  /*0ba0*/  LOP3.LUT R7, R7, 0xffffffe0, RZ, 0xc0, !PT ;  /* 0xffffffe007077812 */ /* 0x000fe200078ec0ff */
[--C-:B------:R-:W-:Y:S01]  /*0bb0*/  IMAD R34, R33, R3, R196.reuse ;  /* 0x0000000321227224 */ /* 0x100fe200078e02c4 */
[----:B------:R-:W-:Y:S01]  /*0bc0*/  IADD3.X R211, PT, PT, RZ, R11, RZ, P0, !PT ;  /* 0x0000000bffd37210 */ /* 0x000fe200007fe4ff */
[----:B------:R-:W-:Y:S01]  /*0bd0*/  VIADD R20, R20, 0x20 ;  /* 0x0000002014147836 */ /* 0x000fe20000000000 */
[----:B------:R-:W-:Y:S01]  /*0be0*/  MOV R5, RZ ;  /* 0x000000ff00057202 */ /* 0x000fe20000000f00 */
[-CC-:B------:R-:W-:Y:S01]  /*0bf0*/  IMAD R24, R24, R3.reuse, R196.reuse ;  /* 0x0000000318187224 */ /* 0x180fe200078e02c4 */
[----:B------:R-:W-:Y:S01]  /*0c00*/  CS2R R186, SRZ ;  /* 0x0000000000ba7805 */ /* 0x000fe2000001ff00 */
[-C--:B------:R-:W-:Y:S01]  /*0c10*/  IMAD R38, R37, R3.reuse, R196 ;  /* 0x0000000325267224 */ /* 0x080fe200078e02c4 */
[----:B------:R-:W-:Y:S01]  /*0c20*/  CS2R R158, SRZ ;  /* 0x00000000009e7805 */ /* 0x000fe2000001ff00 */
[----:B------:R-:W-:Y:S01]  /*0c30*/  IMAD.IADD R18, R27, 0x1, R22 ;  /* 0x000000011b127824 */ /* 0x000fe200078e0216 */
[----:B------:R-:W-:Y:S01]  /*0c40*/  CS2R R156, SRZ ;  /* 0x00000000009c7805 */ /* 0x000fe2000001ff00 */
        /* <DEDUP_REMOVED lines=20> */
[-CC-:B------:R-:W-:Y:S01]  /*0d90*/  IMAD R54, R53, R3.reuse, R196.reuse ;  /* 0x0000000335367224 */ /* 0x180fe200078e02c4 */
[----:B------:R-:W-:Y:S01]  /*0da0*/  CS2R R80, SRZ ;  /* 0x0000000000507805 */ /* 0x000fe2000001ff00 */
[-C--:B------:R-:W-:Y:S01]  /*0db0*/  IMAD R76, R20, R3.reuse, R196 ;  /* 0x00000003144c7224 */ /* 0x080fe200078e02c4 */
[C---:B------:R-:W-:Y:S01]  /*0dc0*/  IADD3 R20, PT, PT, R27.reuse, R24, RZ ;  /* 0x000000181b147210 */ /* 0x040fe20007ffe0ff */
[C---:B------:R-:W-:Y:S01]  /*0dd0*/  IMAD.IADD R34, R27.reuse, 0x1, R38 ;  /* 0x000000011b227824 */ /* 0x040fe200078e0226 */
[----:B------:R-:W-:Y:S01]  /*0de0*/  IADD3 R24, PT, PT, R27, R28, RZ ;  /* 0x0000001c1b187210 */ /* 0x000fe20007ffe0ff */
[-CC-:B------:R-:W-:Y:S01]  /*0df0*/  IMAD R44, R43, R3.reuse, R196.reuse ;  /* 0x000000032b2c7224 */ /* 0x180fe200078e02c4 */
[----:B------:R-:W-:Y:S01]  /*0e00*/  IADD3 R28, PT, PT, R27, R32, RZ ;  /* 0x000000201b1c7210 */ /* 0x000fe20007ffe0ff */
[-C--:B------:R-:W-:Y:S01]  /*0e10*/  IMAD R58, R57, R3.reuse, R196 ;  /* 0x00000003393a7224 */ /* 0x080fe200078e02c4 */
[C---:B------:R-:W-:Y:S01]  /*0e20*/  IADD3 R32, PT, PT, R27.reuse, R36, RZ ;  /* 0x000000241b207210 */ /* 0x040fe20007ffe0ff */
[C---:B------:R-:W-:Y:S01]  /*0e30*/  IMAD.IADD R38, R27.reuse, 0x1, R42 ;  /* 0x000000011b267824 */ /* 0x040fe200078e022a */
[----:B------:R-:W-:Y:S01]  /*0e40*/  IADD3 R36, PT, PT, R27, R40, RZ ;  /* 0x000000281b247210 */ /* 0x000fe20007ffe0ff */
[-CC-:B------:R-:W-:Y:S01]  /*0e50*/  IMAD R48, R47, R3.reuse, R196.reuse ;  /* 0x000000032f307224 */ /* 0x180fe200078e02c4 */
[----:B------:R-:W-:Y:S01]  /*0e60*/  IADD3 R40, PT, PT, R27, R44, RZ ;  /* 0x0000002c1b287210 */ /* 0x000fe20007ffe0ff */
[-C--:B------:R-:W-:Y:S01]  /*0e70*/  IMAD R62, R61, R3.reuse, R196 ;  /* 0x000000033d3e7224 */ /* 0x080fe200078e02c4 */
[----:B------:R-:W-:Y:S01]  /*0e80*/  CS2R R82, SRZ ;  /* 0x0000000000527805 */ /* 0x000fe2000001ff00 */
[C---:B------:R-:W-:Y:S01]  /*0e90*/  IMAD.IADD R42, R27.reuse, 0x1, R46 ;  /* 0x000000011b2a7824 */ /* 0x040fe200078e022e */
[----:B------:R-:W-:Y:S01]  /*0ea0*/  IADD3 R44, PT, PT, R27, R48, RZ ;  /* 0x000000301b2c7210 */ /* 0x000fe20007ffe0ff */
[-CC-:B------:R-:W-:Y:S01]  /*0eb0*/  IMAD R52, R51, R3.reuse, R196.reuse ;  /* 0x0000000333347224 */ /* 0x180fe200078e02c4 */
[----:B------:R-:W-:Y:S01]  /*0ec0*/  CS2R R194, SRZ ;  /* 0x0000000000c27805 */ /* 0x000fe2000001ff00 */
        /* <DEDUP_REMOVED lines=10> */
[-C--:B------:R-:W-:Y:S01]  /*0f70*/  IMAD R60, R59, R3.reuse, R196 ;  /* 0x000000033b3c7224 */ /* 0x080fe200078e02c4 */
[----:B------:R-:W-:Y:S01]  /*0f80*/  CS2R R168, SRZ ;  /* 0x0000000000a87805 */ /* 0x000fe2000001ff00 */
[----:B------:R-:W-:Y:S01]  /*0f90*/  IMAD.IADD R54, R27, 0x1, R58 ;  /* 0x000000011b367824 */ /* 0x000fe200078e023a */
[----:B------:R-:W-:Y:S01]  /*0fa0*/  CS2R R172, SRZ ;  /* 0x0000000000ac7805 */ /* 0x000fe2000001ff00 */
[-C--:B------:R-:W-:Y:S01]  /*0fb0*/  IMAD R64, R63, R3.reuse, R196 ;  /* 0x000000033f407224 */ /* 0x080fe200078e02c4 */
[C---:B------:R-:W-:Y:S01]  /*0fc0*/  IADD3 R56, PT, PT, R27.reuse, R60, RZ ;  /* 0x0000003c1b387210 */ /* 0x040fe20007ffe0ff */
[----:B------:R-:W-:Y:S01]  /*0fd0*/  IMAD.IADD R58, R27, 0x1, R62 ;  /* 0x000000011b3a7824 */ /* 0x000fe200078e023e */
[----:B------:R-:W-:Y:S01]  /*0fe0*/  CS2R R122, SRZ ;  /* 0x00000000007a7805 */ /* 0x000fe2000001ff00 */
[-C--:B------:R-:W-:Y:S01]  /*0ff0*/  IMAD R68, R67, R3.reuse, R196 ;  /* 0x0000000343447224 */ /* 0x080fe200078e02c4 */
[C---:B------:R-:W-:Y:S01]  /*1000*/  IADD3 R60, PT, PT, R27.reuse, R64, RZ ;  /* 0x000000401b3c7210 */ /* 0x040fe20007ffe0ff */
[----:B------:R-:W-:Y:S01]  /*1010*/  IMAD.IADD R62, R27, 0x1, R66 ;  /* 0x000000011b3e7824 */ /* 0x000fe200078e0242 */
[----:B------:R-:W-:Y:S01]  /*1020*/  CS2R R130, SRZ ;  /* 0x0000000000827805 */ /* 0x000fe2000001ff00 */
[----:B------:R-:W-:Y:S01]  /*1030*/  IMAD R74, R71, R3, R196 ;  /* 0x00000003474a7224 */ /* 0x000fe200078e02c4 */
[C---:B------:R-:W-:Y:S01]  /*1040*/  IADD3 R64, PT, PT, R27.reuse, R68, RZ ;  /* 0x000000441b407210 */ /* 0x040fe20007ffe0ff */
[C---:B------:R-:W-:Y:S01]  /*1050*/  IMAD.IADD R66, R27.reuse, 0x1, R70 ;  /* 0x000000011b427824 */ /* 0x040fe200078e0246 */
[----:B------:R-:W-:Y:S01]  /*1060*/  CS2R R128, SRZ ;  /* 0x0000000000807805 */ /* 0x000fe2000001ff00 */
[C---:B------:R-:W-:Y:S01]  /*1070*/  IMAD.IADD R70, R27.reuse, 0x1, R76 ;  /* 0x000000011b467824 */ /* 0x040fe200078e024c */
[----:B------:R-:W-:Y:S01]  /*1080*/  IADD3 R68, PT, PT, R27, R74, RZ ;  /* 0x0000004a1b447210 */ /* 0x000fe20007ffe0ff */
[----:B------:R-:W-:Y:S01]  /*1090*/  VIADD R76, R198, 0x5000 ;  /* 0x00005000c64c7836 */ /* 0x000fe20000000000 */
[----:B------:R-:W-:Y:S01]  /*10a0*/  CS2R R74, SRZ ;  /* 0x00000000004a7805 */ /* 0x000fe2000001ff00 */
[----:B------:R-:W-:Y:S01]  /*10b0*/  IMAD R15, R21, 0x1400, R198 ;  /* 0x00001400150f7824 */ /* 0x000fe200078e02c6 */
[----:B------:R-:W-:Y:S01]  /*10c0*/  CS2R R176, SRZ ;  /* 0x0000000000b07805 */ /* 0x000fe2000001ff00 */
[----:B------:R-:W-:Y:S01]  /*10d0*/  IMAD.MOV.U32 R184, RZ, RZ, RZ ;  /* 0x000000ffffb87224 */ /* 0x000fe200078e00ff */
[----:B------:R-:W-:-:S02]  /*10e0*/  CS2R R178, SRZ ;  /* 0x0000000000b27805 */ /* 0x000fc4000001ff00 */
[----:B------:R-:W-:Y:S02]  /*10f0*/  CS2R R180, SRZ ;  /* 0x0000000000b47805 */ /* 0x000fe4000001ff00 */
[----:B------:R-:W-:Y:S02]  /*1100*/  CS2R R182, SRZ ;  /* 0x0000000000b67805 */ /* 0x000fe4000001ff00 */
[----:B------:R-:W-:Y:S02]  /*1110*/  CS2R R120, SRZ ;  /* 0x0000000000787805 */ /* 0x000fe4000001ff00 */
[----:B------:R-:W-:Y:S01]  /*1120*/  IADD3 R7, PT, PT, -R7, RZ, RZ ;  /* 0x000000ff07077210 */ /* 0x000fe20007ffe1ff */
[----:B------:R-:W-:-:S07]  /*1130*/  IMAD R11, R19, 0x2, R76 ;  /* 0x00000002130b7824 */ /* 0x000fce00078e024c */
.L_x_46:
[----:B------:R-:W1:Y:S01]  /*1140*/  S2R R31, SR_LANEID ;  /* 0x00000000001f7919 */ /* 0x000e620000000000 */
[----:B------:R-:W-:Y:S01]  /*1150*/  IMAD.WIDE R76, R70, 0x2, R206 ;  /* 0x00000002464c7825 */ /* 0x000fe200078e02ce */
[----:B------:R-:W-:Y:S02]  /*1160*/  IADD3 R47, PT, PT, R15, 0x500, RZ ;  /* 0x000005000f2f7810 */ /* 0x000fe40007ffe0ff */
[----:B------:R-:W-:Y:S01]  /*1170*/  IADD3 R71, PT, PT, R11, 0x40, RZ ;  /* 0x000000400b477810 */ /* 0x000fe20007ffe0ff */
[----:B------:R-:W-:Y:S01]  /*1180*/  IMAD.WIDE.U32 R212, R13, 0x2, R208 ;  /* 0x000000020dd47825 */ /* 0x000fe200078e00d0 */
[C---:B------:R-:W-:Y:S01]  /*1190*/  IADD3 R45, PT, PT, R15.reuse, 0xa00, RZ ;  /* 0x00000a000f2d7810 */ /* 0x040fe20007ffe0ff */
[----:B------:R-:W-:Y:S01]  /*11a0*/  @!PT LDS RZ, [RZ] ;  /* 0x00000000fffff984 */ /* 0x000fe20000000800 */
[----:B------:R-:W-:Y:S01]  /*11b0*/  @!PT LDS RZ, [RZ] ;  /* 0x00000000fffff984 */ /* 0x000fe20000000800 */
[----:B------:R-:W-:Y:S01]  /*11c0*/  @!PT LDS RZ, [RZ] ;  /* 0x00000000fffff984 */ /* 0x000fe20000000800 */
[----:B------:R-:W-:Y:S01]  /*11d0*/  LDGSTS.E.128 [R25+0x2800], desc[UR6][R210.64+-0x3c0] ;  /* 0x02800c40d2197fae */ /* 0x000fe2000b9a1806 */
[----:B------:R-:W-:Y:S01]  /*11e0*/  IADD3 R63, PT, PT, R15, 0xf00, RZ ;  /* 0x00000f000f3f7810 */ /* 0x000fe20007ffe0ff */
[----:B------:R-:W-:Y:S01]  /*11f0*/  IMAD.WIDE R78, R3, 0x2, R76 ;  /* 0x00000002034e7825 */ /* 0x000fe200078e024c */
[----:B------:R-:W-:Y:S01]  /*1200*/  IADD3 R59, PT, PT, R11, 0x2100, RZ ;  /* 0x000021000b3b7810 */ /* 0x000fe20007ffe0ff */
[----:B------:R-:W-:Y:S01]  /*1210*/  LDGSTS.E.128 [R25+0x2850], desc[UR6][R212.64+0x40] ;  /* 0x02850040d4197fae */ /* 0x000fe2000b9a1806 */
[----:B------:R-:W-:Y:S01]  /*1220*/  IADD3 R49, PT, PT, R15, 0x520, RZ ;  /* 0x000005200f317810 */ /* 0x000fe20007ffe0ff */
[C---:B------:R-:W-:Y:S01]  /*1230*/  VIADD R55, R11.reuse, 0x60 ;  /* 0x000000600b377836 */ /* 0x040fe20000000000 */
[----:B------:R-:W-:Y:S01]  /*1240*/  IADD3 R53, PT, PT, R11, 0x2140, RZ ;  /* 0x000021400b357810 */ /* 0x000fe20007ffe0ff */
[----:B------:R-:W-:Y:S01]  /*1250*/  IMAD.WIDE R84, R3, 0x2, R78 ;  /* 0x0000000203547825 */ /* 0x000fe200078e024e */
[----:B------:R-:W-:Y:S01]  /*1260*/  LDGSTS.E.128 [R23+0x9200], desc[UR6][R76.64] ;  /* 0x092000004c177fae */ /* 0x000fe2000b9a1806 */
[----:B------:R-:W-:-:S02]  /*1270*/  IADD3 R51, PT, PT, R11, 0x2160, RZ ;  /* 0x000021600b337810 */ /* 0x000fc40007ffe0ff */
[----:B------:R-:W-:Y:S01]  /*1280*/  VIADD R57, R11, 0x2120 ;  /* 0x000021200b397836 */ /* 0x000fe20000000000 */
[----:B------:R2:W-:Y:S01]  /*1290*/  LDGSTS.E.128 [R23+0x9410], desc[UR6][R78.64] ;  /* 0x094100004e177fae */ /* 0x0005e2000b9a1806 */
[----:B------:R-:W-:Y:S01]  /*12a0*/  IMAD.WIDE R86, R3, 0x2, R84 ;  /* 0x0000000203567825 */ /* 0x000fe200078e0254 */
[C---:B------:R-:W-:Y:S02]  /*12b0*/  IADD3 R197, PT, PT, R15.reuse, 0x2800, RZ ;  /* 0x000028000fc57810 */ /* 0x040fe40007ffe0ff */
[----:B------:R-:W-:Y:S01]  /*12c0*/  LDGSTS.E.128 [R23+0x9620], desc[UR6][R84.64] ;  /* 0x0962000054177fae */ /* 0x000fe2000b9a1806 */
[----:B------:R-:W-:Y:S01]  /*12d0*/  VIADD R61, R15, 0x20 ;  /* 0x000000200f3d7836 */ /* 0x000fe20000000000 */
[C---:B------:R-:W-:Y:S01]  /*12e0*/  IADD3 R67, PT, PT, R11.reuse, 0x4220, RZ ;  /* 0x000042200b437810 */ /* 0x040fe20007ffe0ff */
[C---:B------:R-:W-:Y:S01]  /*12f0*/  VIADD R65, R11.reuse, 0x4200 ;  /* 0x000042000b417836 */ /* 0x040fe20000000000 */
[----:B------:R3:W-:Y:S01]  /*1300*/  LDGSTS.E.128 [R23+0x9830], desc[UR6][R86.64] ;  /* 0x0983000056177fae */ /* 0x0007e2000b9a1806 */
[C---:B------:R-:W-:Y:S01]  /*1310*/  IADD3 R69, PT, PT, R11.reuse, 0x4240, RZ ;  /* 0x000042400b457810 */ /* 0x040fe20007ffe0ff */
[C---:B------:R-:W-:Y:S01]  /*1320*/  VIADD R37, R11.reuse, 0x6320 ;  /* 0x000063200b257836 */ /* 0x040fe20000000000 */
[----:B------:R-:W-:Y:S01]  /*1330*/  IADD3 R203, PT, PT, R11, 0x4260, RZ ;  /* 0x000042600bcb7810 */ /* 0x000fe20007ffe0ff */
[----:B------:R-:W0:Y:S01]  /*1340*/  LDGDEPBAR ;  /* 0x00000000000079af */ /* 0x000e220000000000 */
[--C-:B-1----:R-:W-:Y:S01]  /*1350*/  SHF.R.U32.HI R27, RZ, 0x3, R31.reuse ;  /* 0x00000003ff1b7819 */ /* 0x102fe2000001161f */
[----:B------:R-:W-:Y:S01]  /*1360*/  VIADD R41, R15, 0x2820 ;  /* 0x000028200f297836 */ /* 0x000fe20000000000 */
[----:B------:R-:W-:Y:S01]  /*1370*/  LOP3.LUT R29, R31, 0x7, RZ, 0xc0, !PT ;  /* 0x000000071f1d7812 */ /* 0x000fe200078ec0ff */
[----:B------:R-:W-:Y:S01]  /*1380*/  VIADD R7, R7, 0x20 ;  /* 0x0000002007077836 */ /* 0x000fe20000000000 */
[----:B------:R-:W-:Y:S01]  /*1390*/  SHF.L.U32 R202, R27, 0x3, RZ ;  /* 0x000000031bca7819 */ /* 0x000fe200000006ff */
[----:B------:R-:W-:Y:S01]  /*13a0*/  IMAD R72, R3, 0x400, R72 ;  /* 0x0000040003487824 */ /* 0x000fe200078e0248 */
[----:B------:R-:W-:Y:S01]  /*13b0*/  SHF.R.U32.HI R27, RZ, 0x4, R31 ;  /* 0x00000004ff1b7819 */ /* 0x000fe2000001161f */
[----:B------:R-:W-:Y:S01]  /*13c0*/  VIADD R13, R13, 0x400 ;  /* 0x000004000d0d7836 */ /* 0x000fe20000000000 */
[----:B------:R-:W-:-:S02]  /*13d0*/  LOP3.LUT R202, R202, 0x8, R29, 0xe2, !PT ;  /* 0x00000008caca7812 */ /* 0x000fc400078ee21d */
[----:B------:R-:W-:Y:S01]  /*13e0*/  IADD3 R29, PT, PT, R15, 0xa20, RZ ;  /* 0x00000a200f1d7810 */ /* 0x000fe20007ffe0ff */
[----:B------:R-:W-:Y:S01]  /*13f0*/  IMAD.SHL.U32 R27, R27, 0x8, RZ ;  /* 0x000000081b1b7824 */ /* 0x000fe200078e00ff */
[C---:B------:R-:W-:Y:S02]  /*1400*/  IADD3 R39, PT, PT, R11.reuse, 0x6300, RZ ;  /* 0x000063000b277810 */ /* 0x040fe40007ffe0ff */
[C---:B------:R-:W-:Y:S01]  /*1410*/  IADD3 R35, PT, PT, R11.reuse, 0x6340, RZ ;  /* 0x000063400b237810 */ /* 0x040fe20007ffe0ff */
[C-C-:B------:R-:W-:Y:S01]  /*1420*/  IMAD R190, R202.reuse, 0x28, R27.reuse ;  /* 0x00000028cabe7824 */ /* 0x140fe200078e021b */
[----:B------:R-:W-:Y:S01]  /*1430*/  IADD3 R33, PT, PT, R11, 0x6360, RZ ;  /* 0x000063600b217810 */ /* 0x000fe20007ffe0ff */
[----:B------:R-:W-:Y:S01]  /*1440*/  IMAD R202, R202, 0x108, R27 ;  /* 0x00000108caca7824 */ /* 0x000fe200078e021b */
[----:B------:R-:W-:Y:S01]  /*1450*/  IADD3 R201, PT, PT, R15, 0x2d00, RZ ;  /* 0x00002d000fc97810 */ /* 0x000fe20007ffe0ff */
[----:B------:R-:W-:Y:S01]  /*1460*/  VIADD R27, R11, 0x20 ;  /* 0x000000200b1b7836 */ /* 0x000fe20000000000 */
[----:B------:R-:W-:Y:S01]  /*1470*/  LEA R197, R190, R197, 0x1 ;  /* 0x000000c5bec57211 */ /* 0x000fe200078e08ff */
[C---:B------:R-:W-:Y:S01]  /*1480*/  IMAD.U32 R71, R202.reuse, 0x2, R71 ;  /* 0x00000002ca477824 */ /* 0x040fe200078e0047 */
[----:B------:R-:W-:Y:S01]  /*1490*/  LEA R204, R202, R11, 0x1 ;  /* 0x0000000bcacc7211 */ /* 0x000fe200078e08ff */
[----:B------:R-:W-:Y:S01]  /*14a0*/  IMAD.U32 R47, R190, 0x2, R47 ;  /* 0x00000002be2f7824 */ /* 0x000fe200078e002f */
[----:B------:R-:W-:Y:S01]  /*14b0*/  LEA R200, R202, R27, 0x1 ;  /* 0x0000001bcac87211 */ /* 0x000fe200078e08ff */
[----:B------:R-:W-:Y:S01]  /*14c0*/  IMAD.U32 R205, R190, 0x2, R15 ;  /* 0x00000002becd7824 */ /* 0x000fe200078e000f */
[----:B------:R-:W-:Y:S01]  /*14d0*/  LEA R55, R202, R55, 0x1 ;  /* 0x00000037ca377211 */ /* 0x000fe200078e08ff */
[C---:B------:R-:W-:Y:S01]  /*14e0*/  IMAD.U32 R45, R190.reuse, 0x2, R45 ;  /* 0x00000002be2d7824 */ /* 0x040fe200078e002d */
[----:B------:R-:W-:Y:S01]  /*14f0*/  LDSM.16.MT88.4 R116, [R204] ;  /* 0x00000000cc74783b */ /* 0x000fe20000004200 */
[----:B------:R-:W-:Y:S01]  /*1500*/  IMAD.U32 R63, R190, 0x2, R63 ;  /* 0x00000002be3f7824 */ /* 0x000fe200078e003f */
[C---:B------:R-:W-:Y:S01]  /*1510*/  IADD3 R27, PT, PT, R15.reuse, 0xf20, RZ ;  /* 0x00000f200f1b7810 */ /* 0x040fe20007ffe0ff */
[C---:B------:R-:W-:Y:S01]  /*1520*/  IMAD.U32 R59, R202.reuse, 0x2, R59 ;  /* 0x00000002ca3b7824 */ /* 0x040fe200078e003b */
[----:B------:R-:W-:Y:S01]  /*1530*/  LDSM.16.MT88.4 R112, [R200] ;  /* 0x00000000c870783b */ /* 0x000fe20000004200 */
[C---:B------:R-:W-:Y:S01]  /*1540*/  LEA R57, R202.reuse, R57, 0x1 ;  /* 0x00000039ca397211 */ /* 0x040fe200078e08ff */
[C---:B------:R-:W-:Y:S01]  /*1550*/  IMAD.U32 R53, R202.reuse, 0x2, R53 ;  /* 0x00000002ca357824 */ /* 0x040fe200078e0035 */
[----:B------:R-:W-:Y:S01]  /*1560*/  LEA R51, R202, R51, 0x1 ;  /* 0x00000033ca337211 */ /* 0x000fe200078e08ff */
[----:B------:R-:W-:Y:S01]  /*1570*/  LDSM.16.MT88.4 R108, [R71] ;  /* 0x00000000476c783b */ /* 0x000fe20000004200 */
[----:B------:R-:W-:Y:S01]  /*1580*/  IMAD.U32 R49, R190, 0x2, R49 ;  /* 0x00000002be317824 */ /* 0x000fe200078e0031 */
[----:B------:R-:W-:Y:S01]  /*1590*/  LEA R37, R202, R37, 0x1 ;  /* 0x00000025ca257211 */ /* 0x000fe200078e08ff */
[C---:B------:R-:W-:Y:S01]  /*15a0*/  IMAD.U32 R61, R190.reuse, 0x2, R61 ;  /* 0x00000002be3d7824 */ /* 0x040fe200078e003d */
[----:B------:R-:W-:Y:S01]  /*15b0*/  LDSM.16.MT88.4 R100, [R55] ;  /* 0x000000003764783b */ /* 0x000fe20000004200 */
[----:B------:R-:W-:Y:S01]  /*15c0*/  IMAD.U32 R29, R190, 0x2, R29 ;  /* 0x00000002be1d7824 */ /* 0x000fe200078e001d */
[----:B------:R-:W-:Y:S01]  /*15d0*/  LEA R33, R202, R33, 0x1 ;  /* 0x00000021ca217211 */ /* 0x000fe200078e08ff */
[----:B------:R-:W-:Y:S01]  /*15e0*/  IMAD.U32 R27, R190, 0x2, R27 ;  /* 0x00000002be1b7824 */ /* 0x000fe200078e001b */
[----:B------:R-:W1:Y:S01]  /*15f0*/  LDSM.16.M88.4 R124, [R47] ;  /* 0x000000002f7c783b */ /* 0x000e620000000200 */
[C---:B------:R-:W-:Y:S01]  /*1600*/  IMAD.U32 R65, R202.reuse, 0x2, R65 ;  /* 0x00000002ca417824 */ /* 0x040fe200078e0041 */
[C---:B------:R-:W-:Y:S01]  /*1610*/  IADD3 R199, PT, PT, R15.reuse, 0x3200, RZ ;  /* 0x000032000fc77810 */ /* 0x040fe20007ffe0ff */
[C---:B------:R-:W-:Y:S01]  /*1620*/  IMAD.U32 R67, R202.reuse, 0x2, R67 ;  /* 0x00000002ca437824 */ /* 0x040fe200078e0043 */
[----:B--2---:R-:W2:Y:S01]  /*1630*/  LDSM.16.M88.4 R76, [R205] ;  /* 0x00000000cd4c783b */ /* 0x004ea20000000200 */
[C---:B------:R-:W-:Y:S01]  /*1640*/  IMAD.U32 R69, R202.reuse, 0x2, R69 ;  /* 0x00000002ca457824 */ /* 0x040fe200078e0045 */
[C---:B------:R-:W-:Y:S01]  /*1650*/  IADD3 R43, PT, PT, R15.reuse, 0x3700, RZ ;  /* 0x000037000f2b7810 */ /* 0x040fe20007ffe0ff */
[----:B------:R-:W-:Y:S01]  /*1660*/  IMAD.U32 R203, R202, 0x2, R203 ;  /* 0x00000002cacb7824 */ /* 0x000fe200078e00cb */
[----:B------:R-:W4:Y:S01]  /*1670*/  LDSM.16.M88.4 R96, [R45] ;  /* 0x000000002d60783b */ /* 0x000f220000000200 */
[----:B------:R-:W-:Y:S01]  /*1680*/  IMAD.U32 R41, R190, 0x2, R41 ;  /* 0x00000002be297824 */ /* 0x000fe200078e0029 */
[C---:B------:R-:W-:Y:S01]  /*1690*/  IADD3 R31, PT, PT, R15.reuse, 0x2d20, RZ ;  /* 0x00002d200f1f7810 */ /* 0x040fe20007ffe0ff */
[C---:B------:R-:W-:Y:S01]  /*16a0*/  IMAD.U32 R39, R202.reuse, 0x2, R39 ;  /* 0x00000002ca277824 */ /* 0x040fe200078e0027 */
[----:B------:R-:W5:Y:S01]  /*16b0*/  LDSM.16.M88.4 R92, [R63] ;  /* 0x000000003f5c783b */ /* 0x000f620000000200 */
[----:B------:R-:W-:Y:S01]  /*16c0*/  IMAD.U32 R35, R202, 0x2, R35 ;  /* 0x00000002ca237824 */ /* 0x000fe200078e0023 */
[----:B------:R-:W-:Y:S01]  /*16d0*/  IADD3 R73, PT, PT, R15, 0x3220, RZ ;  /* 0x000032200f497810 */ /* 0x000fe20007ffe0ff */
[C---:B------:R-:W-:Y:S01]  /*16e0*/  IMAD.U32 R201, R190.reuse, 0x2, R201 ;  /* 0x00000002bec97824 */ /* 0x040fe200078e00c9 */
[----:B------:R-:W-:Y:S01]  /*16f0*/  LDSM.16.MT88.4 R88, [R59] ;  /* 0x000000003b58783b */ /* 0x000fe20000004200 */
[C---:B------:R-:W-:Y:S01]  /*1700*/  IMAD.U32 R199, R190.reuse, 0x2, R199 ;  /* 0x00000002bec77824 */ /* 0x040fe200078e00c7 */
[C---:B------:R-:W-:Y:S01]  /*1710*/  LEA R202, R190.reuse, R73, 0x1 ;  /* 0x00000049beca7211 */ /* 0x040fe200078e08ff */
[C---:B------:R-:W-:Y:S01]  /*1720*/  IMAD.U32 R43, R190.reuse, 0x2, R43 ;  /* 0x00000002be2b7824 */ /* 0x040fe200078e002b */
[----:B---3--:R-:W-:Y:S01]  /*1730*/  LDSM.16.MT88.4 R84, [R57] ;  /* 0x000000003954783b */ /* 0x008fe20000004200 */
[----:B------:R-:W-:Y:S01]  /*1740*/  IMAD.U32 R31, R190, 0x2, R31 ;  /* 0x00000002be1f7824 */ /* 0x000fe200078e001f */
[----:B------:R-:W-:-:S02]  /*1750*/  IADD3 R17, PT, PT, R17, 0x400, RZ ;  /* 0x0000040011117810 */ /* 0x000fc40007ffe0ff */
[----:B------:R-:W-:Y:S02]  /*1760*/  IADD3 R5, PT, PT, R5, 0x20, RZ ;  /* 0x0000002005057810 */ /* 0x000fe40007ffe0ff */
[----:B------:R-:W-:Y:S01]  /*1770*/  LEA R70, R3, R70, 0xa ;  /* 0x0000004603467211 */ /* 0x000fe200078e50ff */
[C---:B-1----:R-:W-:Y:S08]  /*1780*/  HMMA.16816.F16 R172, R124.reuse, R116, R172 ;  /* 0x000000747cac723c */ /* 0x042ff000000008ac */
[C---:B------:R-:W-:Y:S08]  /*1790*/  HMMA.16816.F16 R168, R124.reuse, R118, R168 ;  /* 0x000000767ca8723c */ /* 0x040ff000000008a8 */
[C---:B------:R-:W-:Y:S01]  /*17a0*/  HMMA.16816.F16 R134, R124.reuse, R112, R164 ;  /* 0x000000707c86723c */ /* 0x040fe200000008a4 */
[----:B------:R-:W-:Y:S07]  /*17b0*/  LDSM.16.M88.4 R164, [R61] ;  /* 0x000000003da4783b */ /* 0x000fee0000000200 */
[C---:B------:R-:W-:Y:S01]  /*17c0*/  HMMA.16816.F16 R132, R124.reuse, R114, R160 ;  /* 0x000000727c84723c */ /* 0x040fe200000008a0 */
[----:B------:R-:W1:Y:S07]  /*17d0*/  LDSM.16.M88.4 R160, [R49] ;  /* 0x0000000031a0783b */ /* 0x000e6e0000000200 */
[C---:B------:R-:W-:Y:S08]  /*17e0*/  HMMA.16816.F16 R74, R124.reuse, R108, R74 ;  /* 0x0000006c7c4a723c */ /* 0x040ff0000000084a */
[C---:B------:R-:W-:Y:S08]  /*17f0*/  HMMA.16816.F16 R192, R124.reuse, R110, R192 ;  /* 0x0000006e7cc0723c */ /* 0x040ff000000008c0 */
[C---:B------:R-:W-:Y:S08]  /*1800*/  HMMA.16816.F16 R194, R124.reuse, R100, R194 ;  /* 0x000000647cc2723c */ /* 0x040ff000000008c2 */
[----:B------:R-:W-:Y:S08]  /*1810*/  HMMA.16816.F16 R126, R124, R102, R82 ;  /* 0x000000667c7e723c */ /* 0x000ff00000000852 */
[C---:B--2---:R-:W-:Y:S08]  /*1820*/  HMMA.16816.F16 R150, R76.reuse, R116, R120 ;  /* 0x000000744c96723c */ /* 0x044ff00000000878 */
[----:B------:R-:W-:Y:S01]  /*1830*/  HMMA.16816.F16 R148, R76, R102, R122 ;  /* 0x000000664c94723c */ /* 0x000fe2000000087a */
[----:B------:R-:W-:Y:S07]  /*1840*/  LDSM.16.MT88.4 R120, [R51] ;  /* 0x000000003378783b */ /* 0x000fee0000004200 */
[----:B----4-:R-:W-:Y:S01]  /*1850*/  HMMA.16816.F16 R124, R96, R116, R80 ;  /* 0x00000074607c723c */ /* 0x010fe20000000850 */
[----:B------:R-:W2:Y:S07]  /*1860*/  LDSM.16.MT88.4 R80, [R53] ;  /* 0x000000003550783b */ /* 0x000eae0000004200 */
[C---:B------:R-:W-:Y:S08]  /*1870*/  HMMA.16816.F16 R182, R76.reuse, R118, R182 ;  /* 0x000000764cb6723c */ /* 0x040ff000000008b6 */
[C---:B------:R-:W-:Y:S08]  /*1880*/  HMMA.16816.F16 R180, R76.reuse, R112, R180 ;  /* 0x000000704cb4723c */ /* 0x040ff000000008b4 */
[C---:B------:R-:W-:Y:S08]  /*1890*/  HMMA.16816.F16 R178, R76.reuse, R114, R178 ;  /* 0x000000724cb2723c */ /* 0x040ff000000008b2 */
[C---:B------:R-:W-:Y:S08]  /*18a0*/  HMMA.16816.F16 R176, R76.reuse, R108, R176 ;  /* 0x0000006c4cb0723c */ /* 0x040ff000000008b0 */
[C---:B------:R-:W-:Y:S08]  /*18b0*/  HMMA.16816.F16 R174, R76.reuse, R110, R128 ;  /* 0x0000006e4cae723c */ /* 0x040ff00000000880 */
[----:B------:R-:W-:Y:S01]  /*18c0*/  HMMA.16816.F16 R170, R76, R100, R130 ;  /* 0x000000644caa723c */ /* 0x000fe20000000882 */
[----:B------:R-:W3:Y:S04]  /*18d0*/  LDSM.16.M88.4 R128, [R29] ;  /* 0x000000001d80783b */ /* 0x000ee80000000200 */
[----:B------:R-:W4:Y:S01]  /*18e0*/  LDSM.16.M88.4 R76, [R27] ;  /* 0x000000001b4c783b */ /* 0x000f220000000200 */
[----:B------:R-:W-:-:S04]  /*18f0*/  DEPBAR.LE SB0, 0x0 ;  /* 0x000080000000791a */ /* 0x000fc80000000000 */
[----:B-----5:R-:W-:Y:S01]  /*1900*/  HMMA.16816.F16 R106, R92, R116, R106 ;  /* 0x000000745c6a723c */ /* 0x020fe2000000086a */
[----:B------:R-:W-:Y:S07]  /*1910*/  BAR.SYNC.DEFER_BLOCKING 0x0 ;  /* 0x0000000000007b1d */ /* 0x000fee0000010000 */
[-C--:B------:R-:W-:Y:S08]  /*1920*/  HMMA.16816.F16 R138, R96, R112.reuse, R138 ;  /* 0x00000070608a723c */ /* 0x080ff0000000088a */
[----:B------:R-:W-:Y:S08]  /*1930*/  HMMA.16816.F16 R154, R92, R112, R154 ;  /* 0x000000705c9a723c */ /* 0x000ff0000000089a */
[-C--:B------:R-:W-:Y:S01]  /*1940*/  HMMA.16816.F16 R140, R96, R114.reuse, R140 ;  /* 0x00000072608c723c */ /* 0x080fe2000000088c */
[----:B------:R-:W-:Y:S01]  /*1950*/  @!PT LDS RZ, [RZ] ;  /* 0x00000000fffff984 */ /* 0x000fe20000000800 */
[----:B------:R-:W-:Y:S01]  /*1960*/  @!PT LDS RZ, [RZ] ;  /* 0x00000000fffff984 */ /* 0x000fe20000000800 */
[----:B------:R-:W-:Y:S01]  /*1970*/  @!PT LDS RZ, [RZ] ;  /* 0x00000000fffff984 */ /* 0x000fe20000000800 */
[----:B------:R-:W-:Y:S04]  /*1980*/  LDGSTS.E.128 [R25], desc[UR6][R210.64+-0x380] ;  /* 0x00000c80d2197fae */ /* 0x000fe8000b9a1806 */
[----:B------:R-:W-:Y:S03]  /*1990*/  LDGSTS.E.128 [R25+0x50], desc[UR6][R212.64+0x80] ;  /* 0x00050080d4197fae */ /* 0x000fe6000b9a1806 */
[----:B------:R-:W-:Y:S08]  /*19a0*/  HMMA.16816.F16 R156, R92, R114, R156 ;  /* 0x000000725c9c723c */ /* 0x000ff0000000089c */
[C---:B------:R-:W-:Y:S08]  /*19b0*/  HMMA.16816.F16 R136, R96.reuse, R118, R136 ;  /* 0x000000766088723c */ /* 0x040ff00000000888 */
[C---:B------:R-:W-:Y:S08]  /*19c0*/  HMMA.16816.F16 R142, R96.reuse, R108, R142 ;  /* 0x0000006c608e723c */ /* 0x040ff0000000088e */
[C---:B------:R-:W-:Y:S08]  /*19d0*/  HMMA.16816.F16 R144, R96.reuse, R110, R144 ;  /* 0x0000006e6090723c */ /* 0x040ff00000000890 */
[C---:B------:R-:W-:Y:S08]  /*19e0*/  HMMA.16816.F16 R146, R96.reuse, R100, R146 ;  /* 0x000000646092723c */ /* 0x040ff00000000892 */
[----:B------:R-:W-:Y:S08]  /*19f0*/  HMMA.16816.F16 R98, R96, R102, R188 ;  /* 0x000000666062723c */ /* 0x000ff000000008bc */
[C---:B------:R-:W-:Y:S08]  /*1a00*/  HMMA.16816.F16 R152, R92.reuse, R118, R152 ;  /* 0x000000765c98723c */ /* 0x040ff00000000898 */
[C---:B------:R-:W-:Y:S08]  /*1a10*/  HMMA.16816.F16 R158, R92.reuse, R108, R158 ;  /* 0x0000006c5c9e723c */ /* 0x040ff0000000089e */
[C---:B------:R-:W-:Y:S08]  /*1a20*/  HMMA.16816.F16 R96, R92.reuse, R110, R186 ;  /* 0x0000006e5c60723c */ /* 0x040ff000000008ba */
[----:B------:R-:W-:Y:S08]  /*1a30*/  HMMA.16816.F16 R104, R92, R100, R104 ;  /* 0x000000645c68723c */ /* 0x000ff00000000868 */
[C---:B-1----:R-:W-:Y:S08]  /*1a40*/  HMMA.16816.F16 R172, R160.reuse, R88, R172 ;  /* 0x00000058a0ac723c */ /* 0x042ff000000008ac */
[C---:B------:R-:W-:Y:S08]  /*1a50*/  HMMA.16816.F16 R168, R160.reuse, R90, R168 ;  /* 0x0000005aa0a8723c */ /* 0x040ff000000008a8 */
[C---:B------:R-:W-:Y:S08]  /*1a60*/  HMMA.16816.F16 R134, R160.reuse, R84, R134 ;  /* 0x00000054a086723c */ /* 0x040ff00000000886 */
[C---:B------:R-:W-:Y:S08]  /*1a70*/  HMMA.16816.F16 R132, R160.reuse, R86, R132 ;  /* 0x00000056a084723c */ /* 0x040ff00000000884 */
[C---:B--2---:R-:W-:Y:S08]  /*1a80*/  HMMA.16816.F16 R74, R160.reuse, R80, R74 ;  /* 0x00000050a04a723c */ /* 0x044ff0000000084a */
[C---:B------:R-:W-:Y:S08]  /*1a90*/  HMMA.16816.F16 R192, R160.reuse, R82, R192 ;  /* 0x00000052a0c0723c */ /* 0x040ff000000008c0 */
[----:B------:R-:W-:Y:S08]  /*1aa0*/  HMMA.16816.F16 R194, R160, R120, R194 ;  /* 0x00000078a0c2723c */ /* 0x000ff000000008c2 */
[----:B------:R-:W-:Y:S08]  /*1ab0*/  HMMA.16816.F16 R94, R92, R102, R184 ;  /* 0x000000665c5e723c */ /* 0x000ff000000008b8 */
[----:B------:R-:W-:Y:S08]  /*1ac0*/  HMMA.16816.F16 R162, R160, R122, R126 ;  /* 0x0000007aa0a2723c */ /* 0x000ff0000000087e */
[-C--:B------:R-:W-:Y:S08]  /*1ad0*/  HMMA.16816.F16 R92, R164, R88.reuse, R150 ;  /* 0x00000058a45c723c */ /* 0x080ff00000000896 */
[-C--:B---3--:R-:W-:Y:S08]  /*1ae0*/  HMMA.16816.F16 R160, R128, R88.reuse, R124 ;  /* 0x0000005880a0723c */ /* 0x088ff0000000087c */
[----:B----4-:R-:W-:Y:S01]  /*1af0*/  HMMA.16816.F16 R106, R76, R88, R106 ;  /* 0x000000584c6a723c */ /* 0x010fe2000000086a */
[----:B------:R-:W-:-:S04]  /*1b00*/  IMAD.WIDE R88, R68, 0x2, R206 ;  /* 0x0000000244587825 */ /* 0x000fc800078e02ce */
[C---:B------:R-:W-:Y:S01]  /*1b10*/  IMAD R68, R3.reuse, 0x400, R68 ;  /* 0x0000040003447824 */ /* 0x040fe200078e0244 */
[----:B------:R-:W-:Y:S02]  /*1b20*/  LDGSTS.E.128 [R23+0x5000], desc[UR6][R88.64] ;  /* 0x0500000058177fae */ /* 0x000fe4000b9a1806 */
[-C--:B------:R-:W-:Y:S08]  /*1b30*/  HMMA.16816.F16 R180, R164, R84.reuse, R180 ;  /* 0x00000054a4b4723c */ /* 0x080ff000000008b4 */
[-C--:B------:R-:W-:Y:S08]  /*1b40*/  HMMA.16816.F16 R138, R128, R84.reuse, R138 ;  /* 0x00000054808a723c */ /* 0x080ff0000000088a */
[----:B------:R-:W-:Y:S01]  /*1b50*/  HMMA.16816.F16 R154, R76, R84, R154 ;  /* 0x000000544c9a723c */ /* 0x000fe2000000089a */
[----:B------:R-:W-:-:S05]  /*1b60*/  IMAD.WIDE R84, R3, 0x2, R88 ;  /* 0x0000000203547825 */ /* 0x000fca00078e0258 */
        /* <DEDUP_REMOVED lines=10> */
[----:B------:R1:W-:Y:S02]  /*1c10*/  LDGSTS.E.128 [R23+0x5630], desc[UR6][R90.64] ;  /* 0x056300005a177fae */ /* 0x0003e4000b9a1806 */
[C---:B------:R-:W-:Y:S02]  /*1c20*/  HMMA.16816.F16 R142, R128.reuse, R80, R142 ;  /* 0x00000050808e723c */ /* 0x040fe4000000088e */
[----:B------:R-:W-:Y:S04]  /*1c30*/  LDSM.16.M88.4 R112, [R197] ;  /* 0x00000000c570783b */ /* 0x000fe80000000200 */
[----:B------:R-:W2:Y:S02]  /*1c40*/  LDSM.16.MT88.4 R108, [R65] ;  /* 0x00000000416c783b */ /* 0x000ea40000004200 */
[C---:B------:R-:W-:Y:S02]  /*1c50*/  HMMA.16816.F16 R144, R128.reuse, R82, R144 ;  /* 0x000000528090723c */ /* 0x040fe40000000890 */
[----:B------:R-:W3:Y:S04]  /*1c60*/  LDSM.16.MT88.4 R100, [R67] ;  /* 0x000000004364783b */ /* 0x000ee80000004200 */
[----:B------:R-:W4:Y:S02]  /*1c70*/  LDSM.16.MT88.4 R124, [R69] ;  /* 0x00000000457c783b */ /* 0x000f240000004200 */
[C---:B------:R-:W-:Y:S02]  /*1c80*/  HMMA.16816.F16 R146, R128.reuse, R120, R146 ;  /* 0x000000788092723c */ /* 0x040fe40000000892 */
[----:B-1----:R-:W-:Y:S04]  /*1c90*/  LDSM.16.MT88.4 R88, [R37] ;  /* 0x000000002558783b */ /* 0x002fe80000004200 */
[----:B------:R-:W-:Y:S02]  /*1ca0*/  LDSM.16.MT88.4 R116, [R35] ;  /* 0x000000002374783b */ /* 0x000fe40000004200 */
[----:B------:R-:W-:Y:S02]  /*1cb0*/  HMMA.16816.F16 R130, R128, R122, R98 ;  /* 0x0000007a8082723c */ /* 0x000fe40000000862 */
[----:B------:R-:W-:Y:S04]  /*1cc0*/  LDSM.16.MT88.4 R84, [R33] ;  /* 0x000000002154783b */ /* 0x000fe80000004200 */
[----:B------:R-:W-:Y:S02]  /*1cd0*/  LDSM.16.M88.4 R184, [R201] ;  /* 0x00000000c9b8783b */ /* 0x000fe40000000200 */
[----:B------:R-:W-:Y:S02]  /*1ce0*/  HMMA.16816.F16 R128, R76, R82, R96 ;  /* 0x000000524c80723c */ /* 0x000fe40000000860 */
[----:B------:R-:W1:Y:S04]  /*1cf0*/  LDSM.16.MT88.4 R96, [R203] ;  /* 0x00000000cb60783b */ /* 0x000e680000004200 */
[----:B------:R-:W0:Y:S02]  /*1d00*/  LDGDEPBAR ;  /* 0x00000000000079af */ /* 0x000e240000000000 */
[C---:B------:R-:W-:Y:S08]  /*1d10*/  HMMA.16816.F16 R176, R164.reuse, R80, R176 ;  /* 0x00000050a4b0723c */ /* 0x040ff000000008b0 */
[C---:B------:R-:W-:Y:S08]  /*1d20*/  HMMA.16816.F16 R174, R164.reuse, R82, R174 ;  /* 0x00000052a4ae723c */ /* 0x040ff000000008ae */
[C---:B------:R-:W-:Y:S08]  /*1d30*/  HMMA.16816.F16 R170, R164.reuse, R120, R170 ;  /* 0x00000078a4aa723c */ /* 0x040ff000000008aa */
[----:B------:R-:W-:Y:S01]  /*1d40*/  HMMA.16816.F16 R164, R164, R122, R148 ;  /* 0x0000007aa4a4723c */ /* 0x000fe20000000894 */
[----:B------:R-:W-:Y:S07]  /*1d50*/  LDSM.16.M88.4 R148, [R199] ;  /* 0x00000000c794783b */ /* 0x000fee0000000200 */
[C---:B------:R-:W-:Y:S08]  /*1d60*/  HMMA.16816.F16 R104, R76.reuse, R120, R104 ;  /* 0x000000784c68723c */ /* 0x040ff00000000868 */
[C---:B------:R-:W-:Y:S01]  /*1d70*/  HMMA.16816.F16 R158, R76.reuse, R80, R158 ;  /* 0x000000504c9e723c */ /* 0x040fe2000000089e */
[----:B------:R-:W-:Y:S07]  /*1d80*/  LDSM.16.M88.4 R80, [R43] ;  /* 0x000000002b50783b */ /* 0x000fee0000000200 */
[----:B------:R-:W-:Y:S01]  /*1d90*/  HMMA.16816.F16 R122, R76, R122, R94 ;  /* 0x0000007a4c7a723c */ /* 0x000fe2000000085e */
[----:B------:R-:W-:Y:S07]  /*1da0*/  LDSM.16.M88.4 R76, [R41] ;  /* 0x00000000294c783b */ /* 0x000fee0000000200 */
[C---:B--2---:R-:W-:Y:S01]  /*1db0*/  HMMA.16816.F16 R120, R112.reuse, R108, R92 ;  /* 0x0000006c7078723c */ /* 0x044fe2000000085c */
[----:B------:R-:W2:Y:S07]  /*1dc0*/  LDSM.16.MT88.4 R92, [R39] ;  /* 0x00000000275c783b */ /* 0x000eae0000004200 */
[C---:B------:R-:W-:Y:S08]  /*1dd0*/  HMMA.16816.F16 R182, R112.reuse, R110, R182 ;  /* 0x0000006e70b6723c */ /* 0x040ff000000008b6 */
[C---:B---3--:R-:W-:Y:S08]  /*1de0*/  HMMA.16816.F16 R180, R112.reuse, R100, R180 ;  /* 0x0000006470b4723c */ /* 0x048ff000000008b4 */
[C---:B------:R-:W-:Y:S08]  /*1df0*/  HMMA.16816.F16 R178, R112.reuse, R102, R178 ;  /* 0x0000006670b2723c */ /* 0x040ff000000008b2 */
[C---:B----4-:R-:W-:Y:S08]  /*1e00*/  HMMA.16816.F16 R176, R112.reuse, R124, R176 ;  /* 0x0000007c70b0723c */ /* 0x050ff000000008b0 */
[C---:B------:R-:W-:Y:S08]  /*1e10*/  HMMA.16816.F16 R174, R112.reuse, R126, R174 ;  /* 0x0000007e70ae723c */ /* 0x040ff000000008ae */
[C---:B-1----:R-:W-:Y:S08]  /*1e20*/  HMMA.16816.F16 R170, R112.reuse, R96, R170 ;  /* 0x0000006070aa723c */ /* 0x042ff000000008aa */
[----:B------:R-:W-:Y:S01]  /*1e30*/  HMMA.16816.F16 R112, R112, R98, R164 ;  /* 0x000000627070723c */ /* 0x000fe200000008a4 */
[----:B------:R-:W1:Y:S07]  /*1e40*/  LDSM.16.M88.4 R164, [R31] ;  /* 0x000000001fa4783b */ /* 0x000e6e0000000200 */
[C---:B--2---:R-:W-:Y:S08]  /*1e50*/  HMMA.16816.F16 R114, R76.reuse, R92, R120 ;  /* 0x0000005c4c72723c */ /* 0x044ff00000000878 */
[C---:B------:R-:W-:Y:S08]  /*1e60*/  HMMA.16816.F16 R182, R76.reuse, R94, R182 ;  /* 0x0000005e4cb6723c */ /* 0x040ff000000008b6 */
[C---:B------:R-:W-:Y:S08]  /*1e70*/  HMMA.16816.F16 R180, R76.reuse, R88, R180 ;  /* 0x000000584cb4723c */ /* 0x040ff000000008b4 */
[C---:B------:R-:W-:Y:S08]  /*1e80*/  HMMA.16816.F16 R178, R76.reuse, R90, R178 ;  /* 0x0000005a4cb2723c */ /* 0x040ff000000008b2 */
[C---:B------:R-:W-:Y:S08]  /*1e90*/  HMMA.16816.F16 R176, R76.reuse, R116, R176 ;  /* 0x000000744cb0723c */ /* 0x040ff000000008b0 */
[C---:B------:R-:W-:Y:S08]  /*1ea0*/  HMMA.16816.F16 R174, R76.reuse, R118, R174 ;  /* 0x000000764cae723c */ /* 0x040ff000000008ae */
[C---:B------:R-:W-:Y:S08]  /*1eb0*/  HMMA.16816.F16 R170, R76.reuse, R84, R170 ;  /* 0x000000544caa723c */ /* 0x040ff000000008aa */
[----:B------:R-:W-:Y:S01]  /*1ec0*/  HMMA.16816.F16 R112, R76, R86, R112 ;  /* 0x000000564c70723c */ /* 0x000fe20000000870 */
[----:B------:R-:W-:-:S04]  /*1ed0*/  VIADD R77, R15, 0x3720 ;  /* 0x000037200f4d7836 */ /* 0x000fc80000000000 */
[----:B------:R-:W-:-:S03]  /*1ee0*/  IMAD.U32 R73, R190, 0x2, R77 ;  /* 0x00000002be497824 */ /* 0x000fc600078e004d */
[C---:B------:R-:W-:Y:S08]  /*1ef0*/  HMMA.16816.F16 R172, R184.reuse, R108, R172 ;  /* 0x0000006cb8ac723c */ /* 0x040ff000000008ac */
[C---:B------:R-:W-:Y:S08]  /*1f00*/  HMMA.16816.F16 R168, R184.reuse, R110, R168 ;  /* 0x0000006eb8a8723c */ /* 0x040ff000000008a8 */
[C---:B------:R-:W-:Y:S08]  /*1f10*/  HMMA.16816.F16 R134, R184.reuse, R100, R134 ;  /* 0x00000064b886723c */ /* 0x040ff00000000886 */
        /* <DEDUP_REMOVED lines=8> */
[C---:B------:R-:W-:Y:S08]  /*1fa0*/  HMMA.16816.F16 R140, R148.reuse, R102, R140 ;  /* 0x00000066948c723c */ /* 0x040ff0000000088c */
[C---:B------:R-:W-:Y:S08]  /*1fb0*/  HMMA.16816.F16 R142, R148.reuse, R124, R142 ;  /* 0x0000007c948e723c */ /* 0x040ff0000000088e */
[C---:B------:R-:W-:Y:S08]  /*1fc0*/  HMMA.16816.F16 R144, R148.reuse, R126, R144 ;  /* 0x0000007e9490723c */ /* 0x040ff00000000890 */
[----:B------:R-:W-:Y:S08]  /*1fd0*/  HMMA.16816.F16 R146, R148, R96, R146 ;  /* 0x000000609492723c */ /* 0x000ff00000000892 */
[----:B------:R-:W-:Y:S08]  /*1fe0*/  HMMA.16816.F16 R158, R80, R124, R158 ;  /* 0x0000007c509e723c */ /* 0x000ff0000000089e */
[----:B------:R-:W-:Y:S01]  /*1ff0*/  HMMA.16816.F16 R148, R148, R98, R130 ;  /* 0x000000629494723c */ /* 0x000fe20000000882 */
[----:B------:R-:W-:Y:S01]  /*2000*/  IMAD.WIDE R150, R66, 0x2, R206 ;  /* 0x0000000242967825 */ /* 0x000fe200078e02ce */
[----:B------:R-:W-:-:S03]  /*2010*/  LEA R66, R3, R66, 0xa ;  /* 0x0000004203427211 */ /* 0x000fc600078e50ff */
[----:B------:R-:W-:-:S03]  /*2020*/  IMAD.WIDE R160, R3, 0x2, R150 ;  /* 0x0000000203a07825 */ /* 0x000fc600078e0296 */
[----:B------:R-:W-:Y:S01]  /*2030*/  HMMA.16816.F16 R106, R80, R108, R106 ;  /* 0x0000006c506a723c */ /* 0x000fe2000000086a */
[----:B------:R-:W-:-:S07]  /*2040*/  IMAD.WIDE R188, R3, 0x2, R160 ;  /* 0x0000000203bc7825 */ /* 0x000fce00078e02a0 */
[----:B------:R-:W-:Y:S01]  /*2050*/  HMMA.16816.F16 R152, R80, R110, R152 ;  /* 0x0000006e5098723c */ /* 0x000fe20000000898 */
[----:B------:R-:W-:-:S07]  /*2060*/  IMAD.WIDE R190, R3, 0x2, R188 ;  /* 0x0000000203be7825 */ /* 0x000fce00078e02bc */
[C---:B------:R-:W-:Y:S08]  /*2070*/  HMMA.16816.F16 R154, R80.reuse, R100, R154 ;  /* 0x00000064509a723c */ /* 0x040ff0000000089a */
[C---:B------:R-:W-:Y:S08]  /*2080*/  HMMA.16816.F16 R156, R80.reuse, R102, R156 ;  /* 0x00000066509c723c */ /* 0x040ff0000000089c */
[C---:B------:R-:W-:Y:S01]  /*2090*/  HMMA.16816.F16 R126, R80.reuse, R126, R128 ;  /* 0x0000007e507e723c */ /* 0x040fe20000000880 */
[----:B------:R-:W2:Y:S07]  /*20a0*/  LDSM.16.M88.4 R128, [R202] ;  /* 0x00000000ca80783b */ /* 0x000eae0000000200 */
[C---:B------:R-:W-:Y:S08]  /*20b0*/  HMMA.16816.F16 R104, R80.reuse, R96, R104 ;  /* 0x000000605068723c */ /* 0x040ff00000000868 */
[----:B------:R-:W-:Y:S01]  /*20c0*/  HMMA.16816.F16 R124, R80, R98, R122 ;  /* 0x00000062507c723c */ /* 0x000fe2000000087a */
[----:B------:R-:W3:Y:S01]  /*20d0*/  LDSM.16.M88.4 R80, [R73] ;  /* 0x000000004950783b */ /* 0x000ee20000000200 */
[----:B------:R-:W-:-:S04]  /*20e0*/  DEPBAR.LE SB0, 0x0 ;  /* 0x000080000000791a */ /* 0x000fc80000000000 */
[----:B------:R-:W-:Y:S02]  /*20f0*/  BAR.SYNC.DEFER_BLOCKING 0x0 ;  /* 0x0000000000007b1d */ /* 0x000fe40000010000 */
[C---:B-1----:R-:W-:Y:S08]  /*2100*/  HMMA.16816.F16 R172, R164.reuse, R92, R172 ;  /* 0x0000005ca4ac723c */ /* 0x042ff000000008ac */
[C---:B------:R-:W-:Y:S08]  /*2110*/  HMMA.16816.F16 R168, R164.reuse, R94, R168 ;  /* 0x0000005ea4a8723c */ /* 0x040ff000000008a8 */
[C---:B------:R-:W-:Y:S01]  /*2120*/  HMMA.16816.F16 R134, R164.reuse, R88, R134 ;  /* 0x00000058a486723c */ /* 0x040fe20000000886 */
[----:B------:R-:W-:Y:S01]  /*2130*/  @!PT LDS RZ, [RZ] ;  /* 0x00000000fffff984 */ /* 0x000fe20000000800 */
[----:B------:R-:W-:Y:S01]  /*2140*/  @!PT LDS RZ, [RZ] ;  /* 0x00000000fffff984 */ /* 0x000fe20000000800 */
[----:B------:R-:W-:Y:S01]  /*2150*/  @!PT LDS RZ, [RZ] ;  /* 0x00000000fffff984 */ /* 0x000fe20000000800 */
[----:B------:R-:W-:Y:S07]  /*2160*/  LDGSTS.E.128 [R25+0x2800], desc[UR6][R210.64+-0x340] ;  /* 0x02800cc0d2197fae */ /* 0x000fee000b9a1806 */
[C---:B------:R-:W-:Y:S01]  /*2170*/  HMMA.16816.F16 R132, R164.reuse, R90, R132 ;  /* 0x0000005aa484723c */ /* 0x040fe20000000884 */
[----:B------:R-:W-:Y:S04]  /*2180*/  LDGSTS.E.128 [R25+0x2850], desc[UR6][R212.64+0xc0] ;  /* 0x028500c0d4197fae */ /* 0x000fe8000b9a1806 */
[----:B------:R-:W-:Y:S03]  /*2190*/  LDGSTS.E.128 [R23+0x9200], desc[UR6][R150.64] ;  /* 0x0920000096177fae */ /* 0x000fe6000b9a1806 */
[C---:B------:R-:W-:Y:S01]  /*21a0*/  HMMA.16816.F16 R74, R164.reuse, R116, R74 ;  /* 0x00000074a44a723c */ /* 0x040fe2000000084a */
[----:B------:R1:W-:Y:S04]  /*21b0*/  LDGSTS.E.128 [R23+0x9410], desc[UR6][R160.64] ;  /* 0x09410000a0177fae */ /* 0x0003e8000b9a1806 */
[----:B------:R-:W-:Y:S03]  /*21c0*/  LDGSTS.E.128 [R23+0x9620], desc[UR6][R188.64] ;  /* 0x09620000bc177fae */ /* 0x000fe6000b9a1806 */
[C---:B------:R-:W-:Y:S01]  /*21d0*/  HMMA.16816.F16 R192, R164.reuse, R118, R192 ;  /* 0x00000076a4c0723c */ /* 0x040fe200000008c0 */
[----:B------:R4:W-:Y:S04]  /*21e0*/  LDGSTS.E.128 [R23+0x9830], desc[UR6][R190.64] ;  /* 0x09830000be177fae */ /* 0x0009e8000b9a1806 */
[----:B------:R-:W-:Y:S03]  /*21f0*/  LDSM.16.MT88.4 R108, [R204] ;  /* 0x00000000cc6c783b */ /* 0x000fe60000004200 */
[C---:B------:R-:W-:Y:S01]  /*2200*/  HMMA.16816.F16 R194, R164.reuse, R84, R194 ;  /* 0x00000054a4c2723c */ /* 0x040fe200000008c2 */
[----:B------:R-:W-:Y:S04]  /*2210*/  LDSM.16.MT88.4 R100, [R200] ;  /* 0x00000000c864783b */ /* 0x000fe80000004200 */
[----:B------:R-:W-:Y:S03]  /*2220*/  LDSM.16.MT88.4 R120, [R71] ;  /* 0x000000004778783b */ /* 0x000fe60000004200 */
[----:B------:R-:W-:Y:S01]  /*2230*/  HMMA.16816.F16 R166, R164, R86, R186 ;  /* 0x00000056a4a6723c */ /* 0x000fe200000008ba */
[----:B------:R-:W-:Y:S04]  /*2240*/  LDSM.16.MT88.4 R96, [R55] ;  /* 0x000000003760783b */ /* 0x000fe80000004200 */
[----:B-1----:R-:W1:Y:S03]  /*2250*/  LDSM.16.M88.4 R160, [R47] ;  /* 0x000000002fa0783b */ /* 0x002e660000000200 */
[C---:B--2---:R-:W-:Y:S01]  /*2260*/  HMMA.16816.F16 R164, R128.reuse, R92, R184 ;  /* 0x0000005c80a4723c */ /* 0x044fe200000008b8 */
[----:B------:R-:W2:Y:S04]  /*2270*/  LDSM.16.M88.4 R76, [R205] ;  /* 0x00000000cd4c783b */ /* 0x000ea80000000200 */
[----:B------:R-:W0:Y:S03]  /*2280*/  LDGDEPBAR ;  /* 0x00000000000079af */ /* 0x000e260000000000 */
[C---:B------:R-:W-:Y:S01]  /*2290*/  HMMA.16816.F16 R136, R128.reuse, R94, R136 ;  /* 0x0000005e8088723c */ /* 0x040fe20000000888 */
[----:B------:R-:W-:Y:S07]  /*22a0*/  LDSM.16.M88.4 R184, [R49] ;  /* 0x0000000031b8783b */ /* 0x000fee0000000200 */
[C---:B------:R-:W-:Y:S08]  /*22b0*/  HMMA.16816.F16 R138, R128.reuse, R88, R138 ;  /* 0x00000058808a723c */ /* 0x040ff0000000088a */
[C---:B------:R-:W-:Y:S08]  /*22c0*/  HMMA.16816.F16 R140, R128.reuse, R90, R140 ;  /* 0x0000005a808c723c */ /* 0x040ff0000000088c */
[C---:B------:R-:W-:Y:S08]  /*22d0*/  HMMA.16816.F16 R142, R128.reuse, R116, R142 ;  /* 0x00000074808e723c */ /* 0x040ff0000000088e */
[C---:B------:R-:W-:Y:S08]  /*22e0*/  HMMA.16816.F16 R144, R128.reuse, R118, R144 ;  /* 0x000000768090723c */ /* 0x040ff00000000890 */
[----:B------:R-:W-:Y:S08]  /*22f0*/  HMMA.16816.F16 R146, R128, R84, R146 ;  /* 0x000000548092723c */ /* 0x000ff00000000892 */
[----:B---3--:R-:W-:Y:S08]  /*2300*/  HMMA.16816.F16 R158, R80, R116, R158 ;  /* 0x00000074509e723c */ /* 0x008ff0000000089e */
[----:B------:R-:W-:Y:S01]  /*2310*/  HMMA.16816.F16 R128, R128, R86, R148 ;  /* 0x000000568080723c */ /* 0x000fe20000000894 */
[----:B------:R-:W3:Y:S07]  /*2320*/  LDSM.16.M88.4 R148, [R45] ;  /* 0x000000002d94783b */ /* 0x000eee0000000200 */
[C---:B------:R-:W-:Y:S08]  /*2330*/  HMMA.16816.F16 R106, R80.reuse, R92, R106 ;  /* 0x0000005c506a723c */ /* 0x040ff0000000086a */
[C---:B------:R-:W-:Y:S01]  /*2340*/  HMMA.16816.F16 R152, R80.reuse, R94, R152 ;  /* 0x0000005e5098723c */ /* 0x040fe20000000898 */
[----:B------:R-:W-:Y:S07]  /*2350*/  LDSM.16.MT88.4 R92, [R59] ;  /* 0x000000003b5c783b */ /* 0x000fee0000004200 */
[C---:B------:R-:W-:Y:S08]  /*2360*/  HMMA.16816.F16 R154, R80.reuse, R88, R154 ;  /* 0x00000058509a723c */ /* 0x040ff0000000089a */
[C---:B------:R-:W-:Y:S01]  /*2370*/  HMMA.16816.F16 R156, R80.reuse, R90, R156 ;  /* 0x0000005a509c723c */ /* 0x040fe2000000089c */
[----:B------:R-:W-:Y:S07]  /*2380*/  LDSM.16.MT88.4 R88, [R57] ;  /* 0x000000003958783b */ /* 0x000fee0000004200 */
[C---:B------:R-:W-:Y:S08]  /*2390*/  HMMA.16816.F16 R118, R80.reuse, R118, R126 ;  /* 0x000000765076723c */ /* 0x040ff0000000087e */
[C---:B------:R-:W-:Y:S08]  /*23a0*/  HMMA.16816.F16 R104, R80.reuse, R84, R104 ;  /* 0x000000545068723c */ /* 0x040ff00000000868 */
[----:B------:R-:W-:Y:S01]  /*23b0*/  HMMA.16816.F16 R116, R80, R86, R124 ;  /* 0x000000565074723c */ /* 0x000fe2000000087c */
[----:B------:R-:W5:Y:S04]  /*23c0*/  LDSM.16.M88.4 R80, [R63] ;  /* 0x000000003f50783b */ /* 0x000f680000000200 */
[----:B------:R-:W4:Y:S03]  /*23d0*/  LDSM.16.MT88.4 R124, [R53] ;  /* 0x00000000357c783b */ /* 0x000f260000004200 */
[C---:B-1----:R-:W-:Y:S01]  /*23e0*/  HMMA.16816.F16 R172, R160.reuse, R108, R172 ;  /* 0x0000006ca0ac723c */ /* 0x042fe200000008ac */
[----:B------:R-:W1:Y:S07]  /*23f0*/  LDSM.16.MT88.4 R84, [R51] ;  /* 0x000000003354783b */ /* 0x000e6e0000004200 */
[C---:B------:R-:W-:Y:S08]  /*2400*/  HMMA.16816.F16 R168, R160.reuse, R110, R168 ;  /* 0x0000006ea0a8723c */ /* 0x040ff000000008a8 */
[C---:B------:R-:W-:Y:S08]  /*2410*/  HMMA.16816.F16 R134, R160.reuse, R100, R134 ;  /* 0x00000064a086723c */ /* 0x040ff00000000886 */
[C---:B------:R-:W-:Y:S08]  /*2420*/  HMMA.16816.F16 R132, R160.reuse, R102, R132 ;  /* 0x00000066a084723c */ /* 0x040ff00000000884 */
[C---:B------:R-:W-:Y:S08]  /*2430*/  HMMA.16816.F16 R74, R160.reuse, R120, R74 ;  /* 0x00000078a04a723c */ /* 0x040ff0000000084a */
[C---:B------:R-:W-:Y:S08]  /*2440*/  HMMA.16816.F16 R192, R160.reuse, R122, R192 ;  /* 0x0000007aa0c0723c */ /* 0x040ff000000008c0 */
[C---:B------:R-:W-:Y:S08]  /*2450*/  HMMA.16816.F16 R194, R160.reuse, R96, R194 ;  /* 0x00000060a0c2723c */ /* 0x040ff000000008c2 */
[----:B------:R-:W-:Y:S08]  /*2460*/  HMMA.16816.F16 R162, R160, R98, R166 ;  /* 0x00000062a0a2723c */ /* 0x000ff000000008a6 */
[C---:B--2---:R-:W-:Y:S08]  /*2470*/  HMMA.16816.F16 R176, R76.reuse, R120, R176 ;  /* 0x000000784cb0723c */ /* 0x044ff000000008b0 */
[----:B------:R-:W-:Y:S08]  /*2480*/  HMMA.16816.F16 R174, R76, R122, R174 ;  /* 0x0000007a4cae723c */ /* 0x000ff000000008ae */
[C---:B---3--:R-:W-:Y:S08]  /*2490*/  HMMA.16816.F16 R160, R148.reuse, R108, R164 ;  /* 0x0000006c94a0723c */ /* 0x048ff000000008a4 */
[C---:B------:R-:W-:Y:S08]  /*24a0*/  HMMA.16816.F16 R136, R148.reuse, R110, R136 ;  /* 0x0000006e9488723c */ /* 0x040ff00000000888 */
[C---:B------:R-:W-:Y:S08]  /*24b0*/  HMMA.16816.F16 R138, R148.reuse, R100, R138 ;  /* 0x00000064948a723c */ /* 0x040ff0000000088a */
[C---:B------:R-:W-:Y:S08]  /*24c0*/  HMMA.16816.F16 R140, R148.reuse, R102, R140 ;  /* 0x00000066948c723c */ /* 0x040ff0000000088c */
[C---:B------:R-:W-:Y:S08]  /*24d0*/  HMMA.16816.F16 R142, R148.reuse, R120, R142 ;  /* 0x00000078948e723c */ /* 0x040ff0000000088e */
[C---:B------:R-:W-:Y:S08]  /*24e0*/  HMMA.16816.F16 R144, R148.reuse, R122, R144 ;  /* 0x0000007a9490723c */ /* 0x040ff00000000890 */
[----:B------:R-:W-:Y:S08]  /*24f0*/  HMMA.16816.F16 R146, R148, R96, R146 ;  /* 0x000000609492723c */ /* 0x000ff00000000892 */
[----:B-----5:R-:W-:Y:S08]  /*2500*/  HMMA.16816.F16 R158, R80, R120, R158 ;  /* 0x00000078509e723c */ /* 0x020ff0000000089e */
[C---:B------:R-:W-:Y:S08]  /*2510*/  HMMA.16816.F16 R114, R76.reuse, R108, R114 ;  /* 0x0000006c4c72723c */ /* 0x040ff00000000872 */
[C---:B------:R-:W-:Y:S08]  /*2520*/  HMMA.16816.F16 R182, R76.reuse, R110, R182 ;  /* 0x0000006e4cb6723c */ /* 0x040ff000000008b6 */
[C---:B------:R-:W-:Y:S08]  /*2530*/  HMMA.16816.F16 R180, R76.reuse, R100, R180 ;  /* 0x000000644cb4723c */ /* 0x040ff000000008b4 */
[C---:B------:R-:W-:Y:S08]  /*2540*/  HMMA.16816.F16 R178, R76.reuse, R102, R178 ;  /* 0x000000664cb2723c */ /* 0x040ff000000008b2 */
[C---:B------:R-:W-:Y:S08]  /*2550*/  HMMA.16816.F16 R170, R76.reuse, R96, R170 ;  /* 0x000000604caa723c */ /* 0x040ff000000008aa */
[-C--:B------:R-:W-:Y:S01]  /*2560*/  HMMA.16816.F16 R112, R76, R98.reuse, R112 ;  /* 0x000000624c70723c */ /* 0x080fe20000000870 */
[----:B------:R-:W2:Y:S07]  /*2570*/  LDSM.16.M88.4 R76, [R61] ;  /* 0x000000003d4c783b */ /* 0x000eae0000000200 */
[----:B------:R-:W-:Y:S01]  /*2580*/  HMMA.16816.F16 R148, R148, R98, R128 ;  /* 0x000000629494723c */ /* 0x000fe20000000880 */
[----:B------:R-:W3:Y:S01]  /*2590*/  LDSM.16.M88.4 R128, [R29] ;  /* 0x000000001d80783b */ /* 0x000ee20000000200 */
[----:B------:R-:W-:-:S04]  /*25a0*/  IMAD.WIDE R150, R64, 0x2, R206 ;  /* 0x0000000240967825 */ /* 0x000fc800078e02ce */
[C---:B------:R-:W-:Y:S02]  /*25b0*/  IMAD R64, R3.reuse, 0x400, R64 ;  /* 0x0000040003407824 */ /* 0x040fe400078e0240 */
[----:B------:R-:W-:Y:S01]  /*25c0*/  HMMA.16816.F16 R106, R80, R108, R106 ;  /* 0x0000006c506a723c */ /* 0x000fe2000000086a */
[----:B------:R-:W-:-:S04]  /*25d0*/  IMAD.WIDE R164, R3, 0x2, R150 ;  /* 0x0000000203a47825 */ /* 0x000fc800078e0296 */
[----:B----4-:R-:W-:-:S03]  /*25e0*/  IMAD.WIDE R190, R3, 0x2, R164 ;  /* 0x0000000203be7825 */ /* 0x010fc600078e02a4 */
[----:B------:R-:W-:Y:S01]  /*25f0*/  HMMA.16816.F16 R152, R80, R110, R152 ;  /* 0x0000006e5098723c */ /* 0x000fe20000000898 */
[----:B------:R-:W-:-:S07]  /*2600*/  IMAD.WIDE R188, R3, 0x2, R190 ;  /* 0x0000000203bc7825 */ /* 0x000fce00078e02be */
[C---:B------:R-:W-:Y:S08]  /*2610*/  HMMA.16816.F16 R154, R80.reuse, R100, R154 ;  /* 0x00000064509a723c */ /* 0x040ff0000000089a */
[C---:B------:R-:W-:Y:S08]  /*2620*/  HMMA.16816.F16 R156, R80.reuse, R102, R156 ;  /* 0x00000066509c723c */ /* 0x040ff0000000089c */
[C---:B------:R-:W-:Y:S08]  /*2630*/  HMMA.16816.F16 R122, R80.reuse, R122, R118 ;  /* 0x0000007a507a723c */ /* 0x040ff00000000876 */
[C---:B------:R-:W-:Y:S08]  /*2640*/  HMMA.16816.F16 R104, R80.reuse, R96, R104 ;  /* 0x000000605068723c */ /* 0x040ff00000000868 */
[----:B------:R-:W-:Y:S01]  /*2650*/  HMMA.16816.F16 R120, R80, R98, R116 ;  /* 0x000000625078723c */ /* 0x000fe20000000874 */
[----:B------:R-:W4:Y:S01]  /*2660*/  LDSM.16.M88.4 R80, [R27] ;  /* 0x000000001b50783b */ /* 0x000f220000000200 */
[----:B------:R-:W-:-:S04]  /*2670*/  DEPBAR.LE SB0, 0x0 ;  /* 0x000080000000791a */ /* 0x000fc80000000000 */
[----:B------:R-:W-:Y:S02]  /*2680*/  BAR.SYNC.DEFER_BLOCKING 0x0 ;  /* 0x0000000000007b1d */ /* 0x000fe40000010000 */
[C---:B------:R-:W-:Y:S08]  /*2690*/  HMMA.16816.F16 R172, R184.reuse, R92, R172 ;  /* 0x0000005cb8ac723c */ /* 0x040ff000000008ac */
[C---:B------:R-:W-:Y:S08]  /*26a0*/  HMMA.16816.F16 R168, R184.reuse, R94, R168 ;  /* 0x0000005eb8a8723c */ /* 0x040ff000000008a8 */
[C---:B------:R-:W-:Y:S01]  /*26b0*/  HMMA.16816.F16 R134, R184.reuse, R88, R134 ;  /* 0x00000058b886723c */ /* 0x040fe20000000886 */
[----:B------:R-:W-:Y:S01]  /*26c0*/  @!PT LDS RZ, [RZ] ;  /* 0x00000000fffff984 */ /* 0x000fe20000000800 */
[----:B------:R-:W-:Y:S01]  /*26d0*/  @!PT LDS RZ, [RZ] ;  /* 0x00000000fffff984 */ /* 0x000fe20000000800 */
[----:B------:R-:W-:Y:S01]  /*26e0*/  @!PT LDS RZ, [RZ] ;  /* 0x00000000fffff984 */ /* 0x000fe20000000800 */
[----:B------:R-:W-:Y:S07]  /*26f0*/  LDGSTS.E.128 [R25], desc[UR6][R210.64+-0x300] ;  /* 0x00000d00d2197fae */ /* 0x000fee000b9a1806 */
[C---:B------:R-:W-:Y:S01]  /*2700*/  HMMA.16816.F16 R132, R184.reuse, R90, R132 ;  /* 0x0000005ab884723c */ /* 0x040fe20000000884 */
[----:B------:R-:W-:Y:S04]  /*2710*/  LDGSTS.E.128 [R25+0x50], desc[UR6][R212.64+0x100] ;  /* 0x00050100d4197fae */ /* 0x000fe8000b9a1806 */
[----:B------:R-:W-:Y:S03]  /*2720*/  LDGSTS.E.128 [R23+0x5000], desc[UR6][R150.64] ;  /* 0x0500000096177fae */ /* 0x000fe6000b9a1806 */
[C---:B------:R-:W-:Y:S01]  /*2730*/  HMMA.16816.F16 R74, R184.reuse, R124, R74 ;  /* 0x0000007cb84a723c */ /* 0x040fe2000000084a */
[----:B------:R5:W-:Y:S04]  /*2740*/  LDGSTS.E.128 [R23+0x5210], desc[UR6][R164.64] ;  /* 0x05210000a4177fae */ /* 0x000be8000b9a1806 */
[----:B------:R4:W-:Y:S03]  /*2750*/  LDGSTS.E.128 [R23+0x5420], desc[UR6][R190.64] ;  /* 0x05420000be177fae */ /* 0x0009e6000b9a1806 */
[C---:B------:R-:W-:Y:S01]  /*2760*/  HMMA.16816.F16 R192, R184.reuse, R126, R192 ;  /* 0x0000007eb8c0723c */ /* 0x040fe200000008c0 */
[----:B------:R4:W-:Y:S04]  /*2770*/  LDGSTS.E.128 [R23+0x5630], desc[UR6][R188.64] ;  /* 0x05630000bc177fae */ /* 0x0009e8000b9a1806 */
[----:B------:R-:W-:Y:S03]  /*2780*/  LDSM.16.MT88.4 R108, [R65] ;  /* 0x00000000416c783b */ /* 0x000fe60000004200 */
[C---:B-1----:R-:W-:Y:S01]  /*2790*/  HMMA.16816.F16 R194, R184.reuse, R84, R194 ;  /* 0x00000054b8c2723c */ /* 0x042fe200000008c2 */
[----:B------:R-:W-:Y:S04]  /*27a0*/  LDSM.16.MT88.4 R100, [R67] ;  /* 0x000000004364783b */ /* 0x000fe80000004200 */
[----:B------:R-:W-:Y:S03]  /*27b0*/  LDSM.16.MT88.4 R116, [R69] ;  /* 0x000000004574783b */ /* 0x000fe60000004200 */
[----:B------:R-:W-:Y:S01]  /*27c0*/  HMMA.16816.F16 R186, R184, R86, R162 ;  /* 0x00000056b8ba723c */ /* 0x000fe200000008a2 */
[----:B------:R-:W-:Y:S04]  /*27d0*/  LDSM.16.MT88.4 R96, [R203] ;  /* 0x00000000cb60783b */ /* 0x000fe80000004200 */
[----:B-----5:R-:W1:Y:S03]  /*27e0*/  LDSM.16.M88.4 R164, [R201] ;  /* 0x00000000c9a4783b */ /* 0x020e660000000200 */
[C---:B--2---:R-:W-:Y:S01]  /*27f0*/  HMMA.16816.F16 R176, R76.reuse, R124, R176 ;  /* 0x0000007c4cb0723c */ /* 0x044fe200000008b0 */
[----:B------:R-:W0:Y:S07]  /*2800*/  LDGDEPBAR ;  /* 0x00000000000079af */ /* 0x000e2e0000000000 */
[----:B------:R-:W-:Y:S08]  /*2810*/  HMMA.16816.F16 R174, R76, R126, R174 ;  /* 0x0000007e4cae723c */ /* 0x000ff000000008ae */
[C---:B---3--:R-:W-:Y:S01]  /*2820*/  HMMA.16816.F16 R184, R128.reuse, R92, R160 ;  /* 0x0000005c80b8723c */ /* 0x048fe200000008a0 */
[----:B------:R-:W-:Y:S07]  /*2830*/  LDSM.16.M88.4 R160, [R31] ;  /* 0x000000001fa0783b */ /* 0x000fee0000000200 */
[C---:B------:R-:W-:Y:S08]  /*2840*/  HMMA.16816.F16 R136, R128.reuse, R94, R136 ;  /* 0x0000005e8088723c */ /* 0x040ff00000000888 */
[C---:B------:R-:W-:Y:S08]  /*2850*/  HMMA.16816.F16 R138, R128.reuse, R88, R138 ;  /* 0x00000058808a723c */ /* 0x040ff0000000088a */
[C---:B------:R-:W-:Y:S08]  /*2860*/  HMMA.16816.F16 R140, R128.reuse, R90, R140 ;  /* 0x0000005a808c723c */ /* 0x040ff0000000088c */
[C---:B------:R-:W-:Y:S08]  /*2870*/  HMMA.16816.F16 R142, R128.reuse, R124, R142 ;  /* 0x0000007c808e723c */ /* 0x040ff0000000088e */
[C---:B------:R-:W-:Y:S08]  /*2880*/  HMMA.16816.F16 R144, R128.reuse, R126, R144 ;  /* 0x0000007e8090723c */ /* 0x040ff00000000890 */
[----:B------:R-:W-:Y:S08]  /*2890*/  HMMA.16816.F16 R146, R128, R84, R146 ;  /* 0x000000548092723c */ /* 0x000ff00000000892 */
[----:B----4-:R-:W-:Y:S08]  /*28a0*/  HMMA.16816.F16 R158, R80, R124, R158 ;  /* 0x0000007c509e723c */ /* 0x010ff0000000089e */
        /* <DEDUP_REMOVED lines=18> */
[----:B------:R-:W4:Y:S04]  /*29d0*/  LDSM.16.M88.4 R80, [R43] ;  /* 0x000000002b50783b */ /* 0x000f280000000200 */
[----:B------:R-:W5:Y:S03]  /*29e0*/  LDSM.16.MT88.4 R120, [R35] ;  /* 0x000000002378783b */ /* 0x000f660000004200 */
        /* <DEDUP_REMOVED lines=28> */
[----:B------:R-:W-:Y:S01]  /*2bb0*/  IMAD.WIDE R150, R62, 0x2, R206 ;  /* 0x000000023e967825 */ /* 0x000fe200078e02ce */
[----:B------:R-:W-:-:S05]  /*2bc0*/  LEA R62, R3, R62, 0xa ;  /* 0x0000003e033e7211 */ /* 0x000fca00078e50ff */
[----:B------:R-:W-:Y:S01]  /*2bd0*/  HMMA.16816.F16 R106, R80, R108, R106 ;  /* 0x0000006c506a723c */ /* 0x000fe2000000086a */
[----:B------:R-:W-:-:S04]  /*2be0*/  IMAD.WIDE R184, R3, 0x2, R150 ;  /* 0x0000000203b87825 */ /* 0x000fc800078e0296 */
[----:B------:R-:W-:-:S03]  /*2bf0*/  IMAD.WIDE R190, R3, 0x2, R184 ;  /* 0x0000000203be7825 */ /* 0x000fc600078e02b8 */
        /* <DEDUP_REMOVED lines=20> */
[C---:B-----5:R-:W-:Y:S01]  /*2d40*/  HMMA.16816.F16 R74, R160.reuse, R120, R74 ;  /* 0x00000078a04a723c */ /* 0x060fe2000000084a */
        /* <DEDUP_REMOVED lines=110> */
[C---:B------:R-:W-:Y:S08]  /*3430*/  HMMA.16816.F16 R182, R76.reuse, R94, R182 ;  /* 0x0000005e4cb6723c */ /* 0x040ff000000008b6 */
[C---:B------:R-:W-:Y:S08]  /*3440*/  HMMA.16816.F16 R180, R76.reuse, R88, R180 ;  /* 0x000000584cb4723c */ /* 0x040ff000000008b4 */
[C---:B------:R-:W-:Y:S08]  /*3450*/  HMMA.16816.F16 R178, R76.reuse, R90, R178 ;  /* 0x0000005a4cb2723c */ /* 0x040ff000000008b2 */
[C---:B------:R-:W-:Y:S08]  /*3460*/  HMMA.16816.F16 R176, R76.reuse, R116, R176 ;  /* 0x000000744cb0723c */ /* 0x040ff000000008b0 */
[C---:B------:R-:W-:Y:S08]  /*3470*/  HMMA.16816.F16 R174, R76.reuse, R118, R174 ;  /* 0x000000764cae723c */ /* 0x040ff000000008ae */
[C---:B------:R-:W-:Y:S08]  /*3480*/  HMMA.16816.F16 R170, R76.reuse, R84, R170 ;  /* 0x000000544caa723c */ /* 0x040ff000000008aa */
[----:B------:R-:W-:Y:S01]  /*3490*/  HMMA.16816.F16 R112, R76, R86, R112 ;  /* 0x000000564c70723c */ /* 0x000fe20000000870 */
[----:B------:R-:W2:Y:S07]  /*34a0*/  LDSM.16.M88.4 R76, [R197] ;  /* 0x00000000c54c783b */ /* 0x000eae0000000200 */
        /* <DEDUP_REMOVED lines=21> */
[----:B------:R-:W-:Y:S03]  /*3600*/  LDSM.16.MT88.4 R124, [R35] ;  /* 0x00000000237c783b */ /* 0x000fe60000004200 */
[C---:B-1----:R-:W-:Y:S01]  /*3610*/  HMMA.16816.F16 R172, R160.reuse, R108, R172 ;  /* 0x0000006ca0ac723c */ /* 0x042fe200000008ac */
[----:B------:R-:W-:Y:S07]  /*3620*/  LDSM.16.MT88.4 R84, [R33] ;  /* 0x000000002154783b */ /* 0x000fee0000004200 */
[C---:B------:R-:W-:Y:S08]  /*3630*/  HMMA.16816.F16 R168, R160.reuse, R110, R168 ;  /* 0x0000006ea0a8723c */ /* 0x040ff000000008a8 */
[C---:B------:R-:W-:Y:S08]  /*3640*/  HMMA.16816.F16 R134, R160.reuse, R100, R134 ;  /* 0x00000064a086723c */ /* 0x040ff00000000886 */
[C---:B------:R-:W-:Y:S08]  /*3650*/  HMMA.16816.F16 R132, R160.reuse, R102, R132 ;  /* 0x00000066a084723c */ /* 0x040ff00000000884 */
[C---:B------:R-:W-:Y:S08]  /*3660*/  HMMA.16816.F16 R74, R160.reuse, R120, R74 ;  /* 0x00000078a04a723c */ /* 0x040ff0000000084a */
[C---:B------:R-:W-:Y:S08]  /*3670*/  HMMA.16816.F16 R192, R160.reuse, R122, R192 ;  /* 0x0000007aa0c0723c */ /* 0x040ff000000008c0 */
[----:B------:R-:W-:Y:S08]  /*3680*/  HMMA.16816.F16 R194, R160, R96, R194 ;  /* 0x00000060a0c2723c */ /* 0x000ff000000008c2 */
[C---:B--2---:R-:W-:Y:S08]  /*3690*/  HMMA.16816.F16 R114, R76.reuse, R108, R114 ;  /* 0x0000006c4c72723c */ /* 0x044ff00000000872 */
[C---:B------:R-:W-:Y:S08]  /*36a0*/  HMMA.16816.F16 R182, R76.reuse, R110, R182 ;  /* 0x0000006e4cb6723c */ /* 0x040ff000000008b6 */
[C---:B------:R-:W-:Y:S08]  /*36b0*/  HMMA.16816.F16 R180, R76.reuse, R100, R180 ;  /* 0x000000644cb4723c */ /* 0x040ff000000008b4 */
[C---:B------:R-:W-:Y:S08]  /*36c0*/  HMMA.16816.F16 R178, R76.reuse, R102, R178 ;  /* 0x000000664cb2723c */ /* 0x040ff000000008b2 */
[C---:B------:R-:W-:Y:S08]  /*36d0*/  HMMA.16816.F16 R176, R76.reuse, R120, R176 ;  /* 0x000000784cb0723c */ /* 0x040ff000000008b0 */
[C---:B------:R-:W-:Y:S08]  /*36e0*/  HMMA.16816.F16 R174, R76.reuse, R122, R174 ;  /* 0x0000007a4cae723c */ /* 0x040ff000000008ae */
[C---:B------:R-:W-:Y:S08]  /*36f0*/  HMMA.16816.F16 R170, R76.reuse, R96, R170 ;  /* 0x000000604caa723c */ /* 0x040ff000000008aa */
[-C--:B------:R-:W-:Y:S01]  /*3700*/  HMMA.16816.F16 R112, R76, R98.reuse, R112 ;  /* 0x000000624c70723c */ /* 0x080fe20000000870 */
[----:B------:R-:W1:Y:S07]  /*3710*/  LDSM.16.M88.4 R76, [R41] ;  /* 0x00000000294c783b */ /* 0x000e6e0000000200 */
        /* <DEDUP_REMOVED lines=10> */
[----:B------:R-:W2:Y:S01]  /*37c0*/  LDSM.16.M88.4 R128, [R202] ;  /* 0x00000000ca80783b */ /* 0x000ea20000000200 */
        /* <DEDUP_REMOVED lines=31> */
[C---:B------:R-:W-:Y:S01]  /*39c0*/  HMMA.16816.F16 R170, R76.reuse, R84, R170 ;  /* 0x000000544caa723c */ /* 0x040fe200000008aa */
[----:B------:R-:W-:Y:S04]  /*39d0*/  LDSM.16.MT88.4 R100, [R200] ;  /* 0x00000000c864783b */ /* 0x000fe80000004200 */
[----:B------:R-:W-:Y:S03]  /*39e0*/  LDSM.16.MT88.4 R116, [R71] ;  /* 0x000000004774783b */ /* 0x000fe60000004200 */
[----:B------:R-:W-:Y:S01]  /*39f0*/  HMMA.16816.F16 R112, R76, R86, R112 ;  /* 0x000000564c70723c */ /* 0x000fe20000000870 */
[----:B------:R-:W4:Y:S04]  /*3a00*/  LDSM.16.M88.4 R76, [R205] ;  /* 0x00000000cd4c783b */ /* 0x000f280000000200 */
[----:B------:R-:W5:Y:S03]  /*3a10*/  LDSM.16.MT88.4 R96, [R55] ;  /* 0x000000003760783b */ /* 0x000f660000004200 */
[C---:B------:R-:W-:Y:S01]  /*3a20*/  HMMA.16816.F16 R172, R184.reuse, R92, R172 ;  /* 0x0000005cb8ac723c */ /* 0x040fe200000008ac */
[----:B-1----:R-:W1:Y:S04]  /*3a30*/  LDSM.16.M88.4 R164, [R47] ;  /* 0x000000002fa4783b */ /* 0x002e680000000200 */
[----:B------:R-:W0:Y:S03]  /*3a40*/  LDGDEPBAR ;  /* 0x00000000000079af */ /* 0x000e260000000000 */
[C---:B------:R-:W-:Y:S08]  /*3a50*/  HMMA.16816.F16 R168, R184.reuse, R94, R168 ;  /* 0x0000005eb8a8723c */ /* 0x040ff000000008a8 */
[C---:B------:R-:W-:Y:S08]  /*3a60*/  HMMA.16816.F16 R134, R184.reuse, R88, R134 ;  /* 0x00000058b886723c */ /* 0x040ff00000000886 */
[C---:B------:R-:W-:Y:S08]  /*3a70*/  HMMA.16816.F16 R132, R184.reuse, R90, R132 ;  /* 0x0000005ab884723c */ /* 0x040ff00000000884 */
[C---:B------:R-:W-:Y:S08]  /*3a80*/  HMMA.16816.F16 R74, R184.reuse, R124, R74 ;  /* 0x0000007cb84a723c */ /* 0x040ff0000000084a */
[C---:B------:R-:W-:Y:S08]  /*3a90*/  HMMA.16816.F16 R192, R184.reuse, R126, R192 ;  /* 0x0000007eb8c0723c */ /* 0x040ff000000008c0 */
[C---:B------:R-:W-:Y:S08]  /*3aa0*/  HMMA.16816.F16 R194, R184.reuse, R84, R194 ;  /* 0x00000054b8c2723c */ /* 0x040ff000000008c2 */
[----:B------:R-:W-:Y:S08]  /*3ab0*/  HMMA.16816.F16 R186, R184, R86, R162 ;  /* 0x00000056b8ba723c */ /* 0x000ff000000008a2 */
[C---:B--2---:R-:W-:Y:S01]  /*3ac0*/  HMMA.16816.F16 R184, R128.reuse, R92, R160 ;  /* 0x0000005c80b8723c */ /* 0x044fe200000008a0 */
[----:B------:R-:W-:Y:S07]  /*3ad0*/  LDSM.16.M88.4 R160, [R49] ;  /* 0x0000000031a0783b */ /* 0x000fee0000000200 */
[C---:B------:R-:W-:Y:S08]  /*3ae0*/  HMMA.16816.F16 R136, R128.reuse, R94, R136 ;  /* 0x0000005e8088723c */ /* 0x040ff00000000888 */
[C---:B------:R-:W-:Y:S08]  /*3af0*/  HMMA.16816.F16 R138, R128.reuse, R88, R138 ;  /* 0x00000058808a723c */ /* 0x040ff0000000088a */
[C---:B------:R-:W-:Y:S08]  /*3b00*/  HMMA.16816.F16 R140, R128.reuse, R90, R140 ;  /* 0x0000005a808c723c */ /* 0x040ff0000000088c */
[C---:B------:R-:W-:Y:S08]  /*3b10*/  HMMA.16816.F16 R142, R128.reuse, R124, R142 ;  /* 0x0000007c808e723c */ /* 0x040ff0000000088e */
[C---:B------:R-:W-:Y:S08]  /*3b20*/  HMMA.16816.F16 R144, R128.reuse, R126, R144 ;  /* 0x0000007e8090723c */ /* 0x040ff00000000890 */
[----:B------:R-:W-:Y:S08]  /*3b30*/  HMMA.16816.F16 R146, R128, R84, R146 ;  /* 0x000000548092723c */ /* 0x000ff00000000892 */
[----:B---3--:R-:W-:Y:S08]  /*3b40*/  HMMA.16816.F16 R158, R80, R124, R158 ;  /* 0x0000007c509e723c */ /* 0x008ff0000000089e */
[----:B------:R-:W-:Y:S01]  /*3b50*/  HMMA.16816.F16 R128, R128, R86, R148 ;  /* 0x000000568080723c */ /* 0x000fe20000000894 */
[----:B------:R-:W2:Y:S07]  /*3b60*/  LDSM.16.M88.4 R148, [R45] ;  /* 0x000000002d94783b */ /* 0x000eae0000000200 */
        /* <DEDUP_REMOVED lines=9> */
[----:B------:R-:W3:Y:S04]  /*3c00*/  LDSM.16.M88.4 R80, [R63] ;  /* 0x000000003f50783b */ /* 0x000ee80000000200 */
[----:B------:R-:W-:Y:S03]  /*3c10*/  LDSM.16.MT88.4 R120, [R53] ;  /* 0x000000003578783b */ /* 0x000fe60000004200 */
[C---:B----4-:R-:W-:Y:S01]  /*3c20*/  HMMA.16816.F16 R114, R76.reuse, R108, R114 ;  /* 0x0000006c4c72723c */ /* 0x050fe20000000872 */
[----:B------:R-:W-:Y:S07]  /*3c30*/  LDSM.16.MT88.4 R84, [R51] ;  /* 0x000000003354783b */ /* 0x000fee0000004200 */
[C---:B------:R-:W-:Y:S08]  /*3c40*/  HMMA.16816.F16 R182, R76.reuse, R110, R182 ;  /* 0x0000006e4cb6723c */ /* 0x040ff000000008b6 */
[C---:B------:R-:W-:Y:S08]  /*3c50*/  HMMA.16816.F16 R180, R76.reuse, R100, R180 ;  /* 0x000000644cb4723c */ /* 0x040ff000000008b4 */
[C---:B------:R-:W-:Y:S08]  /*3c60*/  HMMA.16816.F16 R178, R76.reuse, R102, R178 ;  /* 0x000000664cb2723c */ /* 0x040ff000000008b2 */
[C---:B------:R-:W-:Y:S08]  /*3c70*/  HMMA.16816.F16 R176, R76.reuse, R116, R176 ;  /* 0x000000744cb0723c */ /* 0x040ff000000008b0 */
[C---:B------:R-:W-:Y:S08]  /*3c80*/  HMMA.16816.F16 R174, R76.reuse, R118, R174 ;  /* 0x000000764cae723c */ /* 0x040ff000000008ae */
[C---:B-----5:R-:W-:Y:S08]  /*3c90*/  HMMA.16816.F16 R170, R76.reuse, R96, R170 ;  /* 0x000000604caa723c */ /* 0x060ff000000008aa */
[----:B------:R-:W-:Y:S01]  /*3ca0*/  HMMA.16816.F16 R112, R76, R98, R112 ;  /* 0x000000624c70723c */ /* 0x000fe20000000870 */
[----:B------:R-:W4:Y:S07]  /*3cb0*/  LDSM.16.M88.4 R76, [R61] ;  /* 0x000000003d4c783b */ /* 0x000f2e0000000200 */
[C---:B-1----:R-:W-:Y:S08]  /*3cc0*/  HMMA.16816.F16 R74, R164.reuse, R116, R74 ;  /* 0x00000074a44a723c */ /* 0x042ff0000000084a */
        /* <DEDUP_REMOVED lines=9> */
[C---:B------:R-:W-:Y:S08]  /*3d60*/  HMMA.16816.F16 R104, R80.reuse, R96, R104 ;  /* 0x000000605068723c */ /* 0x040ff00000000868 */
[----:B------:R-:W-:Y:S01]  /*3d70*/  HMMA.16816.F16 R116, R80, R98, R124 ;  /* 0x000000625074723c */ /* 0x000fe2000000087c */
[----:B------:R-:W1:Y:S04]  /*3d80*/  LDSM.16.M88.4 R124, [R29] ;  /* 0x000000001d7c783b */ /* 0x000e680000000200 */
[----:B------:R-:W2:Y:S01]  /*3d90*/  LDSM.16.M88.4 R80, [R27] ;  /* 0x000000001b50783b */ /* 0x000ea20000000200 */
[----:B------:R-:W-:-:S04]  /*3da0*/  DEPBAR.LE SB0, 0x0 ;  /* 0x000080000000791a */ /* 0x000fc80000000000 */
[----:B------:R-:W-:Y:S01]  /*3db0*/  BAR.SYNC.DEFER_BLOCKING 0x0 ;  /* 0x0000000000007b1d */ /* 0x000fe20000010000 */
        /* <DEDUP_REMOVED lines=8> */
[----:B------:R-:W-:Y:S07]  /*3e40*/  LDGSTS.E.128 [R25+0x50], desc[UR6][R212.64+0x200] ;  /* 0x00050200d4197fae */ /* 0x000fee000b9a1806 */
[C---:B------:R-:W-:Y:S08]  /*3e50*/  HMMA.16816.F16 R194, R164.reuse, R96, R194 ;  /* 0x00000060a4c2723c */ /* 0x040ff000000008c2 */
[----:B------:R-:W-:Y:S08]  /*3e60*/  HMMA.16816.F16 R166, R164, R98, R186 ;  /* 0x00000062a4a6723c */ /* 0x000ff000000008ba */
[C---:B------:R-:W-:Y:S08]  /*3e70*/  HMMA.16816.F16 R164, R148.reuse, R108, R184 ;  /* 0x0000006c94a4723c */ /* 0x040ff000000008b8 */
[C---:B------:R-:W-:Y:S08]  /*3e80*/  HMMA.16816.F16 R136, R148.reuse, R110, R136 ;  /* 0x0000006e9488723c */ /* 0x040ff00000000888 */
[C---:B------:R-:W-:Y:S08]  /*3e90*/  HMMA.16816.F16 R138, R148.reuse, R100, R138 ;  /* 0x00000064948a723c */ /* 0x040ff0000000088a */
[C---:B------:R-:W-:Y:S08]  /*3ea0*/  HMMA.16816.F16 R140, R148.reuse, R102, R140 ;  /* 0x00000066948c723c */ /* 0x040ff0000000088c */
[C---:B------:R-:W-:Y:S08]  /*3eb0*/  HMMA.16816.F16 R146, R148.reuse, R96, R146 ;  /* 0x000000609492723c */ /* 0x040ff00000000892 */
[----:B------:R-:W-:Y:S01]  /*3ec0*/  HMMA.16816.F16 R148, R148, R98, R128 ;  /* 0x000000629494723c */ /* 0x000fe20000000880 */
[----:B------:R-:W-:-:S04]  /*3ed0*/  IMAD.WIDE R150, R56, 0x2, R206 ;  /* 0x0000000238967825 */ /* 0x000fc800078e02ce */
[C---:B------:R-:W-:Y:S01]  /*3ee0*/  IMAD R56, R3.reuse, 0x400, R56 ;  /* 0x0000040003387824 */ /* 0x040fe200078e0238 */
[----:B------:R-:W-:Y:S01]  /*3ef0*/  LDGSTS.E.128 [R23+0x5000], desc[UR6][R150.64] ;  /* 0x0500000096177fae */ /* 0x000fe2000b9a1806 */
[C---:B------:R-:W-:Y:S01]  /*3f00*/  IMAD.WIDE R184, R3.reuse, 0x2, R150 ;  /* 0x0000000203b87825 */ /* 0x040fe200078e0296 */
[----:B----4-:R-:W-:Y:S04]  /*3f10*/  HMMA.16816.F16 R114, R76, R92, R114 ;  /* 0x0000005c4c72723c */ /* 0x010fe80000000872 */
[----:B------:R3:W-:Y:S01]  /*3f20*/  LDGSTS.E.128 [R23+0x5210], desc[UR6][R184.64] ;  /* 0x05210000b8177fae */ /* 0x0007e2000b9a1806 */
[----:B------:R-:W-:-:S03]  /*3f30*/  IMAD.WIDE R190, R3, 0x2, R184 ;  /* 0x0000000203be7825 */ /* 0x000fc600078e02b8 */
[----:B------:R-:W-:Y:S02]  /*3f40*/  HMMA.16816.F16 R182, R76, R94, R182 ;  /* 0x0000005e4cb6723c */ /* 0x000fe400000008b6 */
[----:B------:R4:W-:Y:S01]  /*3f50*/  LDGSTS.E.128 [R23+0x5420], desc[UR6][R190.64] ;  /* 0x05420000be177fae */ /* 0x0009e2000b9a1806 */
[----:B------:R-:W-:-:S05]  /*3f60*/  IMAD.WIDE R188, R3, 0x2, R190 ;  /* 0x0000000203bc7825 */ /* 0x000fca00078e02be */
[C---:B------:R-:W-:Y:S01]  /*3f70*/  HMMA.16816.F16 R180, R76.reuse, R88, R180 ;  /* 0x000000584cb4723c */ /* 0x040fe200000008b4 */
[----:B------:R5:W-:Y:S04]  /*3f80*/  LDGSTS.E.128 [R23+0x5630], desc[UR6][R188.64] ;  /* 0x05630000bc177fae */ /* 0x000be8000b9a1806 */
[----:B------:R-:W-:Y:S03]  /*3f90*/  LDSM.16.MT88.4 R108, [R65] ;  /* 0x00000000416c783b */ /* 0x000fe60000004200 */
[C---:B------:R-:W-:Y:S01]  /*3fa0*/  HMMA.16816.F16 R178, R76.reuse, R90, R178 ;  /* 0x0000005a4cb2723c */ /* 0x040fe200000008b2 */
[----:B------:R-:W-:Y:S04]  /*3fb0*/  LDSM.16.MT88.4 R100, [R67] ;  /* 0x000000004364783b */ /* 0x000fe80000004200 */
[----:B------:R-:W-:Y:S03]  /*3fc0*/  LDSM.16.MT88.4 R128, [R69] ;  /* 0x000000004580783b */ /* 0x000fe60000004200 */
[C---:B------:R-:W-:Y:S01]  /*3fd0*/  HMMA.16816.F16 R176, R76.reuse, R120, R176 ;  /* 0x000000784cb0723c */ /* 0x040fe200000008b0 */
[----:B------:R-:W-:Y:S04]  /*3fe0*/  LDSM.16.MT88.4 R96, [R203] ;  /* 0x00000000cb60783b */ /* 0x000fe80000004200 */
[----:B---3--:R-:W-:Y:S03]  /*3ff0*/  LDSM.16.M88.4 R184, [R201] ;  /* 0x00000000c9b8783b */ /* 0x008fe60000000200 */
[C---:B------:R-:W-:Y:S01]  /*4000*/  HMMA.16816.F16 R174, R76.reuse, R122, R174 ;  /* 0x0000007a4cae723c */ /* 0x040fe200000008ae */
[----:B------:R-:W0:Y:S07]  /*4010*/  LDGDEPBAR ;  /* 0x00000000000079af */ /* 0x000e2e0000000000 */
[C---:B------:R-:W-:Y:S08]  /*4020*/  HMMA.16816.F16 R170, R76.reuse, R84, R170 ;  /* 0x000000544caa723c */ /* 0x040ff000000008aa */
[----:B------:R-:W-:Y:S01]  /*4030*/  HMMA.16816.F16 R112, R76, R86, R112 ;  /* 0x000000564c70723c */ /* 0x000fe20000000870 */
[----:B------:R-:W3:Y:S07]  /*4040*/  LDSM.16.M88.4 R76, [R197] ;  /* 0x00000000c54c783b */ /* 0x000eee0000000200 */
        /* <DEDUP_REMOVED lines=8> */
[C---:B-1----:R-:W-:Y:S01]  /*40d0*/  HMMA.16816.F16 R160, R124.reuse, R92, R164 ;  /* 0x0000005c7ca0723c */ /* 0x042fe200000008a4 */
[----:B------:R-:W-:Y:S07]  /*40e0*/  LDSM.16.M88.4 R164, [R31] ;  /* 0x000000001fa4783b */ /* 0x000fee0000000200 */
[C---:B------:R-:W-:Y:S08]  /*40f0*/  HMMA.16816.F16 R136, R124.reuse, R94, R136 ;  /* 0x0000005e7c88723c */ /* 0x040ff00000000888 */
[C---:B------:R-:W-:Y:S08]  /*4100*/  HMMA.16816.F16 R138, R124.reuse, R88, R138 ;  /* 0x000000587c8a723c */ /* 0x040ff0000000088a */
[C---:B------:R-:W-:Y:S08]  /*4110*/  HMMA.16816.F16 R140, R124.reuse, R90, R140 ;  /* 0x0000005a7c8c723c */ /* 0x040ff0000000088c */
[C---:B------:R-:W-:Y:S08]  /*4120*/  HMMA.16816.F16 R142, R124.reuse, R120, R142 ;  /* 0x000000787c8e723c */ /* 0x040ff0000000088e */
[C---:B------:R-:W-:Y:S08]  /*4130*/  HMMA.16816.F16 R144, R124.reuse, R122, R144 ;  /* 0x0000007a7c90723c */ /* 0x040ff00000000890 */
[----:B------:R-:W-:Y:S08]  /*4140*/  HMMA.16816.F16 R146, R124, R84, R146 ;  /* 0x000000547c92723c */ /* 0x000ff00000000892 */
[----:B--2---:R-:W-:Y:S08]  /*4150*/  HMMA.16816.F16 R158, R80, R120, R158 ;  /* 0x00000078509e723c */ /* 0x004ff0000000089e */
[----:B------:R-:W-:Y:S01]  /*4160*/  HMMA.16816.F16 R124, R124, R86, R148 ;  /* 0x000000567c7c723c */ /* 0x000fe20000000894 */
[----:B------:R-:W1:Y:S07]  /*4170*/  LDSM.16.M88.4 R148, [R199] ;  /* 0x00000000c794783b */ /* 0x000e6e0000000200 */
        /* <DEDUP_REMOVED lines=9> */
[----:B------:R-:W2:Y:S04]  /*4210*/  LDSM.16.M88.4 R80, [R43] ;  /* 0x000000002b50783b */ /* 0x000ea80000000200 */
[----:B------:R-:W-:Y:S03]  /*4220*/  LDSM.16.MT88.4 R116, [R35] ;  /* 0x000000002374783b */ /* 0x000fe60000004200 */
[C---:B---3--:R-:W-:Y:S01]  /*4230*/  HMMA.16816.F16 R114, R76.reuse, R108, R114 ;  /* 0x0000006c4c72723c */ /* 0x048fe20000000872 */
[----:B------:R-:W-:Y:S07]  /*4240*/  LDSM.16.MT88.4 R84, [R33] ;  /* 0x000000002154783b */ /* 0x000fee0000004200 */
[C---:B------:R-:W-:Y:S08]  /*4250*/  HMMA.16816.F16 R182, R76.reuse, R110, R182 ;  /* 0x0000006e4cb6723c */ /* 0x040ff000000008b6 */
[C---:B------:R-:W-:Y:S08]  /*4260*/  HMMA.16816.F16 R180, R76.reuse, R100, R180 ;  /* 0x000000644cb4723c */ /* 0x040ff000000008b4 */
[C---:B------:R-:W-:Y:S08]  /*4270*/  HMMA.16816.F16 R178, R76.reuse, R102, R178 ;  /* 0x000000664cb2723c */ /* 0x040ff000000008b2 */
[C---:B------:R-:W-:Y:S08]  /*4280*/  HMMA.16816.F16 R176, R76.reuse, R128, R176 ;  /* 0x000000804cb0723c */ /* 0x040ff000000008b0 */
[C---:B------:R-:W-:Y:S08]  /*4290*/  HMMA.16816.F16 R174, R76.reuse, R130, R174 ;  /* 0x000000824cae723c */ /* 0x040ff000000008ae */
        /* <DEDUP_REMOVED lines=20> */
[----:B------:R-:W1:Y:S01]  /*43e0*/  LDSM.16.M88.4 R124, [R202] ;  /* 0x00000000ca7c783b */ /* 0x000e620000000200 */
[----:B------:R-:W-:Y:S01]  /*43f0*/  IMAD.WIDE R150, R54, 0x2, R206 ;  /* 0x0000000236967825 */ /* 0x000fe200078e02ce */
[----:B------:R-:W-:-:S05]  /*4400*/  LEA R54, R3, R54, 0xa ;  /* 0x0000003603367211 */ /* 0x000fca00078e50ff */
[----:B------:R-:W-:Y:S01]  /*4410*/  HMMA.16816.F16 R106, R80, R108, R106 ;  /* 0x0000006c506a723c */ /* 0x000fe2000000086a */
[----:B------:R-:W-:-:S04]  /*4420*/  IMAD.WIDE R160, R3, 0x2, R150 ;  /* 0x0000000203a07825 */ /* 0x000fc800078e0296 */
[----:B----4-:R-:W-:-:S03]  /*4430*/  IMAD.WIDE R190, R3, 0x2, R160 ;  /* 0x0000000203be7825 */ /* 0x010fc600078e02a0 */
[----:B------:R-:W-:Y:S01]  /*4440*/  HMMA.16816.F16 R152, R80, R110, R152 ;  /* 0x0000006e5098723c */ /* 0x000fe20000000898 */
[----:B-----5:R-:W-:-:S07]  /*4450*/  IMAD.WIDE R188, R3, 0x2, R190 ;  /* 0x0000000203bc7825 */ /* 0x020fce00078e02be */
[C---:B------:R-:W-:Y:S08]  /*4460*/  HMMA.16816.F16 R154, R80.reuse, R100, R154 ;  /* 0x00000064509a723c */ /* 0x040ff0000000089a */
[C---:B------:R-:W-:Y:S08]  /*4470*/  HMMA.16816.F16 R156, R80.reuse, R102, R156 ;  /* 0x00000066509c723c */ /* 0x040ff0000000089c */
[C---:B------:R-:W-:Y:S08]  /*4480*/  HMMA.16816.F16 R130, R80.reuse, R130, R122 ;  /* 0x000000825082723c */ /* 0x040ff0000000087a */
[C---:B------:R-:W-:Y:S08]  /*4490*/  HMMA.16816.F16 R104, R80.reuse, R96, R104 ;  /* 0x000000605068723c */ /* 0x040ff00000000868 */
[----:B------:R-:W-:Y:S01]  /*44a0*/  HMMA.16816.F16 R128, R80, R98, R120 ;  /* 0x000000625080723c */ /* 0x000fe20000000878 */
[----:B------:R-:W2:Y:S01]  /*44b0*/  LDSM.16.M88.4 R80, [R73] ;  /* 0x000000004950783b */ /* 0x000ea20000000200 */
[----:B------:R-:W-:-:S04]  /*44c0*/  DEPBAR.LE SB0, 0x0 ;  /* 0x000080000000791a */ /* 0x000fc80000000000 */
[----:B------:R-:W-:Y:S02]  /*44d0*/  BAR.SYNC.DEFER_BLOCKING 0x0 ;  /* 0x0000000000007b1d */ /* 0x000fe40000010000 */
[C---:B---3--:R-:W-:Y:S08]  /*44e0*/  HMMA.16816.F16 R114, R76.reuse, R92, R114 ;  /* 0x0000005c4c72723c */ /* 0x048ff00000000872 */
        /* <DEDUP_REMOVED lines=19> */
[----:B------:R-:W5:Y:S04]  /*4620*/  LDSM.16.M88.4 R76, [R205] ;  /* 0x00000000cd4c783b */ /* 0x000f680000000200 */
[----:B------:R-:W4:Y:S03]  /*4630*/  LDSM.16.MT88.4 R96, [R55] ;  /* 0x000000003760783b */ /* 0x000f260000004200 */
[C---:B------:R-:W-:Y:S01]  /*4640*/  HMMA.16816.F16 R74, R164.reuse, R116, R74 ;  /* 0x00000074a44a723c */ /* 0x040fe2000000084a */
[----:B---3--:R-:W3:Y:S04]  /*4650*/  LDSM.16.M88.4 R160, [R47] ;  /* 0x000000002fa0783b */ /* 0x008ee80000000200 */
[----:B------:R-:W0:Y:S03]  /*4660*/  LDGDEPBAR ;  /* 0x00000000000079af */ /* 0x000e260000000000 */
[----:B------:R-:W-:Y:S08]  /*4670*/  HMMA.16816.F16 R192, R164, R118, R192 ;  /* 0x00000076a4c0723c */ /* 0x000ff000000008c0 */
[C---:B-1----:R-:W-:Y:S08]  /*4680*/  HMMA.16816.F16 R142, R124.reuse, R116, R142 ;  /* 0x000000747c8e723c */ /* 0x042ff0000000088e */
        /* <DEDUP_REMOVED lines=10> */
[----:B------:R-:W2:Y:S03]  /*4730*/  LDSM.16.M88.4 R80, [R63] ;  /* 0x000000003f50783b */ /* 0x000ea60000000200 */
[C---:B------:R-:W-:Y:S08]  /*4740*/  HMMA.16816.F16 R172, R164.reuse, R92, R172 ;  /* 0x0000005ca4ac723c */ /* 0x040ff000000008ac */
[C---:B------:R-:W-:Y:S08]  /*4750*/  HMMA.16816.F16 R168, R164.reuse, R94, R168 ;  /* 0x0000005ea4a8723c */ /* 0x040ff000000008a8 */
[C---:B------:R-:W-:Y:S08]  /*4760*/  HMMA.16816.F16 R134, R164.reuse, R88, R134 ;  /* 0x00000058a486723c */ /* 0x040ff00000000886 */
[C---:B------:R-:W-:Y:S08]  /*4770*/  HMMA.16816.F16 R132, R164.reuse, R90, R132 ;  /* 0x0000005aa484723c */ /* 0x040ff00000000884 */
[C---:B------:R-:W-:Y:S08]  /*4780*/  HMMA.16816.F16 R194, R164.reuse, R84, R194 ;  /* 0x00000054a4c2723c */ /* 0x040ff000000008c2 */
[----:B------:R-:W-:Y:S08]  /*4790*/  HMMA.16816.F16 R166, R164, R86, R186 ;  /* 0x00000056a4a6723c */ /* 0x000ff000000008ba */
[C---:B------:R-:W-:Y:S01]  /*47a0*/  HMMA.16816.F16 R164, R124.reuse, R92, R184 ;  /* 0x0000005c7ca4723c */ /* 0x040fe200000008b8 */
[----:B------:R-:W-:Y:S07]  /*47b0*/  LDSM.16.M88.4 R184, [R49] ;  /* 0x0000000031b8783b */ /* 0x000fee0000000200 */
[C---:B------:R-:W-:Y:S01]  /*47c0*/  HMMA.16816.F16 R136, R124.reuse, R94, R136 ;  /* 0x0000005e7c88723c */ /* 0x040fe20000000888 */
[----:B------:R-:W-:Y:S07]  /*47d0*/  LDSM.16.MT88.4 R92, [R59] ;  /* 0x000000003b5c783b */ /* 0x000fee0000004200 */
[C---:B------:R-:W-:Y:S08]  /*47e0*/  HMMA.16816.F16 R138, R124.reuse, R88, R138 ;  /* 0x000000587c8a723c */ /* 0x040ff0000000088a */
[C---:B------:R-:W-:Y:S01]  /*47f0*/  HMMA.16816.F16 R140, R124.reuse, R90, R140 ;  /* 0x0000005a7c8c723c */ /* 0x040fe2000000088c */
[----:B------:R-:W-:Y:S07]  /*4800*/  LDSM.16.MT88.4 R88, [R57] ;  /* 0x000000003958783b */ /* 0x000fee0000004200 */
[C---:B------:R-:W-:Y:S08]  /*4810*/  HMMA.16816.F16 R146, R124.reuse, R84, R146 ;  /* 0x000000547c92723c */ /* 0x040ff00000000892 */
[----:B------:R-:W-:Y:S01]  /*4820*/  HMMA.16816.F16 R124, R124, R86, R148 ;  /* 0x000000567c7c723c */ /* 0x000fe20000000894 */
[----:B------:R-:W-:Y:S04]  /*4830*/  LDSM.16.MT88.4 R148, [R53] ;  /* 0x000000003594783b */ /* 0x000fe80000004200 */
[----:B------:R-:W-:Y:S03]  /*4840*/  LDSM.16.MT88.4 R84, [R51] ;  /* 0x000000003354783b */ /* 0x000fe60000004200 */
[C---:B-----5:R-:W-:Y:S08]  /*4850*/  HMMA.16816.F16 R114, R76.reuse, R108, R114 ;  /* 0x0000006c4c72723c */ /* 0x060ff00000000872 */
[C---:B------:R-:W-:Y:S08]  /*4860*/  HMMA.16816.F16 R182, R76.reuse, R110, R182 ;  /* 0x0000006e4cb6723c */ /* 0x040ff000000008b6 */
[C---:B------:R-:W-:Y:S08]  /*4870*/  HMMA.16816.F16 R180, R76.reuse, R100, R180 ;  /* 0x000000644cb4723c */ /* 0x040ff000000008b4 */
[C---:B------:R-:W-:Y:S08]  /*4880*/  HMMA.16816.F16 R178, R76.reuse, R102, R178 ;  /* 0x000000664cb2723c */ /* 0x040ff000000008b2 */
[C---:B------:R-:W-:Y:S08]  /*4890*/  HMMA.16816.F16 R176, R76.reuse, R120, R176 ;  /* 0x000000784cb0723c */ /* 0x040ff000000008b0 */
[C---:B------:R-:W-:Y:S08]  /*48a0*/  HMMA.16816.F16 R174, R76.reuse, R122, R174 ;  /* 0x0000007a4cae723c */ /* 0x040ff000000008ae */
[C---:B----4-:R-:W-:Y:S08]  /*48b0*/  HMMA.16816.F16 R170, R76.reuse, R96, R170 ;  /* 0x000000604caa723c */ /* 0x050ff000000008aa */
[----:B------:R-:W-:Y:S01]  /*48c0*/  HMMA.16816.F16 R112, R76, R98, R112 ;  /* 0x000000624c70723c */ /* 0x000fe20000000870 */
[----:B------:R-:W4:Y:S07]  /*48d0*/  LDSM.16.M88.4 R76, [R61] ;  /* 0x000000003d4c783b */ /* 0x000f2e0000000200 */
[C---:B---3--:R-:W-:Y:S08]  /*48e0*/  HMMA.16816.F16 R172, R160.reuse, R108, R172 ;  /* 0x0000006ca0ac723c */ /* 0x048ff000000008ac */
        /* <DEDUP_REMOVED lines=8> */
[----:B------:R-:W-:Y:S08]  /*4970*/  HMMA.16816.F16 R144, R128, R122, R144 ;  /* 0x0000007a8090723c */ /* 0x000ff00000000890 */
[----:B--2---:R-:W-:Y:S08]  /*4980*/  HMMA.16816.F16 R158, R80, R120, R158 ;  /* 0x00000078509e723c */ /* 0x004ff0000000089e */
[-C--:B------:R-:W-:Y:S01]  /*4990*/  HMMA.16816.F16 R160, R128, R108.reuse, R164 ;  /* 0x0000006c80a0723c */ /* 0x080fe200000008a4 */
[----:B------:R-:W1:Y:S07]  /*49a0*/  LDSM.16.M88.4 R164, [R29] ;  /* 0x000000001da4783b */ /* 0x000e6e0000000200 */
[C---:B------:R-:W-:Y:S08]  /*49b0*/  HMMA.16816.F16 R106, R80.reuse, R108, R106 ;  /* 0x0000006c506a723c */ /* 0x040ff0000000086a */
[C---:B------:R-:W-:Y:S08]  /*49c0*/  HMMA.16816.F16 R152, R80.reuse, R110, R152 ;  /* 0x0000006e5098723c */ /* 0x040ff00000000898 */
        /* <DEDUP_REMOVED lines=26> */
[----:B------:R-:W-:Y:S01]  /*4b70*/  LDGSTS.E.128 [R23+0x5420], desc[UR6][R188.64] ;  /* 0x05420000bc177fae */ /* 0x000fe2000b9a1806 */
        /* <DEDUP_REMOVED lines=26> */
[C---:B------:R-:W-:Y:S01]  /*4d20*/  HMMA.16816.F16 R184, R164.reuse, R92, R160 ;  /* 0x0000005ca4b8723c */ /* 0x040fe200000008a0 */
[----:B------:R-:W-:Y:S07]  /*4d30*/  LDSM.16.MT88.4 R160, [R35] ;  /* 0x0000000023a0783b */ /* 0x000fee0000004200 */
[----:B------:R-:W-:Y:S08]  /*4d40*/  HMMA.16816.F16 R136, R164, R94, R136 ;  /* 0x0000005ea488723c */ /* 0x000ff00000000888 */
[C---:B------:R-:W-:Y:S08]  /*4d50*/  HMMA.16816.F16 R106, R80.reuse, R92, R106 ;  /* 0x0000005c506a723c */ /* 0x040ff0000000086a */
[C---:B------:R-:W-:Y:S01]  /*4d60*/  HMMA.16816.F16 R152, R80.reuse, R94, R152 ;  /* 0x0000005e5098723c */ /* 0x040fe20000000898 */
[----:B------:R-:W-:Y:S07]  /*4d70*/  LDSM.16.M88.4 R92, [R43] ;  /* 0x000000002b5c783b */ /* 0x000fee0000000200 */
[C---:B------:R-:W-:Y:S08]  /*4d80*/  HMMA.16816.F16 R150, R80.reuse, R150, R122 ;  /* 0x000000965096723c */ /* 0x040ff0000000087a */
[----:B------:R-:W-:Y:S01]  /*4d90*/  HMMA.16816.F16 R148, R80, R86, R120 ;  /* 0x000000565094723c */ /* 0x000fe20000000878 */
[----:B------:R-:W1:Y:S07]  /*4da0*/  LDSM.16.M88.4 R120, [R199] ;  /* 0x00000000c778783b */ /* 0x000e6e0000000200 */
[C---:B------:R-:W-:Y:S08]  /*4db0*/  HMMA.16816.F16 R138, R164.reuse, R88, R138 ;  /* 0x00000058a48a723c */ /* 0x040ff0000000088a */
[C---:B------:R-:W-:Y:S08]  /*4dc0*/  HMMA.16816.F16 R140, R164.reuse, R90, R140 ;  /* 0x0000005aa48c723c */ /* 0x040ff0000000088c */
[C---:B------:R-:W-:Y:S08]  /*4dd0*/  HMMA.16816.F16 R146, R164.reuse, R84, R146 ;  /* 0x00000054a492723c */ /* 0x040ff00000000892 */
[----:B------:R-:W-:Y:S01]  /*4de0*/  HMMA.16816.F16 R164, R164, R86, R128 ;  /* 0x00000056a4a4723c */ /* 0x000fe20000000880 */
[----:B----4-:R-:W-:Y:S07]  /*4df0*/  LDSM.16.M88.4 R128, [R31] ;  /* 0x000000001f80783b */ /* 0x010fee0000000200 */
[C---:B------:R-:W-:Y:S08]  /*4e00*/  HMMA.16816.F16 R154, R80.reuse, R88, R154 ;  /* 0x00000058509a723c */ /* 0x040ff0000000089a */
[C---:B------:R-:W-:Y:S01]  /*4e10*/  HMMA.16816.F16 R156, R80.reuse, R90, R156 ;  /* 0x0000005a509c723c */ /* 0x040fe2000000089c */
[----:B------:R-:W-:Y:S07]  /*4e20*/  LDSM.16.M88.4 R88, [R41] ;  /* 0x000000002958783b */ /* 0x000fee0000000200 */
[----:B------:R-:W-:Y:S01]  /*4e30*/  HMMA.16816.F16 R104, R80, R84, R104 ;  /* 0x000000545068723c */ /* 0x000fe20000000868 */
[----:B------:R-:W2:Y:S04]  /*4e40*/  LDSM.16.MT88.4 R84, [R39] ;  /* 0x000000002754783b */ /* 0x000ea80000004200 */
[----:B------:R-:W4:Y:S03]  /*4e50*/  LDSM.16.MT88.4 R80, [R37] ;  /* 0x000000002550783b */ /* 0x000f260000004200 */
        /* <DEDUP_REMOVED lines=8> */
[----:B------:R-:W3:Y:S07]  /*4ee0*/  LDSM.16.MT88.4 R76, [R33] ;  /* 0x00000000214c783b */ /* 0x000eee0000004200 */
        /* <DEDUP_REMOVED lines=10> */
[----:B------:R-:W-:Y:S08]  /*4f90*/  HMMA.16816.F16 R136, R120, R110, R136 ;  /* 0x0000006e7888723c */ /* 0x000ff00000000888 */
[C---:B------:R-:W-:Y:S08]  /*4fa0*/  HMMA.16816.F16 R106, R92.reuse, R108, R106 ;  /* 0x0000006c5c6a723c */ /* 0x040ff0000000086a */
[----:B------:R-:W-:Y:S01]  /*4fb0*/  HMMA.16816.F16 R152, R92, R110, R152 ;  /* 0x0000006e5c98723c */ /* 0x000fe20000000898 */
[----:B------:R-:W1:Y:S01]  /*4fc0*/  LDSM.16.M88.4 R108, [R202] ;  /* 0x00000000ca6c783b */ /* 0x000e620000000200 */
        /* <DEDUP_REMOVED lines=10> */
[----:B------:R-:W-:Y:S07]  /*5070*/  LDGSTS.E.128 [R25+0x2850], desc[UR6][R212.64+0x2c0] ;  /* 0x028502c0d4197fae */ /* 0x000fee000b9a1806 */
[C---:B------:R-:W-:Y:S08]  /*5080*/  HMMA.16816.F16 R146, R120.reuse, R96, R146 ;  /* 0x000000607892723c */ /* 0x040ff00000000892 */
[----:B------:R-:W-:Y:S01]  /*5090*/  HMMA.16816.F16 R120, R120, R98, R164 ;  /* 0x000000627878723c */ /* 0x000fe200000008a4 */
[----:B------:R-:W-:Y:S01]  /*50a0*/  IMAD.WIDE R122, R50, 0x2, R206 ;  /* 0x00000002327a7825 */ /* 0x000fe200078e02ce */
[----:B------:R-:W-:-:S04]  /*50b0*/  LEA R50, R3, R50, 0xa ;  /* 0x0000003203327211 */ /* 0x000fc800078e50ff */
[----:B------:R-:W-:Y:S02]  /*50c0*/  LDGSTS.E.128 [R23+0x9200], desc[UR6][R122.64] ;  /* 0x092000007a177fae */ /* 0x000fe4000b9a1806 */
[C---:B------:R-:W-:Y:S08]  /*50d0*/  HMMA.16816.F16 R158, R92.reuse, R116, R158 ;  /* 0x000000745c9e723c */ /* 0x040ff0000000089e */
[----:B------:R-:W-:Y:S01]  /*50e0*/  HMMA.16816.F16 R116, R92, R98, R148 ;  /* 0x000000625c74723c */ /* 0x000fe20000000894 */
[----:B------:R-:W-:-:S05]  /*50f0*/  IMAD.WIDE R148, R3, 0x2, R122 ;  /* 0x0000000203947825 */ /* 0x000fca00078e027a */
[----:B------:R-:W-:Y:S01]  /*5100*/  LDGSTS.E.128 [R23+0x9410], desc[UR6][R148.64] ;  /* 0x0941000094177fae */ /* 0x000fe2000b9a1806 */
[C---:B------:R-:W-:Y:S01]  /*5110*/  IMAD.WIDE R214, R3.reuse, 0x2, R148 ;  /* 0x0000000203d67825 */ /* 0x040fe200078e0294 */
[----:B------:R-:W-:Y:S04]  /*5120*/  HMMA.16816.F16 R118, R92, R118, R150 ;  /* 0x000000765c76723c */ /* 0x000fe80000000896 */
[----:B------:R-:W-:Y:S01]  /*5130*/  LDGSTS.E.128 [R23+0x9620], desc[UR6][R214.64] ;  /* 0x09620000d6177fae */ /* 0x000fe2000b9a1806 */
[----:B------:R-:W-:-:S03]  /*5140*/  IMAD.WIDE R150, R3, 0x2, R214 ;  /* 0x0000000203967825 */ /* 0x000fc600078e02d6 */
[C---:B------:R-:W-:Y:S02]  /*5150*/  HMMA.16816.F16 R154, R92.reuse, R100, R154 ;  /* 0x000000645c9a723c */ /* 0x040fe4000000089a */
[----:B------:R5:W-:Y:S04]  /*5160*/  LDGSTS.E.128 [R23+0x9830], desc[UR6][R150.64] ;  /* 0x0983000096177fae */ /* 0x000be8000b9a1806 */
[----:B------:R-:W-:Y:S02]  /*5170*/  LDSM.16.M88.4 R188, [R205] ;  /* 0x00000000cdbc783b */ /* 0x000fe40000000200 */
[C---:B------:R-:W-:Y:S02]  /*5180*/  HMMA.16816.F16 R156, R92.reuse, R102, R156 ;  /* 0x000000665c9c723c */ /* 0x040fe4000000089c */
[----:B------:R-:W1:Y:S04]  /*5190*/  LDSM.16.MT88.4 R100, [R204] ;  /* 0x00000000cc64783b */ /* 0x000e680000004200 */
[----:B------:R-:W-:Y:S02]  /*51a0*/  LDSM.16.M88.4 R164, [R47] ;  /* 0x000000002fa4783b */ /* 0x000fe40000000200 */
[----:B------:R-:W-:Y:S02]  /*51b0*/  HMMA.16816.F16 R104, R92, R96, R104 ;  /* 0x000000605c68723c */ /* 0x000fe40000000868 */
[----:B------:R-:W1:Y:S04]  /*51c0*/  LDSM.16.MT88.4 R96, [R200] ;  /* 0x00000000c860783b */ /* 0x000e680000004200 */
[----:B------:R-:W1:Y:S02]  /*51d0*/  LDSM.16.MT88.4 R92, [R71] ;  /* 0x00000000475c783b */ /* 0x000e640000004200 */
[C---:B--2---:R-:W-:Y:S02]  /*51e0*/  HMMA.16816.F16 R114, R88.reuse, R84, R114 ;  /* 0x000000545872723c */ /* 0x044fe40000000872 */
[----:B-----5:R-:W-:Y:S04]  /*51f0*/  LDSM.16.M88.4 R148, [R45] ;  /* 0x000000002d94783b */ /* 0x020fe80000000200 */
[----:B------:R-:W0:Y:S02]  /*5200*/  LDGDEPBAR ;  /* 0x00000000000079af */ /* 0x000e240000000000 */
[C---:B------:R-:W-:Y:S08]  /*5210*/  HMMA.16816.F16 R182, R88.reuse, R86, R182 ;  /* 0x0000005658b6723c */ /* 0x040ff000000008b6 */
[C---:B----4-:R-:W-:Y:S08]  /*5220*/  HMMA.16816.F16 R180, R88.reuse, R80, R180 ;  /* 0x0000005058b4723c */ /* 0x050ff000000008b4 */
[C---:B------:R-:W-:Y:S08]  /*5230*/  HMMA.16816.F16 R178, R88.reuse, R82, R178 ;  /* 0x0000005258b2723c */ /* 0x040ff000000008b2 */
[C---:B------:R-:W-:Y:S08]  /*5240*/  HMMA.16816.F16 R176, R88.reuse, R160, R176 ;  /* 0x000000a058b0723c */ /* 0x040ff000000008b0 */
[C---:B------:R-:W-:Y:S08]  /*5250*/  HMMA.16816.F16 R174, R88.reuse, R162, R174 ;  /* 0x000000a258ae723c */ /* 0x040ff000000008ae */
[C---:B---3--:R-:W-:Y:S08]  /*5260*/  HMMA.16816.F16 R170, R88.reuse, R76, R170 ;  /* 0x0000004c58aa723c */ /* 0x048ff000000008aa */
[----:B------:R-:W-:Y:S01]  /*5270*/  HMMA.16816.F16 R112, R88, R78, R112 ;  /* 0x0000004e5870723c */ /* 0x000fe20000000870 */
[----:B------:R-:W2:Y:S07]  /*5280*/  LDSM.16.MT88.4 R88, [R55] ;  /* 0x000000003758783b */ /* 0x000eae0000004200 */
[-C--:B------:R-:W-:Y:S08]  /*5290*/  HMMA.16816.F16 R192, R128, R162.reuse, R192 ;  /* 0x000000a280c0723c */ /* 0x080ff000000008c0 */
[----:B-1----:R-:W-:Y:S08]  /*52a0*/  HMMA.16816.F16 R144, R108, R162, R144 ;  /* 0x000000a26c90723c */ /* 0x002ff00000000890 */
        /* <DEDUP_REMOVED lines=13> */
[-C--:B------:R-:W-:Y:S08]  /*5380*/  HMMA.16816.F16 R130, R128, R78.reuse, R126 ;  /* 0x0000004e8082723c */ /* 0x080ff0000000087e */
[----:B------:R-:W-:Y:S01]  /*5390*/  HMMA.16816.F16 R186, R184, R78, R116 ;  /* 0x0000004eb8ba723c */ /* 0x000fe20000000874 */
[----:B------:R-:W-:Y:S07]  /*53a0*/  LDSM.16.MT88.4 R116, [R53] ;  /* 0x000000003574783b */ /* 0x000fee0000004200 */
[C---:B------:R-:W-:Y:S01]  /*53b0*/  HMMA.16816.F16 R128, R108.reuse, R84, R124 ;  /* 0x000000546c80723c */ /* 0x040fe2000000087c */
[----:B------:R-:W-:Y:S07]  /*53c0*/  LDSM.16.MT88.4 R124, [R59] ;  /* 0x000000003b7c783b */ /* 0x000fee0000004200 */
[C---:B------:R-:W-:Y:S01]  /*53d0*/  HMMA.16816.F16 R136, R108.reuse, R86, R136 ;  /* 0x000000566c88723c */ /* 0x040fe20000000888 */
[----:B------:R-:W-:Y:S07]  /*53e0*/  LDSM.16.M88.4 R84, [R63] ;  /* 0x000000003f54783b */ /* 0x000fee0000000200 */
[C---:B------:R-:W-:Y:S08]  /*53f0*/  HMMA.16816.F16 R138, R108.reuse, R80, R138 ;  /* 0x000000506c8a723c */ /* 0x040ff0000000088a */
[C---:B------:R-:W-:Y:S01]  /*5400*/  HMMA.16816.F16 R140, R108.reuse, R82, R140 ;  /* 0x000000526c8c723c */ /* 0x040fe2000000088c */
[----:B------:R-:W-:Y:S07]  /*5410*/  LDSM.16.M88.4 R80, [R49] ;  /* 0x000000003150783b */ /* 0x000fee0000000200 */
        /* <DEDUP_REMOVED lines=8> */
[----:B--2---:R-:W-:Y:S08]  /*54a0*/  HMMA.16816.F16 R170, R188, R88, R170 ;  /* 0x00000058bcaa723c */ /* 0x004ff000000008aa */
[----:B------:R-:W-:Y:S01]  /*54b0*/  HMMA.16816.F16 R108, R108, R78, R120 ;  /* 0x0000004e6c6c723c */ /* 0x000fe20000000878 */
[----:B------:R-:W1:Y:S04]  /*54c0*/  LDSM.16.M88.4 R76, [R61] ;  /* 0x000000003d4c783b */ /* 0x000e680000000200 */
[----:B------:R-:W2:Y:S03]  /*54d0*/  LDSM.16.MT88.4 R120, [R57] ;  /* 0x000000003978783b */ /* 0x000ea60000004200 */
        /* <DEDUP_REMOVED lines=16> */
[-C--:B------:R-:W-:Y:S01]  /*55e0*/  HMMA.16816.F16 R164, R164, R90.reuse, R130 ;  /* 0x0000005aa4a4723c */ /* 0x080fe20000000882 */
[----:B------:R-:W-:Y:S07]  /*55f0*/  LDSM.16.M88.4 R128, [R29] ;  /* 0x000000001d80783b */ /* 0x000fee0000000200 */
[----:B------:R-:W-:Y:S01]  /*5600*/  HMMA.16816.F16 R148, R148, R90, R108 ;  /* 0x0000005a9494723c */ /* 0x000fe2000000086c */
[----:B------:R-:W4:Y:S01]  /*5610*/  LDSM.16.M88.4 R108, [R27] ;  /* 0x000000001b6c783b */ /* 0x000f220000000200 */
[----:B------:R-:W-:-:S04]  /*5620*/  DEPBAR.LE SB0, 0x0 ;  /* 0x000080000000791a */ /* 0x000fc80000000000 */
[----:B------:R-:W-:Y:S02]  /*5630*/  BAR.SYNC.DEFER_BLOCKING 0x0 ;  /* 0x0000000000007b1d */ /* 0x000fe40000010000 */
[C---:B-1----:R-:W-:Y:S08]  /*5640*/  HMMA.16816.F16 R184, R76.reuse, R124, R184 ;  /* 0x0000007c4cb8723c */ /* 0x042ff000000008b8 */
[C---:B------:R-:W-:Y:S08]  /*5650*/  HMMA.16816.F16 R182, R76.reuse, R126, R182 ;  /* 0x0000007e4cb6723c */ /* 0x040ff000000008b6 */
[C---:B--2---:R-:W-:Y:S01]  /*5660*/  HMMA.16816.F16 R180, R76.reuse, R120, R180 ;  /* 0x000000784cb4723c */ /* 0x044fe200000008b4 */
[----:B------:R-:W-:Y:S01]  /*5670*/  @!PT LDS RZ, [RZ] ;  /* 0x00000000fffff984 */ /* 0x000fe20000000800 */
[----:B------:R-:W-:Y:S01]  /*5680*/  @!PT LDS RZ, [RZ] ;  /* 0x00000000fffff984 */ /* 0x000fe20000000800 */
[----:B------:R-:W-:Y:S01]  /*5690*/  @!PT LDS RZ, [RZ] ;  /* 0x00000000fffff984 */ /* 0x000fe20000000800 */
[----:B------:R-:W-:Y:S07]  /*56a0*/  LDGSTS.E.128 [R25], desc[UR6][R210.64+-0x100] ;  /* 0x00000f00d2197fae */ /* 0x000fee000b9a1806 */
[C---:B------:R-:W-:Y:S01]  /*56b0*/  HMMA.16816.F16 R178, R76.reuse, R122, R178 ;  /* 0x0000007a4cb2723c */ /* 0x040fe200000008b2 */
[----:B------:R-:W-:Y:S07]  /*56c0*/  LDGSTS.E.128 [R25+0x50], desc[UR6][R212.64+0x300] ;  /* 0x00050300d4197fae */ /* 0x000fee000b9a1806 */
[C---:B------:R-:W-:Y:S08]  /*56d0*/  HMMA.16816.F16 R176, R76.reuse, R116, R176 ;  /* 0x000000744cb0723c */ /* 0x040ff000000008b0 */
[C---:B------:R-:W-:Y:S08]  /*56e0*/  HMMA.16816.F16 R174, R76.reuse, R118, R174 ;  /* 0x000000764cae723c */ /* 0x040ff000000008ae */
[C---:B---3--:R-:W-:Y:S08]  /*56f0*/  HMMA.16816.F16 R170, R76.reuse, R112, R170 ;  /* 0x000000704caa723c */ /* 0x048ff000000008aa */
[----:B------:R-:W-:Y:S01]  /*5700*/  HMMA.16816.F16 R188, R76, R114, R188 ;  /* 0x000000724cbc723c */ /* 0x000fe200000008bc */
[----:B------:R-:W-:-:S04]  /*5710*/  IMAD.WIDE R78, R48, 0x2, R206 ;  /* 0x00000002304e7825 */ /* 0x000fc800078e02ce */
[C---:B------:R-:W-:Y:S01]  /*5720*/  IMAD R48, R3.reuse, 0x400, R48 ;  /* 0x0000040003307824 */ /* 0x040fe200078e0230 */
[----:B------:R-:W-:Y:S02]  /*5730*/  LDGSTS.E.128 [R23+0x5000], desc[UR6][R78.64] ;  /* 0x050000004e177fae */ /* 0x000fe4000b9a1806 */
[----:B------:R-:W-:Y:S01]  /*5740*/  HMMA.16816.F16 R154, R84, R96, R154 ;  /* 0x00000060549a723c */ /* 0x000fe2000000089a */
[----:B------:R-:W-:-:S05]  /*5750*/  IMAD.WIDE R96, R3, 0x2, R78 ;  /* 0x0000000203607825 */ /* 0x000fca00078e024e */
[----:B------:R1:W-:Y:S01]  /*5760*/  LDGSTS.E.128 [R23+0x5210], desc[UR6][R96.64] ;  /* 0x0521000060177fae */ /* 0x0003e2000b9a1806 */
[C---:B------:R-:W-:Y:S01]  /*5770*/  IMAD.WIDE R214, R3.reuse, 0x2, R96 ;  /* 0x0000000203d67825 */ /* 0x040fe200078e0260 */
[----:B------:R-:W-:Y:S04]  /*5780*/  HMMA.16816.F16 R150, R84, R100, R106 ;  /* 0x000000645496723c */ /* 0x000fe8000000086a */
[----:B------:R-:W-:Y:S01]  /*5790*/  LDGSTS.E.128 [R23+0x5420], desc[UR6][R214.64] ;  /* 0x05420000d6177fae */ /* 0x000fe2000b9a1806 */
[----:B------:R-:W-:-:S03]  /*57a0*/  IMAD.WIDE R194, R3, 0x2, R214 ;  /* 0x0000000203c27825 */ /* 0x000fc600078e02d6 */
[C---:B------:R-:W-:Y:S02]  /*57b0*/  HMMA.16816.F16 R152, R84.reuse, R102, R152 ;  /* 0x000000665498723c */ /* 0x040fe40000000898 */
[----:B------:R2:W-:Y:S04]  /*57c0*/  LDGSTS.E.128 [R23+0x5630], desc[UR6][R194.64] ;  /* 0x05630000c2177fae */ /* 0x0005e8000b9a1806 */
[----:B------:R-:W-:Y:S02]  /*57d0*/  LDSM.16.MT88.4 R100, [R69] ;  /* 0x000000004564783b */ /* 0x000fe40000004200 */
[C---:B------:R-:W-:Y:S02]  /*57e0*/  HMMA.16816.F16 R156, R84.reuse, R98, R156 ;  /* 0x00000062549c723c */ /* 0x040fe4000000089c */
[----:B-1----:R-:W-:Y:S04]  /*57f0*/  LDSM.16.M88.4 R96, [R201] ;  /* 0x00000000c960783b */ /* 0x002fe80000000200 */
[----:B------:R-:W0:Y:S02]  /*5800*/  LDGDEPBAR ;  /* 0x00000000000079af */ /* 0x000e240000000000 */
[C---:B------:R-:W-:Y:S08]  /*5810*/  HMMA.16816.F16 R158, R84.reuse, R92, R158 ;  /* 0x0000005c549e723c */ /* 0x040ff0000000089e */
[C---:B------:R-:W-:Y:S01]  /*5820*/  HMMA.16816.F16 R162, R84.reuse, R94, R162 ;  /* 0x0000005e54a2723c */ /* 0x040fe200000008a2 */
[----:B------:R-:W-:Y:S07]  /*5830*/  LDSM.16.MT88.4 R92, [R203] ;  /* 0x00000000cb5c783b */ /* 0x000fee0000004200 */
[C---:B------:R-:W-:Y:S01]  /*5840*/  HMMA.16816.F16 R166, R84.reuse, R88, R104 ;  /* 0x0000005854a6723c */ /* 0x040fe20000000868 */
[----:B------:R-:W-:Y:S07]  /*5850*/  LDSM.16.M88.4 R104, [R197] ;  /* 0x00000000c568783b */ /* 0x000fee0000000200 */
[----:B------:R-:W-:Y:S01]  /*5860*/  HMMA.16816.F16 R186, R84, R90, R186 ;  /* 0x0000005a54ba723c */ /* 0x000fe200000008ba */
[----:B------:R-:W1:Y:S04]  /*5870*/  LDSM.16.MT88.4 R84, [R65] ;  /* 0x000000004154783b */ /* 0x000e680000004200 */
[----:B------:R-:W3:Y:S03]  /*5880*/  LDSM.16.MT88.4 R88, [R67] ;  /* 0x000000004358783b */ /* 0x000ee60000004200 */
[C---:B----4-:R-:W-:Y:S08]  /*5890*/  HMMA.16816.F16 R150, R108.reuse, R124, R150 ;  /* 0x0000007c6c96723c */ /* 0x050ff00000000896 */
[C---:B------:R-:W-:Y:S08]  /*58a0*/  HMMA.16816.F16 R152, R108.reuse, R126, R152 ;  /* 0x0000007e6c98723c */ /* 0x040ff00000000898 */
[C---:B------:R-:W-:Y:S08]  /*58b0*/  HMMA.16816.F16 R154, R108.reuse, R120, R154 ;  /* 0x000000786c9a723c */ /* 0x040ff0000000089a */
[C---:B------:R-:W-:Y:S08]  /*58c0*/  HMMA.16816.F16 R156, R108.reuse, R122, R156 ;  /* 0x0000007a6c9c723c */ /* 0x040ff0000000089c */
[C---:B------:R-:W-:Y:S08]  /*58d0*/  HMMA.16816.F16 R158, R108.reuse, R116, R158 ;  /* 0x000000746c9e723c */ /* 0x040ff0000000089e */
[C---:B------:R-:W-:Y:S08]  /*58e0*/  HMMA.16816.F16 R162, R108.reuse, R118, R162 ;  /* 0x000000766ca2723c */ /* 0x040ff000000008a2 */
[C---:B------:R-:W-:Y:S08]  /*58f0*/  HMMA.16816.F16 R166, R108.reuse, R112, R166 ;  /* 0x000000706ca6723c */ /* 0x040ff000000008a6 */
[----:B------:R-:W-:Y:S01]  /*5900*/  HMMA.16816.F16 R186, R108, R114, R186 ;  /* 0x000000726cba723c */ /* 0x000fe200000008ba */
[----:B------:R-:W-:Y:S07]  /*5910*/  LDSM.16.M88.4 R108, [R43] ;  /* 0x000000002b6c783b */ /* 0x000fee0000000200 */
[C---:B-1----:R-:W-:Y:S08]  /*5920*/  HMMA.16816.F16 R184, R104.reuse, R84, R184 ;  /* 0x0000005468b8723c */ /* 0x042ff000000008b8 */
[C---:B------:R-:W-:Y:S08]  /*5930*/  HMMA.16816.F16 R182, R104.reuse, R86, R182 ;  /* 0x0000005668b6723c */ /* 0x040ff000000008b6 */
[C---:B---3--:R-:W-:Y:S08]  /*5940*/  HMMA.16816.F16 R180, R104.reuse, R88, R180 ;  /* 0x0000005868b4723c */ /* 0x048ff000000008b4 */
[C---:B------:R-:W-:Y:S08]  /*5950*/  HMMA.16816.F16 R178, R104.reuse, R90, R178 ;  /* 0x0000005a68b2723c */ /* 0x040ff000000008b2 */
[C---:B------:R-:W-:Y:S08]  /*5960*/  HMMA.16816.F16 R176, R104.reuse, R100, R176 ;  /* 0x0000006468b0723c */ /* 0x040ff000000008b0 */
[C---:B------:R-:W-:Y:S08]  /*5970*/  HMMA.16816.F16 R174, R104.reuse, R102, R174 ;  /* 0x0000006668ae723c */ /* 0x040ff000000008ae */
[C---:B------:R-:W-:Y:S08]  /*5980*/  HMMA.16816.F16 R170, R104.reuse, R92, R170 ;  /* 0x0000005c68aa723c */ /* 0x040ff000000008aa */
[----:B------:R-:W-:Y:S01]  /*5990*/  HMMA.16816.F16 R188, R104, R94, R188 ;  /* 0x0000005e68bc723c */ /* 0x000fe200000008bc */
[----:B------:R-:W1:Y:S07]  /*59a0*/  LDSM.16.M88.4 R104, [R199] ;  /* 0x00000000c768783b */ /* 0x000e6e0000000200 */
        /* <DEDUP_REMOVED lines=9> */
[C---:B------:R-:W-:Y:S01]  /*5a40*/  HMMA.16816.F16 R136, R128.reuse, R126, R136 ;  /* 0x0000007e8088723c */ /* 0x040fe20000000888 */
[----:B------:R-:W-:Y:S07]  /*5a50*/  LDSM.16.MT88.4 R124, [R35] ;  /* 0x00000000237c783b */ /* 0x000fee0000004200 */
[C---:B------:R-:W-:Y:S08]  /*5a60*/  HMMA.16816.F16 R138, R128.reuse, R120, R138 ;  /* 0x00000078808a723c */ /* 0x040ff0000000088a */
[C---:B------:R-:W-:Y:S01]  /*5a70*/  HMMA.16816.F16 R140, R128.reuse, R122, R140 ;  /* 0x0000007a808c723c */ /* 0x040fe2000000088c */
[----:B------:R-:W-:Y:S07]  /*5a80*/  LDSM.16.MT88.4 R120, [R37] ;  /* 0x000000002578783b */ /* 0x000fee0000004200 */
[C---:B------:R-:W-:Y:S08]  /*5a90*/  HMMA.16816.F16 R142, R128.reuse, R116, R142 ;  /* 0x00000074808e723c */ /* 0x040ff0000000088e */
[C---:B------:R-:W-:Y:S01]  /*5aa0*/  HMMA.16816.F16 R144, R128.reuse, R118, R144 ;  /* 0x000000768090723c */ /* 0x040fe20000000890 */
[----:B------:R-:W-:Y:S07]  /*5ab0*/  LDSM.16.MT88.4 R116, [R39] ;  /* 0x000000002774783b */ /* 0x000fee0000004200 */
[C---:B------:R-:W-:Y:S08]  /*5ac0*/  HMMA.16816.F16 R146, R128.reuse, R112, R146 ;  /* 0x000000708092723c */ /* 0x040ff00000000892 */
[----:B------:R-:W-:Y:S01]  /*5ad0*/  HMMA.16816.F16 R148, R128, R114, R148 ;  /* 0x000000728094723c */ /* 0x000fe20000000894 */
[----:B------:R-:W3:Y:S04]  /*5ae0*/  LDSM.16.M88.4 R112, [R41] ;  /* 0x000000002970783b */ /* 0x000ee80000000200 */
[----:B------:R-:W4:Y:S03]  /*5af0*/  LDSM.16.MT88.4 R128, [R33] ;  /* 0x000000002180783b */ /* 0x000f260000004200 */
[C---:B------:R-:W-:Y:S08]  /*5b00*/  HMMA.16816.F16 R164, R96.reuse, R88, R134 ;  /* 0x0000005860a4723c */ /* 0x040ff00000000886 */
[C---:B------:R-:W-:Y:S01]  /*5b10*/  HMMA.16816.F16 R160, R96.reuse, R90, R132 ;  /* 0x0000005a60a0723c */ /* 0x040fe20000000884 */
[----:B------:R-:W5:Y:S07]  /*5b20*/  LDSM.16.M88.4 R132, [R31] ;  /* 0x000000001f84783b */ /* 0x000f6e0000000200 */
        /* <DEDUP_REMOVED lines=8> */
[C---:B------:R-:W-:Y:S08]  /*5bb0*/  HMMA.16816.F16 R146, R104.reuse, R92, R146 ;  /* 0x0000005c6892723c */ /* 0x040ff00000000892 */
[----:B------:R-:W-:Y:S01]  /*5bc0*/  HMMA.16816.F16 R148, R104, R94, R148 ;  /* 0x0000005e6894723c */ /* 0x000fe20000000894 */
[----:B------:R-:W1:Y:S07]  /*5bd0*/  LDSM.16.M88.4 R104, [R202] ;  /* 0x00000000ca68783b */ /* 0x000e6e0000000200 */
[C---:B------:R-:W-:Y:S08]  /*5be0*/  HMMA.16816.F16 R158, R108.reuse, R100, R158 ;  /* 0x000000646c9e723c */ /* 0x040ff0000000089e */
[----:B------:R-:W-:Y:S01]  /*5bf0*/  HMMA.16816.F16 R162, R108, R102, R162 ;  /* 0x000000666ca2723c */ /* 0x000fe200000008a2 */
[----:B------:R-:W1:Y:S01]  /*5c00*/  LDSM.16.M88.4 R100, [R73] ;  /* 0x000000004964783b */ /* 0x000e620000000200 */
        /* <DEDUP_REMOVED lines=12> */
[C---:B------:R-:W-:Y:S08]  /*5cd0*/  HMMA.16816.F16 R174, R112.reuse, R126, R174 ;  /* 0x0000007e70ae723c */ /* 0x040ff000000008ae */
[C---:B----4-:R-:W-:Y:S08]  /*5ce0*/  HMMA.16816.F16 R170, R112.reuse, R128, R170 ;  /* 0x0000008070aa723c */ /* 0x050ff000000008aa */
[----:B------:R-:W-:Y:S01]  /*5cf0*/  HMMA.16816.F16 R188, R112, R130, R188 ;  /* 0x0000008270bc723c */ /* 0x000fe200000008bc */
[----:B------:R-:W-:Y:S01]  /*5d00*/  IMAD.WIDE R114, R46, 0x2, R206 ;  /* 0x000000022e727825 */ /* 0x000fe200078e02ce */
[----:B------:R-:W-:-:S04]  /*5d10*/  LEA R46, R3, R46, 0xa ;  /* 0x0000002e032e7211 */ /* 0x000fc800078e50ff */
[----:B------:R3:W-:Y:S01]  /*5d20*/  LDGSTS.E.128 [R23+0x9200], desc[UR6][R114.64] ;  /* 0x0920000072177fae */ /* 0x0007e2000b9a1806 */
[C---:B------:R-:W-:Y:S01]  /*5d30*/  IMAD.WIDE R190, R3.reuse, 0x2, R114 ;  /* 0x0000000203be7825 */ /* 0x040fe200078e0272 */
[----:B------:R-:W-:Y:S04]  /*5d40*/  HMMA.16816.F16 R172, R96, R84, R172 ;  /* 0x0000005460ac723c */ /* 0x000fe800000008ac */
[----:B------:R4:W-:Y:S01]  /*5d50*/  LDGSTS.E.128 [R23+0x9410], desc[UR6][R190.64] ;  /* 0x09410000be177fae */ /* 0x0009e2000b9a1806 */
[----:B--2---:R-:W-:-:S03]  /*5d60*/  IMAD.WIDE R194, R3, 0x2, R190 ;  /* 0x0000000203c27825 */ /* 0x004fc600078e02be */
[----:B------:R-:W-:Y:S02]  /*5d70*/  HMMA.16816.F16 R168, R96, R86, R168 ;  /* 0x0000005660a8723c */ /* 0x000fe400000008a8 */
[----:B------:R2:W-:Y:S01]  /*5d80*/  LDGSTS.E.128 [R23+0x9620], desc[UR6][R194.64] ;  /* 0x09620000c2177fae */ /* 0x0005e2000b9a1806 */
[----:B------:R-:W-:-:S05]  /*5d90*/  IMAD.WIDE R192, R3, 0x2, R194 ;  /* 0x0000000203c07825 */ /* 0x000fca00078e02c2 */
[C---:B------:R-:W-:Y:S01]  /*5da0*/  HMMA.16816.F16 R78, R96.reuse, R92, R78 ;  /* 0x0000005c604e723c */ /* 0x040fe2000000084e */
[----:B------:R2:W-:Y:S04]  /*5db0*/  LDGSTS.E.128 [R23+0x9830], desc[UR6][R192.64] ;  /* 0x09830000c0177fae */ /* 0x0005e8000b9a1806 */
[----:B------:R-:W0:Y:S03]  /*5dc0*/  LDGDEPBAR ;  /* 0x00000000000079af */ /* 0x000e260000000000 */
[----:B------:R-:W-:Y:S01]  /*5dd0*/  HMMA.16816.F16 R80, R96, R94, R80 ;  /* 0x0000005e6050723c */ /* 0x000fe20000000850 */
[----:B------:R-:W-:Y:S07]  /*5de0*/  LDSM.16.M88.4 R96, [R205] ;  /* 0x00000000cd60783b */ /* 0x000fee0000000200 */
[C---:B------:R-:W-:Y:S08]  /*5df0*/  HMMA.16816.F16 R150, R108.reuse, R84, R150 ;  /* 0x000000546c96723c */ /* 0x040ff00000000896 */
[C---:B------:R-:W-:Y:S01]  /*5e00*/  HMMA.16816.F16 R152, R108.reuse, R86, R152 ;  /* 0x000000566c98723c */ /* 0x040fe20000000898 */
[----:B------:R-:W-:Y:S07]  /*5e10*/  LDSM.16.MT88.4 R84, [R71] ;  /* 0x000000004754783b */ /* 0x000fee0000004200 */
[C---:B------:R-:W-:Y:S08]  /*5e20*/  HMMA.16816.F16 R154, R108.reuse, R88, R154 ;  /* 0x000000586c9a723c */ /* 0x040ff0000000089a */
[C---:B------:R-:W-:Y:S01]  /*5e30*/  HMMA.16816.F16 R156, R108.reuse, R90, R156 ;  /* 0x0000005a6c9c723c */ /* 0x040fe2000000089c */
[----:B------:R-:W4:Y:S07]  /*5e40*/  LDSM.16.MT88.4 R88, [R204] ;  /* 0x00000000cc58783b */ /* 0x000f2e0000004200 */
[C---:B------:R-:W-:Y:S08]  /*5e50*/  HMMA.16816.F16 R166, R108.reuse, R92, R166 ;  /* 0x0000005c6ca6723c */ /* 0x040ff000000008a6 */
[----:B------:R-:W-:Y:S01]  /*5e60*/  HMMA.16816.F16 R186, R108, R94, R186 ;  /* 0x0000005e6cba723c */ /* 0x000fe200000008ba */
[----:B------:R-:W2:Y:S04]  /*5e70*/  LDSM.16.MT88.4 R92, [R200] ;  /* 0x00000000c85c783b */ /* 0x000ea80000004200 */
[----:B------:R-:W2:Y:S03]  /*5e80*/  LDSM.16.MT88.4 R108, [R55] ;  /* 0x00000000376c783b */ /* 0x000ea60000004200 */
[C---:B-----5:R-:W-:Y:S08]  /*5e90*/  HMMA.16816.F16 R172, R132.reuse, R116, R172 ;  /* 0x0000007484ac723c */ /* 0x060ff000000008ac */
[C---:B------:R-:W-:Y:S08]  /*5ea0*/  HMMA.16816.F16 R168, R132.reuse, R118, R168 ;  /* 0x0000007684a8723c */ /* 0x040ff000000008a8 */
[C---:B------:R-:W-:Y:S08]  /*5eb0*/  HMMA.16816.F16 R164, R132.reuse, R120, R164 ;  /* 0x0000007884a4723c */ /* 0x040ff000000008a4 */
[C---:B------:R-:W-:Y:S08]  /*5ec0*/  HMMA.16816.F16 R160, R132.reuse, R122, R160 ;  /* 0x0000007a84a0723c */ /* 0x040ff000000008a0 */
[C---:B------:R-:W-:Y:S08]  /*5ed0*/  HMMA.16816.F16 R74, R132.reuse, R124, R74 ;  /* 0x0000007c844a723c */ /* 0x040ff0000000084a */
[C---:B------:R-:W-:Y:S08]  /*5ee0*/  HMMA.16816.F16 R112, R132.reuse, R126, R76 ;  /* 0x0000007e8470723c */ /* 0x040ff0000000084c */
[C---:B---3--:R-:W-:Y:S01]  /*5ef0*/  HMMA.16816.F16 R114, R132.reuse, R128, R78 ;  /* 0x000000808472723c */ /* 0x048fe2000000084e */
[----:B------:R-:W3:Y:S07]  /*5f00*/  LDSM.16.M88.4 R76, [R47] ;  /* 0x000000002f4c783b */ /* 0x000eee0000000200 */
[----:B------:R-:W-:Y:S01]  /*5f10*/  HMMA.16816.F16 R80, R132, R130, R80 ;  /* 0x000000828450723c */ /* 0x000fe20000000850 */
[----:B------:R-:W-:Y:S07]  /*5f20*/  LDSM.16.M88.4 R132, [R49] ;  /* 0x000000003184783b */ /* 0x000fee0000000200 */
        /* <DEDUP_REMOVED lines=8> */
[----:B------:R-:W-:Y:S07]  /*5fb0*/  LDSM.16.MT88.4 R104, [R53] ;  /* 0x000000003568783b */ /* 0x000fee0000004200 */
[C---:B------:R-:W-:Y:S08]  /*5fc0*/  HMMA.16816.F16 R150, R100.reuse, R116, R150 ;  /* 0x000000746496723c */ /* 0x040ff00000000896 */
[C---:B------:R-:W-:Y:S01]  /*5fd0*/  HMMA.16816.F16 R152, R100.reuse, R118, R152 ;  /* 0x000000766498723c */ /* 0x040fe20000000898 */
[----:B------:R-:W-:Y:S07]  /*5fe0*/  LDSM.16.M88.4 R116, [R61] ;  /* 0x000000003d74783b */ /* 0x000fee0000000200 */
[C---:B------:R-:W-:Y:S08]  /*5ff0*/  HMMA.16816.F16 R154, R100.reuse, R120, R154 ;  /* 0x00000078649a723c */ /* 0x040ff0000000089a */
[C---:B------:R-:W-:Y:S01]  /*6000*/  HMMA.16816.F16 R156, R100.reuse, R122, R156 ;  /* 0x0000007a649c723c */ /* 0x040fe2000000089c */
[----:B------:R-:W-:Y:S07]  /*6010*/  LDSM.16.M88.4 R120, [R63] ;  /* 0x000000003f78783b */ /* 0x000fee0000000200 */
[C---:B------:R-:W-:Y:S08]  /*6020*/  HMMA.16816.F16 R158, R100.reuse, R124, R158 ;  /* 0x0000007c649e723c */ /* 0x040ff0000000089e */
[C---:B------:R-:W-:Y:S01]  /*6030*/  HMMA.16816.F16 R162, R100.reuse, R126, R162 ;  /* 0x0000007e64a2723c */ /* 0x040fe200000008a2 */
[----:B------:R-:W1:Y:S07]  /*6040*/  LDSM.16.M88.4 R124, [R45] ;  /* 0x000000002d7c783b */ /* 0x000e6e0000000200 */
[C---:B------:R-:W-:Y:S08]  /*6050*/  HMMA.16816.F16 R166, R100.reuse, R128, R166 ;  /* 0x0000008064a6723c */ /* 0x040ff000000008a6 */
[----:B------:R-:W-:Y:S01]  /*6060*/  HMMA.16816.F16 R186, R100, R130, R186 ;  /* 0x0000008264ba723c */ /* 0x000fe200000008ba */
[----:B------:R-:W-:Y:S04]  /*6070*/  LDSM.16.MT88.4 R100, [R57] ;  /* 0x000000003964783b */ /* 0x000fe80000004200 */
[----:B------:R-:W-:Y:S03]  /*6080*/  LDSM.16.MT88.4 R128, [R51] ;  /* 0x000000003380783b */ /* 0x000fe60000004200 */
[C---:B----4-:R-:W-:Y:S08]  /*6090*/  HMMA.16816.F16 R184, R96.reuse, R88, R184 ;  /* 0x0000005860b8723c */ /* 0x050ff000000008b8 */
[C---:B------:R-:W-:Y:S08]  /*60a0*/  HMMA.16816.F16 R182, R96.reuse, R90, R182 ;  /* 0x0000005a60b6723c */ /* 0x040ff000000008b6 */
[C---:B--2---:R-:W-:Y:S08]  /*60b0*/  HMMA.16816.F16 R180, R96.reuse, R92, R180 ;  /* 0x0000005c60b4723c */ /* 0x044ff000000008b4 */
[C---:B------:R-:W-:Y:S08]  /*60c0*/  HMMA.16816.F16 R178, R96.reuse, R94, R178 ;  /* 0x0000005e60b2723c */ /* 0x040ff000000008b2 */
[C---:B------:R-:W-:Y:S08]  /*60d0*/  HMMA.16816.F16 R176, R96.reuse, R84, R176 ;  /* 0x0000005460b0723c */ /* 0x040ff000000008b0 */
[C---:B------:R-:W-:Y:S08]  /*60e0*/  HMMA.16816.F16 R174, R96.reuse, R86, R174 ;  /* 0x0000005660ae723c */ /* 0x040ff000000008ae */
[C---:B------:R-:W-:Y:S08]  /*60f0*/  HMMA.16816.F16 R170, R96.reuse, R108, R170 ;  /* 0x0000006c60aa723c */ /* 0x040ff000000008aa */
[----:B------:R-:W-:Y:S01]  /*6100*/  HMMA.16816.F16 R188, R96, R110, R188 ;  /* 0x0000006e60bc723c */ /* 0x000fe200000008bc */
[----:B------:R-:W2:Y:S07]  /*6110*/  LDSM.16.MT88.4 R96, [R59] ;  /* 0x000000003b60783b */ /* 0x000eae0000004200 */
[C---:B---3--:R-:W-:Y:S08]  /*6120*/  HMMA.16816.F16 R114, R76.reuse, R108, R114 ;  /* 0x0000006c4c72723c */ /* 0x048ff00000000872 */
[----:B------:R-:W-:Y:S08]  /*6130*/  HMMA.16816.F16 R80, R76, R110, R80 ;  /* 0x0000006e4c50723c */ /* 0x000ff00000000850 */
[C---:B-1----:R-:W-:Y:S08]  /*6140*/  HMMA.16816.F16 R146, R124.reuse, R108, R146 ;  /* 0x0000006c7c92723c */ /* 0x042ff00000000892 */
[----:B------:R-:W-:Y:S08]  /*6150*/  HMMA.16816.F16 R148, R124, R110, R148 ;  /* 0x0000006e7c94723c */ /* 0x000ff00000000894 */
[C---:B------:R-:W-:Y:S08]  /*6160*/  HMMA.16816.F16 R166, R120.reuse, R108, R166 ;  /* 0x0000006c78a6723c */ /* 0x040ff000000008a6 */
        /* <DEDUP_REMOVED lines=23> */
[----:B------:R-:W-:Y:S01]  /*62e0*/  HMMA.16816.F16 R144, R124, R86, R144 ;  /* 0x000000567c90723c */ /* 0x000fe20000000890 */
[----:B------:R-:W-:-:S04]  /*62f0*/  IMAD.WIDE R126, R44, 0x2, R206 ;  /* 0x000000022c7e7825 */ /* 0x000fc800078e02ce */
[C---:B------:R-:W-:Y:S01]  /*6300*/  IMAD R44, R3.reuse, 0x400, R44 ;  /* 0x00000400032c7824 */ /* 0x040fe200078e022c */
[----:B------:R3:W-:Y:S01]  /*6310*/  LDGSTS.E.128 [R23+0x5000], desc[UR6][R126.64] ;  /* 0x050000007e177fae */ /* 0x0007e2000b9a1806 */
[C---:B------:R-:W-:Y:S01]  /*6320*/  IMAD.WIDE R190, R3.reuse, 0x2, R126 ;  /* 0x0000000203be7825 */ /* 0x040fe200078e027e */
[----:B------:R-:W-:Y:S04]  /*6330*/  HMMA.16816.F16 R112, R76, R86, R112 ;  /* 0x000000564c70723c */ /* 0x000fe80000000870 */
[----:B------:R-:W-:Y:S01]  /*6340*/  LDGSTS.E.128 [R23+0x5210], desc[UR6][R190.64] ;  /* 0x05210000be177fae */ /* 0x000fe2000b9a1806 */
[----:B------:R-:W-:-:S03]  /*6350*/  IMAD.WIDE R194, R3, 0x2, R190 ;  /* 0x0000000203c27825 */ /* 0x000fc600078e02be */
[----:B------:R-:W-:Y:S02]  /*6360*/  HMMA.16816.F16 R150, R120, R88, R150 ;  /* 0x000000587896723c */ /* 0x000fe40000000896 */
[----:B------:R-:W-:Y:S01]  /*6370*/  LDGSTS.E.128 [R23+0x5420], desc[UR6][R194.64] ;  /* 0x05420000c2177fae */ /* 0x000fe2000b9a1806 */
[----:B------:R-:W-:-:S05]  /*6380*/  IMAD.WIDE R192, R3, 0x2, R194 ;  /* 0x0000000203c07825 */ /* 0x000fca00078e02c2 */
[C---:B------:R-:W-:Y:S01]  /*6390*/  HMMA.16816.F16 R152, R120.reuse, R90, R152 ;  /* 0x0000005a7898723c */ /* 0x040fe20000000898 */
[----:B------:R4:W-:Y:S04]  /*63a0*/  LDGSTS.E.128 [R23+0x5630], desc[UR6][R192.64] ;  /* 0x05630000c0177fae */ /* 0x0009e8000b9a1806 */
[----:B------:R-:W0:Y:S03]  /*63b0*/  LDGDEPBAR ;  /* 0x00000000000079af */ /* 0x000e260000000000 */
[C---:B------:R-:W-:Y:S08]  /*63c0*/  HMMA.16816.F16 R154, R120.reuse, R92, R154 ;  /* 0x0000005c789a723c */ /* 0x040ff0000000089a */
[C---:B------:R-:W-:Y:S08]  /*63d0*/  HMMA.16816.F16 R156, R120.reuse, R94, R156 ;  /* 0x0000005e789c723c */ /* 0x040ff0000000089c */
[C---:B------:R-:W-:Y:S08]  /*63e0*/  HMMA.16816.F16 R158, R120.reuse, R84, R158 ;  /* 0x00000054789e723c */ /* 0x040ff0000000089e */
[----:B------:R-:W-:Y:S01]  /*63f0*/  HMMA.16816.F16 R162, R120, R86, R162 ;  /* 0x0000005678a2723c */ /* 0x000fe200000008a2 */
[----:B------:R-:W-:Y:S07]  /*6400*/  LDSM.16.MT88.4 R120, [R203] ;  /* 0x00000000cb78783b */ /* 0x000fee0000004200 */
[C---:B------:R-:W-:Y:S08]  /*6410*/  HMMA.16816.F16 R172, R76.reuse, R88, R172 ;  /* 0x000000584cac723c */ /* 0x040ff000000008ac */
[C---:B------:R-:W-:Y:S01]  /*6420*/  HMMA.16816.F16 R168, R76.reuse, R90, R168 ;  /* 0x0000005a4ca8723c */ /* 0x040fe200000008a8 */
[----:B------:R-:W-:Y:S07]  /*6430*/  LDSM.16.MT88.4 R88, [R65] ;  /* 0x000000004158783b */ /* 0x000fee0000004200 */
[C---:B------:R-:W-:Y:S08]  /*6440*/  HMMA.16816.F16 R164, R76.reuse, R92, R164 ;  /* 0x0000005c4ca4723c */ /* 0x040ff000000008a4 */
[C---:B------:R-:W-:Y:S01]  /*6450*/  HMMA.16816.F16 R160, R76.reuse, R94, R160 ;  /* 0x0000005e4ca0723c */ /* 0x040fe200000008a0 */
[----:B------:R-:W5:Y:S07]  /*6460*/  LDSM.16.M88.4 R92, [R197] ;  /* 0x00000000c55c783b */ /* 0x000f6e0000000200 */
[----:B------:R-:W-:Y:S01]  /*6470*/  HMMA.16816.F16 R74, R76, R84, R74 ;  /* 0x000000544c4a723c */ /* 0x000fe2000000084a */
[----:B------:R-:W4:Y:S04]  /*6480*/  LDSM.16.MT88.4 R84, [R67] ;  /* 0x000000004354783b */ /* 0x000f280000004200 */
[----:B------:R-:W4:Y:S03]  /*6490*/  LDSM.16.MT88.4 R76, [R69] ;  /* 0x00000000454c783b */ /* 0x000f260000004200 */
[C---:B------:R-:W-:Y:S08]  /*64a0*/  HMMA.16816.F16 R124, R132.reuse, R106, R112 ;  /* 0x0000006a847c723c */ /* 0x040ff00000000870 */
[----:B---3--:R-:W-:Y:S01]  /*64b0*/  HMMA.16816.F16 R126, R132, R128, R114 ;  /* 0x00000080847e723c */ /* 0x008fe20000000872 */
[----:B------:R-:W3:Y:S07]  /*64c0*/  LDSM.16.M88.4 R112, [R201] ;  /* 0x00000000c970783b */ /* 0x000eee0000000200 */
        /* <DEDUP_REMOVED lines=24> */
[C---:B------:R-:W-:Y:S01]  /*6650*/  HMMA.16816.F16 R74, R132.reuse, R104, R74 ;  /* 0x00000068844a723c */ /* 0x040fe2000000084a */
[----:B------:R-:W2:Y:S07]  /*6660*/  LDSM.16.M88.4 R104, [R41] ;  /* 0x000000002968783b */ /* 0x000eae0000000200 */
[----:B------:R-:W-:Y:S01]  /*6670*/  HMMA.16816.F16 R80, R132, R130, R80 ;  /* 0x000000828450723c */ /* 0x000fe20000000850 */
[----:B------:R-:W-:Y:S04]  /*6680*/  LDSM.16.MT88.4 R128, [R33] ;  /* 0x000000002180783b */ /* 0x000fe80000004200 */
[----:B------:R-:W-:Y:S03]  /*6690*/  LDSM.16.M88.4 R132, [R31] ;  /* 0x000000001f84783b */ /* 0x000fe60000000200 */
[C---:B-----5:R-:W-:Y:S08]  /*66a0*/  HMMA.16816.F16 R184, R92.reuse, R88, R184 ;  /* 0x000000585cb8723c */ /* 0x060ff000000008b8 */
[C---:B------:R-:W-:Y:S08]  /*66b0*/  HMMA.16816.F16 R182, R92.reuse, R90, R182 ;  /* 0x0000005a5cb6723c */ /* 0x040ff000000008b6 */
[C---:B----4-:R-:W-:Y:S08]  /*66c0*/  HMMA.16816.F16 R180, R92.reuse, R84, R180 ;  /* 0x000000545cb4723c */ /* 0x050ff000000008b4 */
[C---:B------:R-:W-:Y:S08]  /*66d0*/  HMMA.16816.F16 R178, R92.reuse, R86, R178 ;  /* 0x000000565cb2723c */ /* 0x040ff000000008b2 */
[C---:B------:R-:W-:Y:S08]  /*66e0*/  HMMA.16816.F16 R176, R92.reuse, R76, R176 ;  /* 0x0000004c5cb0723c */ /* 0x040ff000000008b0 */
[C---:B------:R-:W-:Y:S08]  /*66f0*/  HMMA.16816.F16 R174, R92.reuse, R78, R174 ;  /* 0x0000004e5cae723c */ /* 0x040ff000000008ae */
[C---:B------:R-:W-:Y:S08]  /*6700*/  HMMA.16816.F16 R170, R92.reuse, R120, R170 ;  /* 0x000000785caa723c */ /* 0x040ff000000008aa */
[----:B------:R-:W-:Y:S01]  /*6710*/  HMMA.16816.F16 R188, R92, R122, R188 ;  /* 0x0000007a5cbc723c */ /* 0x000fe200000008bc */
[----:B------:R-:W4:Y:S07]  /*6720*/  LDSM.16.MT88.4 R92, [R35] ;  /* 0x00000000235c783b */ /* 0x000f2e0000004200 */
        /* <DEDUP_REMOVED lines=17> */
[----:B------:R-:W1:Y:S01]  /*6840*/  LDSM.16.M88.4 R108, [R73] ;  /* 0x00000000496c783b */ /* 0x000e620000000200 */
[----:B------:R-:W-:-:S04]  /*6850*/  DEPBAR.LE SB0, 0x0 ;  /* 0x000080000000791a */ /* 0x000fc80000000000 */
[----:B------:R-:W-:Y:S02]  /*6860*/  BAR.SYNC.DEFER_BLOCKING 0x0 ;  /* 0x0000000000007b1d */ /* 0x000fe40000010000 */
[----:B--2---:R-:W-:Y:S01]  /*6870*/  HMMA.16816.F16 R146, R116, R120, R146 ;  /* 0x000000787492723c */ /* 0x004fe20000000892 */
[----:B------:R-:W-:Y:S01]  /*6880*/  IMAD.WIDE R120, R42, 0x2, R206 ;  /* 0x000000022a787825 */ /* 0x000fe200078e02ce */
[----:B------:R-:W-:-:S06]  /*6890*/  LEA R42, R3, R42, 0xa ;  /* 0x0000002a032a7211 */ /* 0x000fcc00078e50ff */
[----:B------:R-:W-:Y:S01]  /*68a0*/  HMMA.16816.F16 R148, R116, R122, R148 ;  /* 0x0000007a7494723c */ /* 0x000fe20000000894 */
[----:B------:R-:W-:-:S04]  /*68b0*/  IMAD.WIDE R122, R3, 0x2, R120 ;  /* 0x00000002037a7825 */ /* 0x000fc800078e0278 */
[----:B------:R-:W-:-:S03]  /*68c0*/  IMAD.WIDE R192, R3, 0x2, R122 ;  /* 0x0000000203c07825 */ /* 0x000fc600078e027a */
[C---:B------:R-:W-:Y:S01]  /*68d0*/  HMMA.16816.F16 R82, R116.reuse, R88, R82 ;  /* 0x000000587452723c */ /* 0x040fe20000000852 */
[----:B------:R-:W-:Y:S01]  /*68e0*/  IMAD.WIDE R190, R3, 0x2, R192 ;  /* 0x0000000203be7825 */ /* 0x000fe200078e02c0 */
[----:B------:R-:W-:Y:S01]  /*68f0*/  @!PT LDS RZ, [RZ] ;  /* 0x00000000fffff984 */ /* 0x000fe20000000800 */
[----:B------:R-:W-:Y:S01]  /*6900*/  @!PT LDS RZ, [RZ] ;  /* 0x00000000fffff984 */ /* 0x000fe20000000800 */
[----:B------:R-:W-:Y:S01]  /*6910*/  @!PT LDS RZ, [RZ] ;  /* 0x00000000fffff984 */ /* 0x000fe20000000800 */
[----:B------:R-:W-:Y:S06]  /*6920*/  LDGSTS.E.128 [R25+0x2800], desc[UR6][R210.64+-0x40] ;  /* 0x02800fc0d2197fae */ /* 0x000fec000b9a1806 */
        /* <DEDUP_REMOVED lines=11> */
[----:B--2---:R-:W-:Y:S03]  /*69e0*/  LDSM.16.M88.4 R120, [R47] ;  /* 0x000000002f78783b */ /* 0x004fe60000000200 */
[----:B------:R-:W-:Y:S01]  /*69f0*/  HMMA.16816.F16 R144, R116, R78, R144 ;  /* 0x0000004e7490723c */ /* 0x000fe20000000890 */
[----:B------:R-:W-:Y:S04]  /*6a00*/  LDSM.16.MT88.4 R76, [R200] ;  /* 0x00000000c84c783b */ /* 0x000fe80000004200 */
[----:B------:R-:W-:Y:S03]  /*6a10*/  LDSM.16.MT88.4 R116, [R55] ;  /* 0x000000003774783b */ /* 0x000fe60000004200 */
[C---:B------:R-:W-:Y:S01]  /*6a20*/  HMMA.16816.F16 R184, R104.reuse, R96, R184 ;  /* 0x0000006068b8723c */ /* 0x040fe200000008b8 */
[----:B------:R-:W0:Y:S07]  /*6a30*/  LDGDEPBAR ;  /* 0x00000000000079af */ /* 0x000e2e0000000000 */
[C---:B------:R-:W-:Y:S08]  /*6a40*/  HMMA.16816.F16 R182, R104.reuse, R98, R182 ;  /* 0x0000006268b6723c */ /* 0x040ff000000008b6 */
[C---:B------:R-:W-:Y:S08]  /*6a50*/  HMMA.16816.F16 R180, R104.reuse, R100, R180 ;  /* 0x0000006468b4723c */ /* 0x040ff000000008b4 */
[C---:B------:R-:W-:Y:S08]  /*6a60*/  HMMA.16816.F16 R178, R104.reuse, R102, R178 ;  /* 0x0000006668b2723c */ /* 0x040ff000000008b2 */
[C---:B----4-:R-:W-:Y:S08]  /*6a70*/  HMMA.16816.F16 R176, R104.reuse, R92, R176 ;  /* 0x0000005c68b0723c */ /* 0x050ff000000008b0 */
[C---:B------:R-:W-:Y:S08]  /*6a80*/  HMMA.16816.F16 R174, R104.reuse, R94, R174 ;  /* 0x0000005e68ae723c */ /* 0x040ff000000008ae */
[C---:B------:R-:W-:Y:S08]  /*6a90*/  HMMA.16816.F16 R170, R104.reuse, R128, R170 ;  /* 0x0000008068aa723c */ /* 0x040ff000000008aa */
[----:B------:R-:W-:Y:S01]  /*6aa0*/  HMMA.16816.F16 R188, R104, R130, R188 ;  /* 0x0000008268bc723c */ /* 0x000fe200000008bc */
[----:B------:R-:W2:Y:S07]  /*6ab0*/  LDSM.16.M88.4 R104, [R205] ;  /* 0x00000000cd68783b */ /* 0x000eae0000000200 */
        /* <DEDUP_REMOVED lines=30> */
[----:B------:R-:W-:Y:S03]  /*6ca0*/  LDSM.16.M88.4 R132, [R49] ;  /* 0x000000003184783b */ /* 0x000fe60000000200 */
        /* <DEDUP_REMOVED lines=46> */
[----:B--2---:R-:W-:Y:S04]  /*6f90*/  HMMA.16816.F16 R184, R104, R100, R184 ;  /* 0x0000006468b8723c */ /* 0x004fe800000008b8 */
[----:B------:R2:W-:Y:S01]  /*6fa0*/  LDGSTS.E.128 [R23+0x5210], desc[UR6][R122.64] ;  /* 0x052100007a177fae */ /* 0x0005e2000b9a1806 */
[----:B-----5:R-:W-:-:S03]  /*6fb0*/  IMAD.WIDE R192, R3, 0x2, R122 ;  /* 0x0000000203c07825 */ /* 0x020fc600078e027a */
        /* <DEDUP_REMOVED lines=11> */
[----:B--2---:R-:W-:Y:S03]  /*7070*/  LDSM.16.M88.4 R120, [R201] ;  /* 0x00000000c978783b */ /* 0x004fe60000000200 */
[C---:B------:R-:W-:Y:S01]  /*7080*/  HMMA.16816.F16 R174, R104.reuse, R98, R174 ;  /* 0x0000006268ae723c */ /* 0x040fe200000008ae */
[----:B------:R-:W0:Y:S07]  /*7090*/  LDGDEPBAR ;  /* 0x00000000000079af */ /* 0x000e2e0000000000 */
        /* <DEDUP_REMOVED lines=74> */
[C---:B------:R-:W-:Y:S08]  /*7540*/  HMMA.16816.F16 R126, R120.reuse, R116, R126 ;  /* 0x00000074787e723c */ /* 0x040ff0000000087e */
[----:B------:R-:W-:Y:S01]  /*7550*/  HMMA.16816.F16 R80, R120, R118, R80 ;  /* 0x000000767850723c */ /* 0x000fe20000000850 */
[----:B------:R-:W-:Y:S01]  /*7560*/  IMAD.WIDE R120, R38, 0x2, R206 ;  /* 0x0000000226787825 */ /* 0x000fe200078e02ce */
[----:B------:R-:W-:-:S04]  /*7570*/  LEA R38, R3, R38, 0xa ;  /* 0x0000002603267211 */ /* 0x000fc800078e50ff */
[----:B------:R-:W-:Y:S01]  /*7580*/  LDGSTS.E.128 [R23+0x9200], desc[UR6][R120.64] ;  /* 0x0920000078177fae */ /* 0x000fe2000b9a1806 */
[C---:B------:R-:W-:Y:S01]  /*7590*/  IMAD.WIDE R122, R3.reuse, 0x2, R120 ;  /* 0x00000002037a7825 */ /* 0x040fe200078e0278 */
[----:B--2---:R-:W-:Y:S04]  /*75a0*/  HMMA.16816.F16 R184, R104, R92, R184 ;  /* 0x0000005c68b8723c */ /* 0x004fe800000008b8 */
[----:B------:R2:W-:Y:S01]  /*75b0*/  LDGSTS.E.128 [R23+0x9410], desc[UR6][R122.64] ;  /* 0x094100007a177fae */ /* 0x0005e2000b9a1806 */
[----:B----4-:R-:W-:-:S03]  /*75c0*/  IMAD.WIDE R192, R3, 0x2, R122 ;  /* 0x0000000203c07825 */ /* 0x010fc600078e027a */
[----:B------:R-:W-:Y:S02]  /*75d0*/  HMMA.16816.F16 R182, R104, R94, R182 ;  /* 0x0000005e68b6723c */ /* 0x000fe400000008b6 */
[----:B------:R4:W-:Y:S01]  /*75e0*/  LDGSTS.E.128 [R23+0x9620], desc[UR6][R192.64] ;  /* 0x09620000c0177fae */ /* 0x0009e2000b9a1806 */
[----:B-----5:R-:W-:-:S05]  /*75f0*/  IMAD.WIDE R190, R3, 0x2, R192 ;  /* 0x0000000203be7825 */ /* 0x020fca00078e02c0 */
        /* <DEDUP_REMOVED lines=1259> */
[----:B------:R-:W-:Y:S01]  /*c4b0*/  LDGSTS.E.128 [R23+0x5420], desc[UR6][R192.64] ;  /* 0x05420000c0177fae */ /* 0x000fe2000b9a1806 */
[----:B-----5:R-:W-:-:S05]  /*c4c0*/  IMAD.WIDE R190, R3, 0x2, R192 ;  /* 0x0000000203be7825 */ /* 0x020fca00078e02c0 */
[C---:B------:R-:W-:Y:S01]  /*c4d0*/  HMMA.16816.F16 R180, R104.reuse, R92, R180 ;  /* 0x0000005c68b4723c */ /* 0x040fe200000008b4 */
[----:B------:R-:W-:Y:S04]  /*c4e0*/  LDGSTS.E.128 [R23+0x5630], desc[UR6][R190.64] ;  /* 0x05630000be177fae */ /* 0x000fe8000b9a1806 */
        /* <DEDUP_REMOVED lines=12> */
[C---:B------:R-:W-:Y:S08]  /*c5b0*/  HMMA.16816.F16 R164, R132.reuse, R92, R164 ;  /* 0x0000005c84a4723c */ /* 0x040ff000000008a4 */
[C---:B------:R-:W-:Y:S08]  /*c5c0*/  HMMA.16816.F16 R160, R132.reuse, R94, R160 ;  /* 0x0000005e84a0723c */ /* 0x040ff000000008a0 */
[C---:B------:R-:W-:Y:S08]  /*c5d0*/  HMMA.16816.F16 R74, R132.reuse, R96, R74 ;  /* 0x00000060844a723c */ /* 0x040ff0000000084a */
[----:B------:R-:W-:Y:S08]  /*c5e0*/  HMMA.16816.F16 R124, R132, R98, R124 ;  /* 0x00000062847c723c */ /* 0x000ff0000000087c */
[C---:B---3--:R-:W-:Y:S08]  /*c5f0*/  HMMA.16816.F16 R138, R112.reuse, R92, R138 ;  /* 0x0000005c708a723c */ /* 0x048ff0000000088a */
[C---:B------:R-:W-:Y:S08]  /*c600*/  HMMA.16816.F16 R140, R112.reuse, R94, R140 ;  /* 0x0000005e708c723c */ /* 0x040ff0000000088c */
[C---:B------:R-:W-:Y:S08]  /*c610*/  HMMA.16816.F16 R142, R112.reuse, R96, R142 ;  /* 0x00000060708e723c */ /* 0x040ff0000000088e */
[----:B------:R-:W-:Y:S08]  /*c620*/  HMMA.16816.F16 R144, R112, R98, R144 ;  /* 0x000000627090723c */ /* 0x000ff00000000890 */
[C---:B-1----:R-:W-:Y:S08]  /*c630*/  HMMA.16816.F16 R154, R108.reuse, R92, R154 ;  /* 0x0000005c6c9a723c */ /* 0x042ff0000000089a */
[C---:B------:R-:W-:Y:S01]  /*c640*/  HMMA.16816.F16 R156, R108.reuse, R94, R156 ;  /* 0x0000005e6c9c723c */ /* 0x040fe2000000089c */
[----:B------:R-:W1:Y:S07]  /*c650*/  LDSM.16.M88.4 R92, [R199] ;  /* 0x00000000c75c783b */ /* 0x000e6e0000000200 */
[C---:B------:R-:W-:Y:S08]  /*c660*/  HMMA.16816.F16 R158, R108.reuse, R96, R158 ;  /* 0x000000606c9e723c */ /* 0x040ff0000000089e */
[----:B------:R-:W-:Y:S01]  /*c670*/  HMMA.16816.F16 R162, R108, R98, R162 ;  /* 0x000000626ca2723c */ /* 0x000fe200000008a2 */
[----:B------:R-:W3:Y:S07]  /*c680*/  LDSM.16.M88.4 R96, [R43] ;  /* 0x000000002b60783b */ /* 0x000eee0000000200 */
[C---:B------:R-:W-:Y:S08]  /*c690*/  HMMA.16816.F16 R172, R132.reuse, R100, R172 ;  /* 0x0000006484ac723c */ /* 0x040ff000000008ac */
[C---:B------:R-:W-:Y:S08]  /*c6a0*/  HMMA.16816.F16 R168, R132.reuse, R102, R168 ;  /* 0x0000006684a8723c */ /* 0x040ff000000008a8 */
[C---:B------:R-:W-:Y:S08]  /*c6b0*/  HMMA.16816.F16 R126, R132.reuse, R128, R126 ;  /* 0x00000080847e723c */ /* 0x040ff0000000087e */
[----:B------:R-:W-:Y:S01]  /*c6c0*/  HMMA.16816.F16 R80, R132, R130, R80 ;  /* 0x000000828450723c */ /* 0x000fe20000000850 */
[----:B------:R-:W-:Y:S07]  /*c6d0*/  LDSM.16.M88.4 R132, [R31] ;  /* 0x000000001f84783b */ /* 0x000fee0000000200 */
        /* <DEDUP_REMOVED lines=9> */
[----:B------:R-:W-:Y:S01]  /*c770*/  HMMA.16816.F16 R186, R108, R130, R186 ;  /* 0x000000826cba723c */ /* 0x000fe200000008ba */
[----:B------:R-:W4:Y:S04]  /*c780*/  LDSM.16.M88.4 R108, [R41] ;  /* 0x00000000296c783b */ /* 0x000f280000000200 */
[----:B------:R-:W-:Y:S03]  /*c790*/  LDSM.16.MT88.4 R128, [R33] ;  /* 0x000000002180783b */ /* 0x000fe60000004200 */
        /* <DEDUP_REMOVED lines=8> */
[----:B------:R-:W2:Y:S07]  /*c820*/  LDSM.16.MT88.4 R104, [R37] ;  /* 0x000000002568783b */ /* 0x000eae0000004200 */
[C---:B------:R-:W-:Y:S08]  /*c830*/  HMMA.16816.F16 R172, R120.reuse, R76, R172 ;  /* 0x0000004c78ac723c */ /* 0x040ff000000008ac */
[----:B------:R-:W-:Y:S08]  /*c840*/  HMMA.16816.F16 R168, R120, R78, R168 ;  /* 0x0000004e78a8723c */ /* 0x000ff000000008a8 */
[C---:B-1----:R-:W-:Y:S08]  /*c850*/  HMMA.16816.F16 R82, R92.reuse, R76, R82 ;  /* 0x0000004c5c52723c */ /* 0x042ff00000000852 */
[----:B------:R-:W-:Y:S08]  /*c860*/  HMMA.16816.F16 R136, R92, R78, R136 ;  /* 0x0000004e5c88723c */ /* 0x000ff00000000888 */
[C---:B---3--:R-:W-:Y:S08]  /*c870*/  HMMA.16816.F16 R150, R96.reuse, R76, R150 ;  /* 0x0000004c6096723c */ /* 0x048ff00000000896 */
[----:B------:R-:W-:Y:S01]  /*c880*/  HMMA.16816.F16 R152, R96, R78, R152 ;  /* 0x0000004e6098723c */ /* 0x000fe20000000898 */
[----:B------:R-:W1:Y:S07]  /*c890*/  LDSM.16.M88.4 R76, [R202] ;  /* 0x00000000ca4c783b */ /* 0x000e6e0000000200 */
[C---:B------:R-:W-:Y:S08]  /*c8a0*/  HMMA.16816.F16 R74, R120.reuse, R84, R74 ;  /* 0x00000054784a723c */ /* 0x040ff0000000084a */
[----:B------:R-:W-:Y:S08]  /*c8b0*/  HMMA.16816.F16 R124, R120, R86, R124 ;  /* 0x00000056787c723c */ /* 0x000ff0000000087c */
[C---:B------:R-:W-:Y:S08]  /*c8c0*/  HMMA.16816.F16 R142, R92.reuse, R84, R142 ;  /* 0x000000545c8e723c */ /* 0x040ff0000000088e */
[----:B------:R-:W-:Y:S08]  /*c8d0*/  HMMA.16816.F16 R144, R92, R86, R144 ;  /* 0x000000565c90723c */ /* 0x000ff00000000890 */
[C---:B------:R-:W-:Y:S08]  /*c8e0*/  HMMA.16816.F16 R158, R96.reuse, R84, R158 ;  /* 0x00000054609e723c */ /* 0x040ff0000000089e */
[----:B------:R-:W-:Y:S01]  /*c8f0*/  HMMA.16816.F16 R162, R96, R86, R162 ;  /* 0x0000005660a2723c */ /* 0x000fe200000008a2 */
[----:B------:R-:W3:Y:S01]  /*c900*/  LDSM.16.M88.4 R84, [R73] ;  /* 0x000000004954783b */ /* 0x000ee20000000200 */
[----:B------:R-:W-:-:S04]  /*c910*/  DEPBAR.LE SB0, 0x0 ;  /* 0x000080000000791a */ /* 0x000fc80000000000 */
[----:B------:R-:W-:Y:S02]  /*c920*/  BAR.SYNC.DEFER_BLOCKING 0x0 ;  /* 0x0000000000007b1d */ /* 0x000fe40000010000 */
[C---:B------:R-:W-:Y:S08]  /*c930*/  HMMA.16816.F16 R126, R120.reuse, R116, R126 ;  /* 0x00000074787e723c */ /* 0x040ff0000000087e */
[----:B------:R-:W-:Y:S08]  /*c940*/  HMMA.16816.F16 R80, R120, R118, R80 ;  /* 0x000000767850723c */ /* 0x000ff00000000850 */
[C---:B------:R-:W-:Y:S01]  /*c950*/  HMMA.16816.F16 R146, R92.reuse, R116, R146 ;  /* 0x000000745c92723c */ /* 0x040fe20000000892 */
[----:B------:R-:W-:Y:S01]  /*c960*/  @!PT LDS RZ, [RZ] ;  /* 0x00000000fffff984 */ /* 0x000fe20000000800 */
[----:B------:R-:W-:Y:S01]  /*c970*/  @!PT LDS RZ, [RZ] ;  /* 0x00000000fffff984 */ /* 0x000fe20000000800 */
[----:B------:R-:W-:Y:S01]  /*c980*/  @!PT LDS RZ, [RZ] ;  /* 0x00000000fffff984 */ /* 0x000fe20000000800 */
[----:B------:R-:W-:Y:S07]  /*c990*/  LDGSTS.E.128 [R25+0x2800], desc[UR6][R210.64+0x3c0] ;  /* 0x028003c0d2197fae */ /* 0x000fee000b9a1806 */
[----:B------:R-:W-:Y:S01]  /*c9a0*/  HMMA.16816.F16 R148, R92, R118, R148 ;  /* 0x000000765c94723c */ /* 0x000fe20000000894 */
[----:B------:R-:W-:Y:S07]  /*c9b0*/  LDGSTS.E.128 [R25+0x2850], desc[UR6][R212.64+0x7c0] ;  /* 0x028507c0d4197fae */ /* 0x000fee000b9a1806 */
[C---:B------:R-:W-:Y:S08]  /*c9c0*/  HMMA.16816.F16 R166, R96.reuse, R116, R166 ;  /* 0x0000007460a6723c */ /* 0x040ff000000008a6 */
[----:B------:R-:W-:Y:S08]  /*c9d0*/  HMMA.16816.F16 R186, R96, R118, R186 ;  /* 0x0000007660ba723c */ /* 0x000ff000000008ba */
        /* <DEDUP_REMOVED lines=12> */
[C---:B------:R-:W-:Y:S04]  /*caa0*/  HMMA.16816.F16 R164, R120.reuse, R88, R164 ;  /* 0x0000005878a4723c */ /* 0x040fe800000008a4 */
[----:B------:R2:W-:Y:S04]  /*cab0*/  LDGSTS.E.128 [R23+0x9410], desc[UR6][R110.64] ;  /* 0x094100006e177fae */ /* 0x0005e8000b9a1806 */
[----:B------:R-:W-:Y:S01]  /*cac0*/  HMMA.16816.F16 R160, R120, R90, R160 ;  /* 0x0000005a78a0723c */ /* 0x000fe200000008a0 */
[----:B------:R-:W-:-:S05]  /*cad0*/  IMAD.WIDE R120, R3, 0x2, R110 ;  /* 0x0000000203787825 */ /* 0x000fca00078e026e */
[----:B------:R-:W-:Y:S01]  /*cae0*/  LDGSTS.E.128 [R23+0x9620], desc[UR6][R120.64] ;  /* 0x0962000078177fae */ /* 0x000fe2000b9a1806 */
[----:B------:R-:W-:Y:S01]  /*caf0*/  IMAD.WIDE R122, R3, 0x2, R120 ;  /* 0x00000002037a7825 */ /* 0x000fe200078e0278 */
[C---:B------:R-:W-:Y:S04]  /*cb00*/  HMMA.16816.F16 R138, R92.reuse, R88, R138 ;  /* 0x000000585c8a723c */ /* 0x040fe8000000088a */
[----:B------:R4:W-:Y:S04]  /*cb10*/  LDGSTS.E.128 [R23+0x9830], desc[UR6][R122.64] ;  /* 0x098300007a177fae */ /* 0x0009e8000b9a1806 */
[----:B------:R-:W-:Y:S01]  /*cb20*/  HMMA.16816.F16 R140, R92, R90, R140 ;  /* 0x0000005a5c8c723c */ /* 0x000fe2000000088c */
[----:B------:R-:W-:Y:S04]  /*cb30*/  LDSM.16.MT88.4 R92, [R200] ;  /* 0x00000000c85c783b */ /* 0x000fe80000004200 */
[----:B--2---:R-:W-:Y:S03]  /*cb40*/  LDSM.16.M88.4 R108, [R61] ;  /* 0x000000003d6c783b */ /* 0x004fe60000000200 */
[C---:B------:R-:W-:Y:S01]  /*cb50*/  HMMA.16816.F16 R172, R132.reuse, R100, R172 ;  /* 0x0000006484ac723c */ /* 0x040fe200000008ac */
[----:B----4-:R-:W-:Y:S04]  /*cb60*/  LDSM.16.MT88.4 R120, [R53] ;  /* 0x000000003578783b */ /* 0x010fe80000004200 */
[----:B------:R-:W0:Y:S03]  /*cb70*/  LDGDEPBAR ;  /* 0x00000000000079af */ /* 0x000e260000000000 */
[C---:B------:R-:W-:Y:S08]  /*cb80*/  HMMA.16816.F16 R168, R132.reuse, R102, R168 ;  /* 0x0000006684a8723c */ /* 0x040ff000000008a8 */
[C---:B------:R-:W-:Y:S08]  /*cb90*/  HMMA.16816.F16 R164, R132.reuse, R104, R164 ;  /* 0x0000006884a4723c */ /* 0x040ff000000008a4 */
[C---:B------:R-:W-:Y:S08]  /*cba0*/  HMMA.16816.F16 R160, R132.reuse, R106, R160 ;  /* 0x0000006a84a0723c */ /* 0x040ff000000008a0 */
[C---:B------:R-:W-:Y:S08]  /*cbb0*/  HMMA.16816.F16 R74, R132.reuse, R112, R74 ;  /* 0x00000070844a723c */ /* 0x040ff0000000084a */
[C---:B------:R-:W-:Y:S08]  /*cbc0*/  HMMA.16816.F16 R170, R132.reuse, R114, R124 ;  /* 0x0000007284aa723c */ /* 0x040ff0000000087c */
[C---:B------:R-:W-:Y:S01]  /*cbd0*/  HMMA.16816.F16 R174, R132.reuse, R128, R126 ;  /* 0x0000008084ae723c */ /* 0x040fe2000000087e */
[----:B------:R-:W-:Y:S07]  /*cbe0*/  LDSM.16.MT88.4 R124, [R51] ;  /* 0x00000000337c783b */ /* 0x000fee0000004200 */
[----:B------:R-:W-:Y:S08]  /*cbf0*/  HMMA.16816.F16 R132, R132, R130, R80 ;  /* 0x000000828484723c */ /* 0x000ff00000000850 */
[C---:B------:R-:W-:Y:S08]  /*cc00*/  HMMA.16816.F16 R154, R96.reuse, R88, R154 ;  /* 0x00000058609a723c */ /* 0x040ff0000000089a */
[----:B------:R-:W-:Y:S01]  /*cc10*/  HMMA.16816.F16 R156, R96, R90, R156 ;  /* 0x0000005a609c723c */ /* 0x000fe2000000089c */
[----:B------:R-:W-:Y:S04]  /*cc20*/  LDSM.16.M88.4 R88, [R205] ;  /* 0x00000000cd58783b */ /* 0x000fe80000000200 */
[----:B------:R-:W2:Y:S03]  /*cc30*/  LDSM.16.MT88.4 R96, [R71] ;  /* 0x000000004760783b */ /* 0x000ea60000004200 */
[C---:B-1----:R-:W-:Y:S01]  /*cc40*/  HMMA.16816.F16 R134, R76.reuse, R100, R82 ;  /* 0x000000644c86723c */ /* 0x042fe20000000852 */
        /* <DEDUP_REMOVED lines=8> */
[----:B------:R-:W1:Y:S07]  /*ccd0*/  LDSM.16.MT88.4 R76, [R55] ;  /* 0x00000000374c783b */ /* 0x000e6e0000004200 */
[C---:B---3--:R-:W-:Y:S08]  /*cce0*/  HMMA.16816.F16 R150, R84.reuse, R100, R150 ;  /* 0x000000645496723c */ /* 0x048ff00000000896 */
[C---:B------:R-:W-:Y:S01]  /*ccf0*/  HMMA.16816.F16 R152, R84.reuse, R102, R152 ;  /* 0x000000665498723c */ /* 0x040fe20000000898 */
[----:B------:R-:W3:Y:S07]  /*cd00*/  LDSM.16.M88.4 R100, [R45] ;  /* 0x000000002d64783b */ /* 0x000eee0000000200 */
[C---:B------:R-:W-:Y:S08]  /*cd10*/  HMMA.16816.F16 R154, R84.reuse, R104, R154 ;  /* 0x00000068549a723c */ /* 0x040ff0000000089a */
[C---:B------:R-:W-:Y:S01]  /*cd20*/  HMMA.16816.F16 R156, R84.reuse, R106, R156 ;  /* 0x0000006a549c723c */ /* 0x040fe2000000089c */
[----:B------:R-:W4:Y:S07]  /*cd30*/  LDSM.16.M88.4 R104, [R63] ;  /* 0x000000003f68783b */ /* 0x000f2e0000000200 */
[C---:B------:R-:W-:Y:S08]  /*cd40*/  HMMA.16816.F16 R166, R84.reuse, R128, R166 ;  /* 0x0000008054a6723c */ /* 0x040ff000000008a6 */
[C---:B------:R-:W-:Y:S08]  /*cd50*/  HMMA.16816.F16 R186, R84.reuse, R130, R186 ;  /* 0x0000008254ba723c */ /* 0x040ff000000008ba */
[C---:B------:R-:W-:Y:S08]  /*cd60*/  HMMA.16816.F16 R158, R84.reuse, R112, R158 ;  /* 0x00000070549e723c */ /* 0x040ff0000000089e */
[----:B------:R-:W-:Y:S01]  /*cd70*/  HMMA.16816.F16 R162, R84, R114, R162 ;  /* 0x0000007254a2723c */ /* 0x000fe200000008a2 */
[----:B------:R-:W5:Y:S04]  /*cd80*/  LDSM.16.MT88.4 R112, [R59] ;  /* 0x000000003b70783b */ /* 0x000f680000004200 */
[----:B------:R-:W-:Y:S03]  /*cd90*/  LDSM.16.M88.4 R84, [R47] ;  /* 0x000000002f54783b */ /* 0x000fe60000000200 */
[C---:B--2---:R-:W-:Y:S08]  /*cda0*/  HMMA.16816.F16 R128, R88.reuse, R98, R118 ;  /* 0x000000625880723c */ /* 0x044ff00000000876 */
[C---:B-1----:R-:W-:Y:S01]  /*cdb0*/  HMMA.16816.F16 R130, R88.reuse, R76, R116 ;  /* 0x0000004c5882723c */ /* 0x042fe20000000874 */
[----:B------:R-:W1:Y:S07]  /*cdc0*/  LDSM.16.MT88.4 R116, [R57] ;  /* 0x000000003974783b */ /* 0x000e6e0000004200 */
        /* <DEDUP_REMOVED lines=27> */
[C---:B-----5:R-:W-:Y:S08]  /*cf80*/  HMMA.16816.F16 R184, R108.reuse, R112, R184 ;  /* 0x000000706cb8723c */ /* 0x060ff000000008b8 */
[C---:B------:R-:W-:Y:S08]  /*cf90*/  HMMA.16816.F16 R182, R108.reuse, R114, R182 ;  /* 0x000000726cb6723c */ /* 0x040ff000000008b6 */
[C---:B-1----:R-:W-:Y:S01]  /*cfa0*/  HMMA.16816.F16 R180, R108.reuse, R116, R180 ;  /* 0x000000746cb4723c */ /* 0x042fe200000008b4 */
[----:B------:R-:W-:Y:S01]  /*cfb0*/  @!PT LDS RZ, [RZ] ;  /* 0x00000000fffff984 */ /* 0x000fe20000000800 */
[----:B------:R-:W-:Y:S01]  /*cfc0*/  @!PT LDS RZ, [RZ] ;  /* 0x00000000fffff984 */ /* 0x000fe20000000800 */
[----:B------:R-:W-:Y:S01]  /*cfd0*/  @!PT LDS RZ, [RZ] ;  /* 0x00000000fffff984 */ /* 0x000fe20000000800 */
[----:B------:R1:W-:Y:S07]  /*cfe0*/  LDGSTS.E.128 [R25], desc[UR6][R210.64+0x400] ;  /* 0x00000400d2197fae */ /* 0x0003ee000b9a1806 */
[C---:B------:R-:W-:Y:S08]  /*cff0*/  HMMA.16816.F16 R178, R108.reuse, R118, R178 ;  /* 0x000000766cb2723c */ /* 0x040ff000000008b2 */
[C---:B------:R-:W-:Y:S08]  /*d000*/  HMMA.16816.F16 R176, R108.reuse, R120, R176 ;  /* 0x000000786cb0723c */ /* 0x040ff000000008b0 */
[C---:B------:R-:W-:Y:S08]  /*d010*/  HMMA.16816.F16 R128, R108.reuse, R122, R128 ;  /* 0x0000007a6c80723c */ /* 0x040ff00000000880 */
[C---:B------:R-:W-:Y:S08]  /*d020*/  HMMA.16816.F16 R130, R108.reuse, R124, R130 ;  /* 0x0000007c6c82723c */ /* 0x040ff00000000882 */
[----:B------:R-:W-:Y:S01]  /*d030*/  HMMA.16816.F16 R188, R108, R126, R188 ;  /* 0x0000007e6cbc723c */ /* 0x000fe200000008bc */
[----:B------:R-:W-:Y:S01]  /*d040*/  IMAD.WIDE R108, R10, 0x2, R206 ;  /* 0x000000020a6c7825 */ /* 0x000fe200078e02ce */
[----:B------:R-:W-:-:S02]  /*d050*/  IADD3 R110, P0, PT, R212, 0x1000, RZ ;  /* 0x00001000d46e7810 */ /* 0x000fc40007f1e0ff */
[C---:B------:R-:W-:Y:S02]  /*d060*/  LEA R10, R3.reuse, R10, 0xa ;  /* 0x0000000a030a7211 */ /* 0x040fe400078e50ff */
[----:B------:R-:W-:Y:S01]  /*d070*/  IADD3.X R111, PT, PT, RZ, R213, RZ, P0, !PT ;  /* 0x000000d5ff6f7210 */ /* 0x000fe200007fe4ff */
[C---:B------:R-:W-:Y:S01]  /*d080*/  IMAD.WIDE R190, R3.reuse, 0x2, R108 ;  /* 0x0000000203be7825 */ /* 0x040fe200078e026c */
[----:B------:R-:W-:Y:S01]  /*d090*/  HMMA.16816.F16 R172, R84, R80, R172 ;  /* 0x0000005054ac723c */ /* 0x000fe200000008ac */
[----:B-1----:R-:W-:Y:S02]  /*d0a0*/  IADD3 R210, P0, PT, R210, 0x800, RZ ;  /* 0x00000800d2d27810 */ /* 0x002fe40007f1e0ff */
[----:B------:R-:W-:Y:S01]  /*d0b0*/  LDGSTS.E.128 [R25+0x50], desc[UR6][R110.64+-0x800] ;  /* 0x000508006e197fae */ /* 0x000fe2000b9a1806 */
[----:B------:R-:W-:-:S03]  /*d0c0*/  IMAD.WIDE R192, R3, 0x2, R190 ;  /* 0x0000000203c07825 */ /* 0x000fc600078e02be */
[----:B------:R1:W-:Y:S01]  /*d0d0*/  LDGSTS.E.128 [R23+0x5000], desc[UR6][R108.64] ;  /* 0x050000006c177fae */ /* 0x0003e2000b9a1806 */
[C---:B------:R-:W-:Y:S01]  /*d0e0*/  HMMA.16816.F16 R168, R84.reuse, R82, R168 ;  /* 0x0000005254a8723c */ /* 0x040fe200000008a8 */
[----:B------:R-:W-:Y:S01]  /*d0f0*/  IMAD.X R211, RZ, RZ, R211, P0 ;  /* 0x000000ffffd37224 */ /* 0x000fe200000e06d3 */
[----:B------:R-:W-:Y:S01]  /*d100*/  ISETP.NE.AND P0, PT, R7, RZ, PT ;  /* 0x000000ff0700720c */ /* 0x000fe20003f05270 */
[----:B------:R-:W-:Y:S01]  /*d110*/  IMAD.WIDE R194, R3, 0x2, R192 ;  /* 0x0000000203c27825 */ /* 0x000fe200078e02c0 */
[----:B------:R4:W-:Y:S04]  /*d120*/  LDGSTS.E.128 [R23+0x5210], desc[UR6][R190.64] ;  /* 0x05210000be177fae */ /* 0x0009e8000b9a1806 */
[C---:B------:R-:W-:Y:S01]  /*d130*/  HMMA.16816.F16 R164, R84.reuse, R92, R164 ;  /* 0x0000005c54a4723c */ /* 0x040fe200000008a4 */
[----:B------:R5:W-:Y:S04]  /*d140*/  LDGSTS.E.128 [R23+0x5420], desc[UR6][R192.64] ;  /* 0x05420000c0177fae */ /* 0x000be8000b9a1806 */
[----:B------:R5:W-:Y:S03]  /*d150*/  LDGSTS.E.128 [R23+0x5630], desc[UR6][R194.64] ;  /* 0x05630000c2177fae */ /* 0x000be6000b9a1806 */
[C---:B------:R-:W-:Y:S01]  /*d160*/  HMMA.16816.F16 R160, R84.reuse, R94, R160 ;  /* 0x0000005e54a0723c */ /* 0x040fe200000008a0 */
[----:B------:R-:W-:Y:S04]  /*d170*/  LDSM.16.MT88.4 R80, [R67] ;  /* 0x000000004350783b */ /* 0x000fe80000004200 */
[----:B------:R-:W-:Y:S03]  /*d180*/  LDSM.16.MT88.4 R92, [R203] ;  /* 0x00000000cb5c783b */ /* 0x000fe60000004200 */
[C---:B------:R-:W-:Y:S01]  /*d190*/  HMMA.16816.F16 R74, R84.reuse, R96, R74 ;  /* 0x00000060544a723c */ /* 0x040fe2000000084a */
[----:B-1----:R-:W-:Y:S04]  /*d1a0*/  LDSM.16.M88.4 R108, [R201] ;  /* 0x00000000c96c783b */ /* 0x002fe80000000200 */
[----:B------:R-:W0:Y:S03]  /*d1b0*/  LDGDEPBAR ;  /* 0x00000000000079af */ /* 0x000e260000000000 */
[C---:B------:R-:W-:Y:S01]  /*d1c0*/  HMMA.16816.F16 R170, R84.reuse, R98, R170 ;  /* 0x0000006254aa723c */ /* 0x040fe200000008aa */
[----:B------:R-:W-:Y:S07]  /*d1d0*/  LDSM.16.M88.4 R96, [R197] ;  /* 0x00000000c560783b */ /* 0x000fee0000000200 */
[C---:B------:R-:W-:Y:S08]  /*d1e0*/  HMMA.16816.F16 R174, R84.reuse, R76, R174 ;  /* 0x0000004c54ae723c */ /* 0x040ff000000008ae */
[----:B------:R-:W-:Y:S01]  /*d1f0*/  HMMA.16816.F16 R132, R84, R78, R132 ;  /* 0x0000004e5484723c */ /* 0x000fe20000000884 */
[----:B------:R-:W1:Y:S04]  /*d200*/  LDSM.16.MT88.4 R76, [R65] ;  /* 0x00000000414c783b */ /* 0x000e680000004200 */
[----:B------:R-:W4:Y:S03]  /*d210*/  LDSM.16.MT88.4 R84, [R69] ;  /* 0x000000004554783b */ /* 0x000f260000004200 */
        /* <DEDUP_REMOVED lines=18> */
[C---:B------:R-:W-:Y:S08]  /*d340*/  HMMA.16816.F16 R150, R100.reuse, R112, R150 ;  /* 0x000000706496723c */ /* 0x040ff00000000896 */
[C---:B------:R-:W-:Y:S01]  /*d350*/  HMMA.16816.F16 R152, R100.reuse, R114, R152 ;  /* 0x000000726498723c */ /* 0x040fe20000000898 */
[----:B------:R-:W3:Y:S07]  /*d360*/  LDSM.16.M88.4 R112, [R43] ;  /* 0x000000002b70783b */ /* 0x000eee0000000200 */
[C---:B------:R-:W-:Y:S08]  /*d370*/  HMMA.16816.F16 R158, R100.reuse, R120, R158 ;  /* 0x00000078649e723c */ /* 0x040ff0000000089e */
[C---:B------:R-:W-:Y:S08]  /*d380*/  HMMA.16816.F16 R162, R100.reuse, R122, R162 ;  /* 0x0000007a64a2723c */ /* 0x040ff000000008a2 */
[C---:B------:R-:W-:Y:S08]  /*d390*/  HMMA.16816.F16 R154, R100.reuse, R116, R154 ;  /* 0x00000074649a723c */ /* 0x040ff0000000089a */
[C---:B------:R-:W-:Y:S01]  /*d3a0*/  HMMA.16816.F16 R156, R100.reuse, R118, R156 ;  /* 0x00000076649c723c */ /* 0x040fe2000000089c */
[----:B------:R-:W-:Y:S07]  /*d3b0*/  LDSM.16.M88.4 R116, [R31] ;  /* 0x000000001f74783b */ /* 0x000fee0000000200 */
[C---:B------:R-:W-:Y:S08]  /*d3c0*/  HMMA.16816.F16 R166, R100.reuse, R124, R166 ;  /* 0x0000007c64a6723c */ /* 0x040ff000000008a6 */
[----:B------:R-:W-:Y:S01]  /*d3d0*/  HMMA.16816.F16 R126, R100, R126, R186 ;  /* 0x0000007e647e723c */ /* 0x000fe200000008ba */
[----:B------:R-:W-:Y:S07]  /*d3e0*/  LDSM.16.MT88.4 R100, [R37] ;  /* 0x000000002564783b */ /* 0x000fee0000004200 */
[C---:B-1----:R-:W-:Y:S01]  /*d3f0*/  HMMA.16816.F16 R120, R96.reuse, R76, R184 ;  /* 0x0000004c6078723c */ /* 0x042fe200000008b8 */
[----:B------:R-:W-:Y:S07]  /*d400*/  LDSM.16.MT88.4 R184, [R35] ;  /* 0x0000000023b8783b */ /* 0x000fee0000004200 */
[C---:B------:R-:W-:Y:S08]  /*d410*/  HMMA.16816.F16 R182, R96.reuse, R78, R182 ;  /* 0x0000004e60b6723c */ /* 0x040ff000000008b6 */
[C---:B------:R-:W-:Y:S08]  /*d420*/  HMMA.16816.F16 R180, R96.reuse, R80, R180 ;  /* 0x0000005060b4723c */ /* 0x040ff000000008b4 */
[C---:B------:R-:W-:Y:S08]  /*d430*/  HMMA.16816.F16 R178, R96.reuse, R82, R178 ;  /* 0x0000005260b2723c */ /* 0x040ff000000008b2 */
[C---:B----4-:R-:W-:Y:S08]  /*d440*/  HMMA.16816.F16 R176, R96.reuse, R84, R176 ;  /* 0x0000005460b0723c */ /* 0x050ff000000008b0 */
[C---:B------:R-:W-:Y:S08]  /*d450*/  HMMA.16816.F16 R128, R96.reuse, R86, R128 ;  /* 0x000000566080723c */ /* 0x040ff00000000880 */
[C---:B------:R-:W-:Y:S08]  /*d460*/  HMMA.16816.F16 R130, R96.reuse, R92, R130 ;  /* 0x0000005c6082723c */ /* 0x040ff00000000882 */
[----:B------:R-:W-:Y:S01]  /*d470*/  HMMA.16816.F16 R122, R96, R94, R188 ;  /* 0x0000005e607a723c */ /* 0x000fe200000008bc */
[----:B------:R-:W-:Y:S04]  /*d480*/  LDSM.16.MT88.4 R96, [R33] ;  /* 0x000000002160783b */ /* 0x000fe80000004200 */
[----:B------:R-:W-:Y:S03]  /*d490*/  LDSM.16.M88.4 R188, [R202] ;  /* 0x00000000cabc783b */ /* 0x000fe60000000200 */
[C---:B------:R-:W-:Y:S08]  /*d4a0*/  HMMA.16816.F16 R172, R108.reuse, R76, R172 ;  /* 0x0000004c6cac723c */ /* 0x040ff000000008ac */
        /* <DEDUP_REMOVED lines=17> */
[----:B------:R-:W-:-:S06]  /*d5c0*/  DEPBAR.LE SB0, 0x0 ;  /* 0x000080000000791a */ /* 0x000fcc0000000000 */
        /* <DEDUP_REMOVED lines=17> */
[----:B-----5:R-:W-:Y:S08]  /*d6e0*/  HMMA.16816.F16 R192, R116, R186, R170 ;  /* 0x000000ba74c0723c */ /* 0x020ff000000008aa */
[C---:B------:R-:W-:Y:S08]  /*d6f0*/  HMMA.16816.F16 R80, R188.reuse, R108, R134 ;  /* 0x0000006cbc50723c */ /* 0x040ff00000000886 */
[C---:B------:R-:W-:Y:S08]  /*d700*/  HMMA.16816.F16 R136, R188.reuse, R110, R136 ;  /* 0x0000006ebc88723c */ /* 0x040ff00000000888 */
[C---:B------:R-:W-:Y:S08]  /*d710*/  HMMA.16816.F16 R138, R188.reuse, R100, R138 ;  /* 0x00000064bc8a723c */ /* 0x040ff0000000088a */
[C---:B------:R-:W-:Y:S08]  /*d720*/  HMMA.16816.F16 R140, R188.reuse, R102, R140 ;  /* 0x00000066bc8c723c */ /* 0x040ff0000000088c */
[C---:B------:R-:W-:Y:S08]  /*d730*/  HMMA.16816.F16 R142, R188.reuse, R184, R142 ;  /* 0x000000b8bc8e723c */ /* 0x040ff0000000088e */
[C---:B------:R-:W-:Y:S08]  /*d740*/  HMMA.16816.F16 R144, R188.reuse, R186, R144 ;  /* 0x000000babc90723c */ /* 0x040ff00000000890 */
[----:B------:R-:W-:Y:S08]  /*d750*/  HMMA.16816.F16 R146, R188, R96, R146 ;  /* 0x00000060bc92723c */ /* 0x000ff00000000892 */
[----:B--2---:R-:W-:Y:S08]  /*d760*/  HMMA.16816.F16 R158, R88, R184, R158 ;  /* 0x000000b8589e723c */ /* 0x004ff0000000089e */
[C---:B------:R-:W-:Y:S08]  /*d770*/  HMMA.16816.F16 R172, R116.reuse, R108, R172 ;  /* 0x0000006c74ac723c */ /* 0x040ff000000008ac */
[C---:B------:R-:W-:Y:S08]  /*d780*/  HMMA.16816.F16 R168, R116.reuse, R110, R168 ;  /* 0x0000006e74a8723c */ /* 0x040ff000000008a8 */
[C---:B------:R-:W-:Y:S08]  /*d790*/  HMMA.16816.F16 R164, R116.reuse, R100, R164 ;  /* 0x0000006474a4723c */ /* 0x040ff000000008a4 */
[C---:B------:R-:W-:Y:S08]  /*d7a0*/  HMMA.16816.F16 R160, R116.reuse, R102, R160 ;  /* 0x0000006674a0723c */ /* 0x040ff000000008a0 */
[C---:B------:R-:W-:Y:S08]  /*d7b0*/  HMMA.16816.F16 R194, R116.reuse, R96, R174 ;  /* 0x0000006074c2723c */ /* 0x040ff000000008ae */
[-C--:B------:R-:W-:Y:S08]  /*d7c0*/  HMMA.16816.F16 R82, R116, R98.reuse, R132 ;  /* 0x000000627452723c */ /* 0x080ff00000000884 */
[----:B------:R-:W-:Y:S08]  /*d7d0*/  HMMA.16816.F16 R188, R188, R98, R148 ;  /* 0x00000062bcbc723c */ /* 0x000ff00000000894 */
[C---:B------:R-:W-:Y:S08]  /*d7e0*/  HMMA.16816.F16 R106, R88.reuse, R108, R150 ;  /* 0x0000006c586a723c */ /* 0x040ff00000000896 */
[C---:B------:R-:W-:Y:S08]  /*d7f0*/  HMMA.16816.F16 R152, R88.reuse, R110, R152 ;  /* 0x0000006e5898723c */ /* 0x040ff00000000898 */
[C---:B------:R-:W-:Y:S08]  /*d800*/  HMMA.16816.F16 R154, R88.reuse, R100, R154 ;  /* 0x00000064589a723c */ /* 0x040ff0000000089a */
[C---:B------:R-:W-:Y:S08]  /*d810*/  HMMA.16816.F16 R156, R88.reuse, R102, R156 ;  /* 0x00000066589c723c */ /* 0x040ff0000000089c */
[C---:B------:R-:W-:Y:S08]  /*d820*/  HMMA.16816.F16 R186, R88.reuse, R186, R162 ;  /* 0x000000ba58ba723c */ /* 0x040ff000000008a2 */
[C---:B------:R-:W-:Y:S08]  /*d830*/  HMMA.16816.F16 R104, R88.reuse, R96, R166 ;  /* 0x000000605868723c */ /* 0x040ff000000008a6 */
[----:B------:R-:W-:Y:S01]  /*d840*/  HMMA.16816.F16 R184, R88, R98, R126 ;  /* 0x0000006258b8723c */ /* 0x000fe2000000087e */
[----:B------:R-:W-:Y:S06]  /*d850*/  BAR.SYNC.DEFER_BLOCKING 0x0 ;  /* 0x0000000000007b1d */ /* 0x000fec0000010000 */
[----:B------:R-:W-:-:S13]  /*d860*/  @P0 BRA `(.L_x_46) ;  /* 0xffffff3800340947 */ /* 0x000fda000383ffff */
[----:B------:R-:W-:-:S07]  /*d870*/  VIADD R5, R5, 0x1 ;  /* 0x0000000105057836 */ /* 0x000fce0000000000 */
.L_x_45:
[----:B------:R-:W-:-:S13]  /*d880*/  ISETP.NE.AND P0, PT, R9, RZ, PT ;  /* 0x000000ff0900720c */ /* 0x000fda0003f05270 */
[----:B------:R-:W-:Y:S05]  /*d890*/  @!P0 BRA `(.L_x_44) ;  /* 0x00000008007c8947 */ /* 0x000fea0003800000 */
[----:B------:R-:W1:Y:S01]  /*d8a0*/  S2R R7, SR_LANEID ;  /* 0x0000000000077919 */ /* 0x000e620000000000 */
[----:B------:R-:W2:Y:S01]  /*d8b0*/  LDCU.64 UR4, c[0x0][0x380] ;  /* 0x00007000ff0477ac */ /* 0x000ea20008000a00 */
[C---:B------:R-:W-:Y:S01]  /*d8c0*/  LEA R61, R3.reuse, R72, 0x5 ;  /* 0x00000048033d7211 */ /* 0x040fe200078e28ff */
[----:B------:R-:W-:Y:S02]  /*d8d0*/  IMAD.MOV R20, RZ, RZ, -R9 ;  /* 0x000000ffff147224 */ /* 0x000fe400078e0a09 */
[----:B------:R-:W-:-:S04]  /*d8e0*/  IMAD.WIDE R26, R3, 0x2, R206 ;  /* 0x00000002031a7825 */ /* 0x000fc800078e02ce */
[----:B------:R-:W-:-:S04]  /*d8f0*/  IMAD.WIDE R56, R3, 0x4, R206 ;  /* 0x0000000403387825 */ /* 0x000fc800078e02ce */
[----:B------:R-:W-:Y:S01]  /*d900*/  IMAD.WIDE R58, R3, 0x6, R206 ;  /* 0x00000006033a7825 */ /* 0x000fe200078e02ce */
[----:B--2---:R-:W-:-:S04]  /*d910*/  UIADD3 UR4, UP0, UPT, UR4, 0x40, URZ ;  /* 0x0000004004047890 */ /* 0x004fc8000ff1e0ff */
[----:B------:R-:W-:Y:S02]  /*d920*/  UIADD3.X UR5, UPT, UPT, URZ, UR5, URZ, UP0, !UPT ;  /* 0x00000005ff057290 */ /* 0x000fe400087fe4ff */
[----:B------:R-:W-:-:S04]  /*d930*/  IMAD.U32 R10, RZ, RZ, UR4 ;  /* 0x00000004ff0a7e24 */ /* 0x000fc8000f8e00ff */
[----:B------:R-:W-:Y:S02]  /*d940*/  MOV R11, UR5 ;  /* 0x00000005000b7c02 */ /* 0x000fe40008000f00 */
[----:B-1----:R-:W-:Y:S02]  /*d950*/  SHF.R.U32.HI R8, RZ, 0x3, R7 ;  /* 0x00000003ff087819 */ /* 0x002fe40000011607 */
[----:B------:R-:W-:Y:S01]  /*d960*/  LOP3.LUT R12, R7, 0x7, RZ, 0xc0, !PT ;  /* 0x00000007070c7812 */ /* 0x000fe200078ec0ff */
[----:B------:R-:W-:Y:S01]  /*d970*/  IMAD.WIDE.U32 R10, R17, 0x2, R10 ;  /* 0x00000002110a7825 */ /* 0x000fe200078e000a */
[----:B------:R-:W-:Y:S02]  /*d980*/  SHF.R.U32.HI R7, RZ, 0x4, R7 ;  /* 0x00000004ff077819 */ /* 0x000fe40000011607 */
[----:B------:R-:W-:Y:S01]  /*d990*/  SHF.L.U32 R13, R8, 0x3, RZ ;  /* 0x00000003080d7819 */ /* 0x000fe200000006ff */
[----:B------:R-:W-:Y:S01]  /*d9a0*/  IMAD.MOV.U32 R16, RZ, RZ, R10 ;  /* 0x000000ffff107224 */ /* 0x000fe200078e000a */
[----:B------:R-:W-:-:S02]  /*d9b0*/  SHF.L.U32 R7, R7, 0x3, RZ ;  /* 0x0000000307077819 */ /* 0x000fc400000006ff */
[----:B------:R-:W-:-:S05]  /*d9c0*/  LOP3.LUT R12, R13, 0x8, R12, 0xe2, !PT ;  /* 0x000000080d0c7812 */ /* 0x000fca00078ee20c */
[C-C-:B------:R-:W-:Y:S02]  /*d9d0*/  IMAD R18, R12.reuse, 0x28, R7.reuse ;  /* 0x000000280c127824 */ /* 0x140fe400078e0207 */
[----:B------:R-:W-:Y:S01]  /*d9e0*/  IMAD R22, R12, 0x108, R7 ;  /* 0x000001080c167824 */ /* 0x000fe200078e0207 */
[----:B------:R-:W-:Y:S02]  /*d9f0*/  MOV R7, R11 ;  /* 0x0000000b00077202 */ /* 0x000fe40000000f00 */
[----:B------:R-:W-:Y:S02]  /*da00*/  SHF.L.U32 R18, R18, 0x1, RZ ;  /* 0x0000000112127819 */ /* 0x000fe400000006ff */
[----:B------:R-:W-:-:S07]  /*da10*/  SHF.L.U32 R22, R22, 0x1, RZ ;  /* 0x0000000116167819 */ /* 0x000fce00000006ff */
.L_x_47:
[----:B------:R-:W-:Y:S01]  /*da20*/  IADD3 R9, P0, PT, R17, R4, RZ ;  /* 0x0000000411097210 */ /* 0x000fe20007f1e0ff */
[----:B------:R-:W-:Y:S01]  /*da30*/  IMAD.MOV.U32 R28, RZ, RZ, R16 ;  /* 0x000000ffff1c7224 */ /* 0x000fe200078e0010 */
[----:B------:R-:W-:Y:S01]  /*da40*/  LOP3.LUT R10, R5, 0x1, RZ, 0xc, !PT ;  /* 0x00000001050a7812 */ /* 0x000fe200078e0cff */
[----:B------:R-:W-:Y:S01]  /*da50*/  IMAD.WIDE R14, R61, 0x2, R206 ;  /* 0x000000023d0e7825 */ /* 0x000fe200078e02ce */
[----:B------:R-:W-:Y:S02]  /*da60*/  LOP3.LUT R8, R5, 0x1, RZ, 0xc0, !PT ;  /* 0x0000000105087812 */ /* 0x000fe400078ec0ff */
[----:B------:R-:W-:Y:S01]  /*da70*/  LEA.HI.X.SX32 R12, R17, RZ, 0x1, P0 ;  /* 0x000000ff110c7211 */ /* 0x000fe200000f0eff */
[----:B------:R-:W-:Y:S01]  /*da80*/  IMAD R37, R10, 0x2100, R19 ;  /* 0x000021000a257824 */ /* 0x000fe200078e0213 */
[----:B------:R-:W-:Y:S01]  /*da90*/  LEA R30, P0, R9, UR4, 0x1 ;  /* 0x00000004091e7c11 */ /* 0x000fe2000f8008ff */
[----:B------:R-:W-:Y:S01]  /*daa0*/  IMAD R33, R8, 0x2800, R25 ;  /* 0x0000280008217824 */ /* 0x000fe200078e0219 */
[----:B------:R-:W-:Y:S01]  /*dab0*/  LEA R35, R10, R21, 0x1 ;  /* 0x000000150a237211 */ /* 0x000fe200078e08ff */
[----:B------:R-:W-:Y:S01]  /*dac0*/  IMAD R41, R8, 0x4200, R23 ;  /* 0x0000420008297824 */ /* 0x000fe200078e0217 */
[----:B------:R-:W-:Y:S01]  /*dad0*/  MOV R29, R7 ;  /* 0x00000007001d7202 */ /* 0x000fe20000000f00 */
[----:B------:R-:W-:Y:S01]  /*dae0*/  IMAD.WIDE R10, R61, 0x2, R56 ;  /* 0x000000023d0a7825 */ /* 0x000fe200078e0238 */
[----:B------:R-:W-:-:S02]  /*daf0*/  LEA.HI.X R31, R9, UR5, R12, 0x1, P0 ;  /* 0x00000005091f7c11 */ /* 0x000fc400080f0c0c */
[----:B------:R-:W-:Y:S01]  /*db00*/  LEA R65, R37, R198, 0x1 ;  /* 0x000000c625417211 */ /* 0x000fe200078e08ff */
[----:B------:R-:W-:Y:S01]  /*db10*/  IMAD R35, R35, 0xa00, RZ ;  /* 0x00000a0023237824 */ /* 0x000fe200078e02ff */
[----:B------:R-:W-:Y:S01]  /*db20*/  @!PT LDS RZ, [RZ] ;  /* 0x00000000fffff984 */ /* 0x000fe20000000800 */
[----:B------:R-:W-:Y:S01]  /*db30*/  @!PT LDS RZ, [RZ] ;  /* 0x00000000fffff984 */ /* 0x000fe20000000800 */
[----:B------:R-:W-:Y:S01]  /*db40*/  @!PT LDS RZ, [RZ] ;  /* 0x00000000fffff984 */ /* 0x000fe20000000800 */
[----:B------:R1:W-:Y:S01]  /*db50*/  LDGSTS.E.128 [R33], desc[UR6][R28.64] ;  /* 0x000000001c217fae */ /* 0x0003e2000b9a1806 */
[C---:B------:R-:W-:Y:S01]  /*db60*/  IMAD.WIDE R8, R61.reuse, 0x2, R26 ;  /* 0x000000023d087825 */ /* 0x040fe200078e021a */
[C---:B------:R-:W-:Y:S02]  /*db70*/  IADD3 R36, PT, PT, R22.reuse, 0x5000, R65 ;  /* 0x0000500016247810 */ /* 0x040fe40007ffe041 */
[----:B------:R2:W-:Y:S01]  /*db80*/  LDGSTS.E.128 [R33+0x50], desc[UR6][R30.64] ;  /* 0x000500001e217fae */ /* 0x0005e2000b9a1806 */
[----:B------:R-:W-:Y:S01]  /*db90*/  IMAD.WIDE R12, R61, 0x2, R58 ;  /* 0x000000023d0c7825 */ /* 0x000fe200078e023a */
[C-C-:B------:R-:W-:Y:S02]  /*dba0*/  IADD3 R32, PT, PT, R22.reuse, 0x5020, R65.reuse ;  /* 0x0000502016207810 */ /* 0x140fe40007ffe041 */
[----:B------:R-:W-:Y:S01]  /*dbb0*/  LDGSTS.E.128 [R41+0x5000], desc[UR6][R14.64] ;  /* 0x050000000e297fae */ /* 0x000fe2000b9a1806 */
[----:B------:R-:W-:Y:S01]  /*dbc0*/  IMAD R63, R35, 0x2, R198 ;  /* 0x00000002233f7824 */ /* 0x000fe200078e02c6 */
[--C-:B------:R-:W-:Y:S01]  /*dbd0*/  IADD3 R24, PT, PT, R22, 0x5060, R65.reuse ;  /* 0x0000506016187810 */ /* 0x100fe20007ffe041 */
[----:B------:R-:W-:Y:S01]  /*dbe0*/  VIADD R20, R20, 0x1 ;  /* 0x0000000114147836 */ /* 0x000fe20000000000 */
[----:B------:R-:W-:Y:S01]  /*dbf0*/  LDGSTS.E.128 [R41+0x5210], desc[UR6][R8.64] ;  /* 0x0521000008297fae */ /* 0x000fe2000b9a1806 */
[----:B-1----:R-:W-:Y:S01]  /*dc00*/  IADD3 R28, PT, PT, R22, 0x5040, R65 ;  /* 0x00005040161c7810 */ /* 0x002fe20007ffe041 */
[----:B------:R-:W-:Y:S01]  /*dc10*/  VIADD R17, R17, 0x20 ;  /* 0x0000002011117836 */ /* 0x000fe20000000000 */
[----:B------:R-:W-:Y:S01]  /*dc20*/  IADD3 R48, PT, PT, R63, R18, RZ ;  /* 0x000000123f307210 */ /* 0x000fe20007ffe0ff */
[----:B------:R-:W-:Y:S01]  /*dc30*/  LDGSTS.E.128 [R41+0x5420], desc[UR6][R10.64] ;  /* 0x054200000a297fae */ /* 0x000fe2000b9a1806 */
[----:B------:R-:W-:-:S02]  /*dc40*/  IADD3 R44, PT, PT, R18, 0x500, R63 ;  /* 0x00000500122c7810 */ /* 0x000fc40007ffe03f */
[C-C-:B------:R-:W-:Y:S01]  /*dc50*/  IADD3 R40, PT, PT, R18.reuse, 0xa00, R63.reuse ;  /* 0x00000a0012287810 */ /* 0x140fe20007ffe03f */
[----:B------:R1:W-:Y:S01]  /*dc60*/  LDGSTS.E.128 [R41+0x5630], desc[UR6][R12.64] ;  /* 0x056300000c297fae */ /* 0x0003e2000b9a1806 */
[----:B------:R-:W-:Y:S02]  /*dc70*/  IADD3 R52, PT, PT, R18, 0x20, R63 ;  /* 0x0000002012347810 */ /* 0x000fe40007ffe03f */
[----:B------:R-:W-:Y:S01]  /*dc80*/  ISETP.NE.AND P0, PT, R20, RZ, PT ;  /* 0x000000ff1400720c */ /* 0x000fe20003f05270 */
[----:B------:R-:W-:Y:S01]  /*dc90*/  LDSM.16.M88.4 R48, [R48] ;  /* 0x000000003030783b */ /* 0x000fe20000000200 */
[----:B------:R-:W-:Y:S02]  /*dca0*/  IADD3 R16, P1, PT, R16, 0x40, RZ ;  /* 0x0000004010107810 */ /* 0x000fe40007f3e0ff */
[----:B------:R-:W-:Y:S01]  /*dcb0*/  LEA R61, R3, R61, 0x5 ;  /* 0x0000003d033d7211 */ /* 0x000fe200078e28ff */
[----:B------:R-:W3:Y:S01]  /*dcc0*/  LDSM.16.MT88.4 R36, [R36] ;  /* 0x000000002424783b */ /* 0x000ee20000004200 */
[----:B------:R-:W-:-:S02]  /*dcd0*/  IADD3 R5, PT, PT, R5, 0x1, RZ ;  /* 0x0000000105057810 */ /* 0x000fc40007ffe0ff */
[----:B------:R-:W-:Y:S01]  /*dce0*/  IADD3.X R7, PT, PT, RZ, R7, RZ, P1, !PT ;  /* 0x00000007ff077210 */ /* 0x000fe20000ffe4ff */
[----:B--2---:R-:W2:Y:S01]  /*dcf0*/  LDSM.16.MT88.4 R32, [R32] ;  /* 0x000000002020783b */ /* 0x004ea20000004200 */
[----:B-1----:R-:W-:-:S03]  /*dd00*/  IADD3 R12, PT, PT, R18, 0xf00, R63 ;  /* 0x00000f00120c7810 */ /* 0x002fc60007ffe03f */
[----:B------:R-:W1:Y:S04]  /*dd10*/  LDSM.16.MT88.4 R28, [R28] ;  /* 0x000000001c1c783b */ /* 0x000e680000004200 */
[----:B------:R-:W4:Y:S04]  /*dd20*/  LDSM.16.MT88.4 R8, [R24] ;  /* 0x000000001808783b */ /* 0x000f280000004200 */
[----:B------:R-:W5:Y:S04]  /*dd30*/  LDSM.16.M88.4 R44, [R44] ;  /* 0x000000002c2c783b */ /* 0x000f680000000200 */
[----:B------:R-:W5:Y:S04]  /*dd40*/  LDSM.16.M88.4 R40, [R40] ;  /* 0x000000002828783b */ /* 0x000f680000000200 */
[----:B------:R-:W5:Y:S04]  /*dd50*/  LDSM.16.M88.4 R12, [R12] ;  /* 0x000000000c0c783b */ /* 0x000f680000000200 */
[----:B------:R-:W-:Y:S04]  /*dd60*/  LDSM.16.M88.4 R52, [R52] ;  /* 0x000000003434783b */ /* 0x000fe80000000200 */
[----:B------:R-:W0:Y:S01]  /*dd70*/  LDGDEPBAR ;  /* 0x00000000000079af */ /* 0x000e220000000000 */
[C---:B---3--:R-:W-:Y:S08]  /*dd80*/  HMMA.16816.F16 R120, R48.reuse, R36, R120 ;  /* 0x000000243078723c */ /* 0x048ff00000000878 */
[C---:B------:R-:W-:Y:S08]  /*dd90*/  HMMA.16816.F16 R182, R48.reuse, R38, R182 ;  /* 0x0000002630b6723c */ /* 0x040ff000000008b6 */
[C---:B--2---:R-:W-:Y:S08]  /*dda0*/  HMMA.16816.F16 R180, R48.reuse, R32, R180 ;  /* 0x0000002030b4723c */ /* 0x044ff000000008b4 */
[C---:B------:R-:W-:Y:S08]  /*ddb0*/  HMMA.16816.F16 R178, R48.reuse, R34, R178 ;  /* 0x0000002230b2723c */ /* 0x040ff000000008b2 */
[C---:B-1----:R-:W-:Y:S08]  /*ddc0*/  HMMA.16816.F16 R176, R48.reuse, R28, R176 ;  /* 0x0000001c30b0723c */ /* 0x042ff000000008b0 */
[C---:B------:R-:W-:Y:S08]  /*ddd0*/  HMMA.16816.F16 R128, R48.reuse, R30, R128 ;  /* 0x0000001e3080723c */ /* 0x040ff00000000880 */
[C---:B----4-:R-:W-:Y:S08]  /*dde0*/  HMMA.16816.F16 R130, R48.reuse, R8, R130 ;  /* 0x000000083082723c */ /* 0x050ff00000000882 */
[----:B------:R-:W-:Y:S01]  /*ddf0*/  HMMA.16816.F16 R122, R48, R10, R122 ;  /* 0x0000000a307a723c */ /* 0x000fe2000000087a */
[----:B------:R-:W-:-:S06]  /*de00*/  IADD3 R48, PT, PT, R22, 0x7100, R65 ;  /* 0x0000710016307810 */ /* 0x000fcc0007ffe041 */
[----:B------:R-:W-:Y:S01]  /*de10*/  LDSM.16.MT88.4 R48, [R48] ;  /* 0x000000003030783b */ /* 0x000fe20000004200 */
[C---:B-----5:R-:W-:Y:S08]  /*de20*/  HMMA.16816.F16 R172, R44.reuse, R36, R172 ;  /* 0x000000242cac723c */ /* 0x060ff000000008ac */
[C---:B------:R-:W-:Y:S08]  /*de30*/  HMMA.16816.F16 R168, R44.reuse, R38, R168 ;  /* 0x000000262ca8723c */ /* 0x040ff000000008a8 */
[C---:B------:R-:W-:Y:S08]  /*de40*/  HMMA.16816.F16 R164, R44.reuse, R32, R164 ;  /* 0x000000202ca4723c */ /* 0x040ff000000008a4 */
[C---:B------:R-:W-:Y:S08]  /*de50*/  HMMA.16816.F16 R160, R44.reuse, R34, R160 ;  /* 0x000000222ca0723c */ /* 0x040ff000000008a0 */
[C---:B------:R-:W-:Y:S08]  /*de60*/  HMMA.16816.F16 R74, R44.reuse, R28, R74 ;  /* 0x0000001c2c4a723c */ /* 0x040ff0000000084a */
[C---:B------:R-:W-:Y:S08]  /*de70*/  HMMA.16816.F16 R192, R44.reuse, R30, R192 ;  /* 0x0000001e2cc0723c */ /* 0x040ff000000008c0 */
[C---:B------:R-:W-:Y:S08]  /*de80*/  HMMA.16816.F16 R194, R44.reuse, R8, R194 ;  /* 0x000000082cc2723c */ /* 0x040ff000000008c2 */
[----:B------:R-:W-:Y:S01]  /*de90*/  HMMA.16816.F16 R66, R44, R10, R82 ;  /* 0x0000000a2c42723c */ /* 0x000fe20000000852 */
[----:B------:R-:W-:-:S06]  /*dea0*/  IADD3 R44, PT, PT, R22, 0x7160, R65 ;  /* 0x00007160162c7810 */ /* 0x000fcc0007ffe041 */
[----:B------:R-:W-:Y:S01]  /*deb0*/  LDSM.16.MT88.4 R44, [R44] ;  /* 0x000000002c2c783b */ /* 0x000fe20000004200 */
[----:B------:R-:W-:Y:S01]  /*dec0*/  HMMA.16816.F16 R68, R40, R36, R80 ;  /* 0x000000242844723c */ /* 0x000fe20000000850 */
[----:B------:R-:W-:-:S06]  /*ded0*/  IADD3 R80, PT, PT, R18, 0x520, R63 ;  /* 0x0000052012507810 */ /* 0x000fcc0007ffe03f */
[----:B------:R-:W1:Y:S01]  /*dee0*/  LDSM.16.M88.4 R80, [R80] ;  /* 0x000000005050783b */ /* 0x000e620000000200 */
[C---:B------:R-:W-:Y:S08]  /*def0*/  HMMA.16816.F16 R136, R40.reuse, R38, R136 ;  /* 0x000000262888723c */ /* 0x040ff00000000888 */
[C---:B------:R-:W-:Y:S08]  /*df00*/  HMMA.16816.F16 R138, R40.reuse, R32, R138 ;  /* 0x00000020288a723c */ /* 0x040ff0000000088a */
[C---:B------:R-:W-:Y:S08]  /*df10*/  HMMA.16816.F16 R140, R40.reuse, R34, R140 ;  /* 0x00000022288c723c */ /* 0x040ff0000000088c */
[C---:B------:R-:W-:Y:S08]  /*df20*/  HMMA.16816.F16 R142, R40.reuse, R28, R142 ;  /* 0x0000001c288e723c */ /* 0x040ff0000000088e */
[C---:B------:R-:W-:Y:S08]  /*df30*/  HMMA.16816.F16 R144, R40.reuse, R30, R144 ;  /* 0x0000001e2890723c */ /* 0x040ff00000000890 */
[C---:B------:R-:W-:Y:S08]  /*df40*/  HMMA.16816.F16 R146, R40.reuse, R8, R146 ;  /* 0x000000082892723c */ /* 0x040ff00000000892 */
[----:B------:R-:W-:Y:S01]  /*df50*/  HMMA.16816.F16 R70, R40, R10, R188 ;  /* 0x0000000a2846723c */ /* 0x000fe200000008bc */
[----:B------:R-:W-:-:S02]  /*df60*/  IADD3 R40, PT, PT, R22, 0x7140, R65 ;  /* 0x0000714016287810 */ /* 0x000fc40007ffe041 */
[----:B------:R-:W-:-:S04]  /*df70*/  IADD3 R188, PT, PT, R18, 0xa20, R63 ;  /* 0x00000a2012bc7810 */ /* 0x000fc80007ffe03f */
[----:B------:R-:W-:Y:S01]  /*df80*/  LDSM.16.MT88.4 R40, [R40] ;  /* 0x000000002828783b */ /* 0x000fe20000004200 */
[C---:B------:R-:W-:Y:S01]  /*df90*/  HMMA.16816.F16 R106, R12.reuse, R36, R106 ;  /* 0x000000240c6a723c */ /* 0x040fe2000000086a */
[----:B------:R-:W-:Y:S02]  /*dfa0*/  IADD3 R36, PT, PT, R22, 0x7120, R65 ;  /* 0x0000712016247810 */ /* 0x000fe40007ffe041 */
[----:B------:R-:W-:Y:S05]  /*dfb0*/  LDSM.16.M88.4 R188, [R188] ;  /* 0x00000000bcbc783b */ /* 0x000fea0000000200 */
[----:B------:R-:W-:Y:S01]  /*dfc0*/  HMMA.16816.F16 R158, R12, R28, R158 ;  /* 0x0000001c0c9e723c */ /* 0x000fe2000000089e */
[----:B------:R-:W-:-:S07]  /*dfd0*/  IADD3 R28, PT, PT, R18, 0xf20, R63 ;  /* 0x00000f20121c7810 */ /* 0x000fce0007ffe03f */
[C---:B------:R-:W-:Y:S01]  /*dfe0*/  HMMA.16816.F16 R152, R12.reuse, R38, R152 ;  /* 0x000000260c98723c */ /* 0x040fe20000000898 */
[----:B------:R-:W2:Y:S07]  /*dff0*/  LDSM.16.MT88.4 R36, [R36] ;  /* 0x000000002424783b */ /* 0x000eae0000004200 */
[----:B------:R-:W-:Y:S01]  /*e000*/  HMMA.16816.F16 R186, R12, R30, R186 ;  /* 0x0000001e0cba723c */ /* 0x000fe200000008ba */
[----:B------:R-:W3:Y:S01]  /*e010*/  LDSM.16.M88.4 R28, [R28] ;  /* 0x000000001c1c783b */ /* 0x000ee20000000200 */
[----:B------:R-:W-:-:S06]  /*e020*/  DEPBAR.LE SB0, 0x0 ;  /* 0x000080000000791a */ /* 0x000fcc0000000000 */
[C---:B------:R-:W-:Y:S08]  /*e030*/  HMMA.16816.F16 R154, R12.reuse, R32, R154 ;  /* 0x000000200c9a723c */ /* 0x040ff0000000089a */
[C---:B------:R-:W-:Y:S08]  /*e040*/  HMMA.16816.F16 R156, R12.reuse, R34, R156 ;  /* 0x000000220c9c723c */ /* 0x040ff0000000089c */
[C---:B------:R-:W-:Y:S08]  /*e050*/  HMMA.16816.F16 R104, R12.reuse, R8, R104 ;  /* 0x000000080c68723c */ /* 0x040ff00000000868 */
[----:B------:R-:W-:Y:S08]  /*e060*/  HMMA.16816.F16 R184, R12, R10, R184 ;  /* 0x0000000a0cb8723c */ /* 0x000ff000000008b8 */
[C---:B-1----:R-:W-:Y:S08]  /*e070*/  HMMA.16816.F16 R172, R80.reuse, R48, R172 ;  /* 0x0000003050ac723c */ /* 0x042ff000000008ac */
[C---:B------:R-:W-:Y:S08]  /*e080*/  HMMA.16816.F16 R168, R80.reuse, R50, R168 ;  /* 0x0000003250a8723c */ /* 0x040ff000000008a8 */
[C---:B--2---:R-:W-:Y:S08]  /*e090*/  HMMA.16816.F16 R164, R80.reuse, R36, R164 ;  /* 0x0000002450a4723c */ /* 0x044ff000000008a4 */
        /* <DEDUP_REMOVED lines=18> */
[C---:B------:R-:W-:Y:S08]  /*e1c0*/  HMMA.16816.F16 R130, R52.reuse, R44, R130 ;  /* 0x0000002c3482723c */ /* 0x040ff00000000882 */
[-C--:B------:R-:W-:Y:S08]  /*e1d0*/  HMMA.16816.F16 R122, R52, R46.reuse, R122 ;  /* 0x0000002e347a723c */ /* 0x080ff0000000087a */
        /* <DEDUP_REMOVED lines=11> */
.L_x_44:
[----:B------:R-:W1:Y:S01]  /*e290*/  S2R R16, SR_LANEID ;  /* 0x0000000000107919 */ /* 0x000e620000000000 */
[----:B------:R-:W-:Y:S02]  /*e2a0*/  LOP3.LUT R6, R6, 0x1, RZ, 0xc, !PT ;  /* 0x0000000106067812 */ /* 0x000fe400078e0cff */
[----:B------:R-:W-:-:S03]  /*e2b0*/  SHF.L.U32 R2, R2, 0x1, RZ ;  /* 0x0000000102027819 */ /* 0x000fc600000006ff */
[----:B------:R-:W-:-:S04]  /*e2c0*/  IMAD R5, R6, 0x2, R21 ;  /* 0x0000000206057824 */ /* 0x000fc800078e0215 */
[----:B------:R-:W-:Y:S01]  /*e2d0*/  IMAD R5, R5, 0xa00, RZ ;  /* 0x00000a0005057824 */ /* 0x000fe200078e02ff */
[--C-:B-1----:R-:W-:Y:S02]  /*e2e0*/  SHF.R.U32.HI R4, RZ, 0x3, R16.reuse ;  /* 0x00000003ff047819 */ /* 0x102fe40000011610 */
[----:B------:R-:W-:Y:S02]  /*e2f0*/  LOP3.LUT R7, R16, 0x7, RZ, 0xc0, !PT ;  /* 0x0000000710077812 */ /* 0x000fe400078ec0ff */
[----:B------:R-:W-:Y:S02]  /*e300*/  SHF.L.U32 R8, R4, 0x3, RZ ;  /* 0x0000000304087819 */ /* 0x000fe400000006ff */
[----:B------:R-:W-:Y:S02]  /*e310*/  SHF.R.U32.HI R4, RZ, 0x4, R16 ;  /* 0x00000004ff047819 */ /* 0x000fe40000011610 */
[----:B------:R-:W-:Y:S01]  /*e320*/  LOP3.LUT R9, R8, 0x8, R7, 0xe2, !PT ;  /* 0x0000000808097812 */ /* 0x000fe200078ee207 */
[--C-:B------:R-:W-:Y:S01]  /*e330*/  IMAD R7, R6, 0x2100, R19.reuse ;  /* 0x0000210006077824 */ /* 0x100fe200078e0213 */
[----:B------:R-:W-:Y:S01]  /*e340*/  SHF.L.U32 R4, R4, 0x3, RZ ;  /* 0x0000000304047819 */ /* 0x000fe200000006ff */
[----:B------:R-:W-:-:S03]  /*e350*/  IMAD.IADD R19, R196, 0x1, R19 ;  /* 0x00000001c4137824 */ /* 0x000fc600078e0213 */
[----:B------:R-:W-:Y:S01]  /*e360*/  LEA R18, R7, R198, 0x1 ;  /* 0x000000c607127211 */ /* 0x000fe200078e08ff */
[----:B------:R-:W-:Y:S02]  /*e370*/  IMAD R198, R5, 0x2, R198 ;  /* 0x0000000205c67824 */ /* 0x000fe400078e02c6 */
[C-C-:B------:R-:W-:Y:S01]  /*e380*/  IMAD R60, R9.reuse, 0x28, R4.reuse ;  /* 0x00000028093c7824 */ /* 0x140fe200078e0204 */
[C---:B------:R-:W-:Y:S01]  /*e390*/  IADD3 R5, PT, PT, R18.reuse, 0x5020, RZ ;  /* 0x0000502012057810 */ /* 0x040fe20007ffe0ff */
[----:B------:R-:W-:Y:S01]  /*e3a0*/  IMAD R37, R9, 0x108, R4 ;  /* 0x0000010809257824 */ /* 0x000fe200078e0204 */
[C---:B------:R-:W-:Y:S01]  /*e3b0*/  IADD3 R4, PT, PT, R18.reuse, 0x5000, RZ ;  /* 0x0000500012047810 */ /* 0x040fe20007ffe0ff */
[C---:B------:R-:W-:Y:S01]  /*e3c0*/  VIADD R6, R18.reuse, 0x5040 ;  /* 0x0000504012067836 */ /* 0x040fe20000000000 */
[----:B------:R-:W-:Y:S01]  /*e3d0*/  IADD3 R8, PT, PT, R18, 0x5060, RZ ;  /* 0x0000506012087810 */ /* 0x000fe20007ffe0ff */
[C---:B------:R-:W-:Y:S01]  /*e3e0*/  VIADD R17, R198.reuse, 0xa00 ;  /* 0x00000a00c6117836 */ /* 0x040fe20000000000 */
[----:B------:R-:W-:Y:S01]  /*e3f0*/  IADD3 R12, PT, PT, R198, 0x500, RZ ;  /* 0x00000500c60c7810 */ /* 0x000fe20007ffe0ff */
[C---:B------:R-:W-:Y:S01]  /*e400*/  IMAD.U32 R4, R37.reuse, 0x2, R4 ;  /* 0x0000000225047824 */ /* 0x040fe200078e0004 */
[C---:B------:R-:W-:Y:S01]  /*e410*/  LEA R9, R37.reuse, R5, 0x1 ;  /* 0x0000000525097211 */ /* 0x040fe200078e08ff */
[C---:B------:R-:W-:Y:S01]  /*e420*/  IMAD.U32 R13, R37.reuse, 0x2, R6 ;  /* 0x00000002250d7824 */ /* 0x040fe200078e0006 */
[----:B------:R-:W-:-:S02]  /*e430*/  LEA R20, R37, R8, 0x1 ;  /* 0x0000000825147211 */ /* 0x000fc400078e08ff */
[C---:B------:R-:W-:Y:S01]  /*e440*/  LEA R28, R60.reuse, R12, 0x1 ;  /* 0x0000000c3c1c7211 */ /* 0x040fe200078e08ff */
[----:B------:R-:W-:Y:S01]  /*e450*/  LDSM.16.MT88.4 R4, [R4] ;  /* 0x000000000404783b */ /* 0x000fe20000004200 */
[C---:B------:R-:W-:Y:S02]  /*e460*/  LEA R17, R60.reuse, R17, 0x1 ;  /* 0x000000113c117211 */ /* 0x040fe400078e08ff */
[----:B------:R-:W-:Y:S01]  /*e470*/  LEA R32, R60, R198, 0x1 ;  /* 0x000000c63c207211 */ /* 0x000fe200078e08ff */
[----:B------:R-:W-:Y:S04]  /*e480*/  LDSM.16.MT88.4 R8, [R9] ;  /* 0x000000000908783b */ /* 0x000fe80000004200 */
[----:B------:R-:W-:Y:S04]  /*e490*/  LDSM.16.MT88.4 R12, [R13] ;  /* 0x000000000d0c783b */ /* 0x000fe80000004200 */
[----:B------:R-:W-:Y:S04]  /*e4a0*/  LDSM.16.MT88.4 R20, [R20] ;  /* 0x000000001414783b */ /* 0x000fe80000004200 */
[----:B------:R-:W1:Y:S04]  /*e4b0*/  LDSM.16.M88.4 R28, [R28] ;  /* 0x000000001c1c783b */ /* 0x000e680000000200 */
[----:B------:R2:W3:Y:S04]  /*e4c0*/  LDSM.16.M88.4 R24, [R17] ;  /* 0x000000001118783b */ /* 0x0004e80000000200 */
[----:B------:R-:W4:Y:S01]  /*e4d0*/  LDSM.16.M88.4 R32, [R32] ;  /* 0x000000002020783b */ /* 0x000f220000000200 */
[----:B--2---:R-:W-:-:S04]  /*e4e0*/  IADD3 R17, PT, PT, R198, 0xf00, RZ ;  /* 0x00000f00c6117810 */ /* 0x004fc80007ffe0ff */
[----:B------:R-:W-:Y:S02]  /*e4f0*/  LEA R56, R60, R17, 0x1 ;  /* 0x000000113c387211 */ /* 0x000fe400078e08ff */
[----:B------:R-:W-:-:S04]  /*e500*/  IADD3 R17, PT, PT, R198, 0x20, RZ ;  /* 0x00000020c6117810 */ /* 0x000fc80007ffe0ff */
[----:B------:R-:W2:Y:S01]  /*e510*/  LDSM.16.M88.4 R56, [R56] ;  /* 0x000000003838783b */ /* 0x000ea20000000200 */
[----:B------:R-:W-:Y:S01]  /*e520*/  IMAD.U32 R52, R60, 0x2, R17 ;  /* 0x000000023c347824 */ /* 0x000fe200078e0011 */
[----:B------:R-:W-:-:S05]  /*e530*/  IADD3 R17, PT, PT, R198, 0x520, RZ ;  /* 0x00000520c6117810 */ /* 0x000fca0007ffe0ff */
[----:B------:R-:W-:Y:S01]  /*e540*/  IMAD.U32 R44, R60, 0x2, R17 ;  /* 0x000000023c2c7824 */ /* 0x000fe200078e0011 */
[C---:B------:R-:W-:Y:S01]  /*e550*/  IADD3 R17, PT, PT, R198.reuse, 0xa20, RZ ;  /* 0x00000a20c6117810 */ /* 0x040fe20007ffe0ff */
[----:B------:R-:W-:Y:S01]  /*e560*/  VIADD R198, R198, 0xf20 ;  /* 0x00000f20c6c67836 */ /* 0x000fe20000000000 */
[----:B------:R-:W-:Y:S02]  /*e570*/  LDSM.16.M88.4 R52, [R52] ;  /* 0x000000003434783b */ /* 0x000fe40000000200 */
[C---:B------:R-:W-:Y:S02]  /*e580*/  LEA R17, R60.reuse, R17, 0x1 ;  /* 0x000000113c117211 */ /* 0x040fe400078e08ff */
[----:B------:R-:W-:Y:S01]  /*e590*/  LEA R198, R60, R198, 0x1 ;  /* 0x000000c63cc67211 */ /* 0x000fe200078e08ff */
[----:B------:R-:W-:Y:S01]  /*e5a0*/  LDSM.16.M88.4 R44, [R44] ;  /* 0x000000002c2c783b */ /* 0x000fe20000000200 */
[C---:B-1----:R-:W-:Y:S03]  /*e5b0*/  HMMA.16816.F16 R172, R28.reuse, R4, R172 ;  /* 0x000000041cac723c */ /* 0x042fe600000008ac */
[----:B------:R1:W-:Y:S05]  /*e5c0*/  LDSM.16.M88.4 R48, [R17] ;  /* 0x000000001130783b */ /* 0x0003ea0000000200 */
[----:B------:R-:W-:Y:S01]  /*e5d0*/  HMMA.16816.F16 R168, R28, R6, R168 ;  /* 0x000000061ca8723c */ /* 0x000fe200000008a8 */
[----:B-1----:R-:W-:-:S07]  /*e5e0*/  SHF.R.U32.HI R17, RZ, 0x1, R3 ;  /* 0x00000001ff117819 */ /* 0x002fce0000011603 */
[C---:B------:R-:W-:Y:S08]  /*e5f0*/  HMMA.16816.F16 R164, R28.reuse, R8, R164 ;  /* 0x000000081ca4723c */ /* 0x040ff000000008a4 */
[C---:B------:R-:W-:Y:S08]  /*e600*/  HMMA.16816.F16 R160, R28.reuse, R10, R160 ;  /* 0x0000000a1ca0723c */ /* 0x040ff000000008a0 */
[C---:B------:R-:W-:Y:S08]  /*e610*/  HMMA.16816.F16 R74, R28.reuse, R12, R74 ;  /* 0x0000000c1c4a723c */ /* 0x040ff0000000084a */
[C---:B------:R-:W-:Y:S08]  /*e620*/  HMMA.16816.F16 R192, R28.reuse, R14, R192 ;  /* 0x0000000e1cc0723c */ /* 0x040ff000000008c0 */
[C---:B------:R-:W-:Y:S08]  /*e630*/  HMMA.16816.F16 R194, R28.reuse, R20, R194 ;  /* 0x000000141cc2723c */ /* 0x040ff000000008c2 */
[----:B------:R-:W-:Y:S01]  /*e640*/  HMMA.16816.F16 R82, R28, R22, R82 ;  /* 0x000000161c52723c */ /* 0x000fe20000000852 */
[C---:B------:R-:W-:Y:S01]  /*e650*/  VIADD R28, R18.reuse, 0x7100 ;  /* 0x00007100121c7836 */ /* 0x040fe20000000000 */
[C---:B------:R-:W-:Y:S01]  /*e660*/  IADD3 R29, PT, PT, R18.reuse, 0x7120, RZ ;  /* 0x00007120121d7810 */ /* 0x040fe20007ffe0ff */
[C---:B------:R-:W-:Y:S01]  /*e670*/  VIADD R30, R18.reuse, 0x7140 ;  /* 0x00007140121e7836 */ /* 0x040fe20000000000 */
[----:B------:R-:W-:-:S02]  /*e680*/  IADD3 R18, PT, PT, R18, 0x7160, RZ ;  /* 0x0000716012127810 */ /* 0x000fc40007ffe0ff */
[C---:B------:R-:W-:Y:S01]  /*e690*/  LEA R40, R37.reuse, R28, 0x1 ;  /* 0x0000001c25287211 */ /* 0x040fe200078e08ff */
[C---:B------:R-:W-:Y:S01]  /*e6a0*/  IMAD.U32 R36, R37.reuse, 0x2, R29 ;  /* 0x0000000225247824 */ /* 0x040fe200078e001d */
[----:B---3--:R-:W-:Y:S01]  /*e6b0*/  HMMA.16816.F16 R80, R24, R4, R80 ;  /* 0x000000041850723c */ /* 0x008fe20000000850 */
[----:B------:R-:W-:-:S03]  /*e6c0*/  LEA R18, R37, R18, 0x1 ;  /* 0x0000001225127211 */ /* 0x000fc600078e08ff */
[----:B------:R-:W1:Y:S04]  /*e6d0*/  LDSM.16.MT88.4 R40, [R40] ;  /* 0x000000002828783b */ /* 0x000e680000004200 */
        /* <DEDUP_REMOVED lines=16> */
[----:B------:R-:W-:-:S02]  /*e7e0*/  LEA R32, R37, R30, 0x1 ;  /* 0x0000001e25207211 */ /* 0x000fc400078e08ff */
[----:B------:R-:W4:Y:S04]  /*e7f0*/  LDSM.16.MT88.4 R36, [R36] ;  /* 0x000000002424783b */ /* 0x000f280000004200 */
[----:B------:R-:W5:Y:S01]  /*e800*/  LDSM.16.MT88.4 R32, [R32] ;  /* 0x000000002020783b */ /* 0x000f620000004200 */
[C---:B--2---:R-:W-:Y:S03]  /*e810*/  HMMA.16816.F16 R4, R56.reuse, R4, R106 ;  /* 0x000000043804723c */ /* 0x044fe6000000086a */
[----:B------:R-:W2:Y:S05]  /*e820*/  LDSM.16.MT88.4 R28, [R18] ;  /* 0x00000000121c783b */ /* 0x000eaa0000004200 */
[C---:B------:R-:W-:Y:S08]  /*e830*/  HMMA.16816.F16 R6, R56.reuse, R6, R152 ;  /* 0x000000063806723c */ /* 0x040ff00000000898 */
[C---:B------:R-:W-:Y:S01]  /*e840*/  HMMA.16816.F16 R158, R56.reuse, R12, R158 ;  /* 0x0000000c389e723c */ /* 0x040fe2000000089e */
[----:B------:R-:W5:Y:S07]  /*e850*/  LDC.64 R12, c[0x0][0x390] ;  /* 0x0000e400ff0c7b82 */ /* 0x000f6e0000000a00 */
[----:B------:R-:W-:Y:S08]  /*e860*/  HMMA.16816.F16 R10, R56, R10, R156 ;  /* 0x0000000a380a723c */ /* 0x000ff0000000089c */
[-C--:B-1----:R-:W-:Y:S08]  /*e870*/  HMMA.16816.F16 R120, R52, R40.reuse, R120 ;  /* 0x000000283478723c */ /* 0x082ff00000000878 */
[-C--:B------:R-:W-:Y:S08]  /*e880*/  HMMA.16816.F16 R172, R44, R40.reuse, R172 ;  /* 0x000000282cac723c */ /* 0x080ff000000008ac */
[-C--:B------:R-:W-:Y:S08]  /*e890*/  HMMA.16816.F16 R80, R48, R40.reuse, R80 ;  /* 0x000000283050723c */ /* 0x080ff00000000850 */
[----:B---3--:R-:W-:Y:S01]  /*e8a0*/  HMMA.16816.F16 R40, R24, R40, R4 ;  /* 0x000000281828723c */ /* 0x008fe20000000804 */
[----:B------:R-:W-:-:S02]  /*e8b0*/  LOP3.LUT R5, R2, 0x40, RZ, 0xc0, !PT ;  /* 0x0000004002057812 */ /* 0x000fc400078ec0ff */
[----:B------:R-:W-:Y:S02]  /*e8c0*/  LOP3.LUT R4, R16, 0x3, RZ, 0xc0, !PT ;  /* 0x0000000310047812 */ /* 0x000fe400078ec0ff */
[----:B------:R-:W-:Y:S02]  /*e8d0*/  LEA R0, R0, R5, 0x7 ;  /* 0x0000000500007211 */ /* 0x000fe400078e38ff */
[----:B------:R-:W-:Y:S01]  /*e8e0*/  MOV R5, RZ ;  /* 0x000000ff00057202 */ /* 0x000fe20000000f00 */
[----:B------:R-:W-:Y:S02]  /*e8f0*/  HMMA.16816.F16 R8, R56, R8, R154 ;  /* 0x000000083808723c */ /* 0x000fe4000000089a */
[----:B------:R-:W-:-:S06]  /*e900*/  IMAD R0, R0, R3, R19 ;  /* 0x0000000300007224 */ /* 0x000fcc00078e0213 */
[-C--:B------:R-:W-:Y:S08]  /*e910*/  HMMA.16816.F16 R182, R52, R42.reuse, R182 ;  /* 0x0000002a34b6723c */ /* 0x080ff000000008b6 */
[-C--:B------:R-:W-:Y:S08]  /*e920*/  HMMA.16816.F16 R168, R44, R42.reuse, R168 ;  /* 0x0000002a2ca8723c */ /* 0x080ff000000008a8 */
[-C--:B------:R-:W-:Y:S08]  /*e930*/  HMMA.16816.F16 R136, R48, R42.reuse, R136 ;  /* 0x0000002a3088723c */ /* 0x080ff00000000888 */
[----:B------:R-:W-:Y:S01]  /*e940*/  HMMA.16816.F16 R42, R24, R42, R6 ;  /* 0x0000002a182a723c */ /* 0x000fe20000000806 */
[----:B------:R-:W-:-:S05]  /*e950*/  SHF.R.U32.HI R7, RZ, 0x2, R16 ;  /* 0x00000002ff077819 */ /* 0x000fca0000011610 */
[----:B------:R-:W-:Y:S02]  /*e960*/  IMAD.WIDE.U32 R6, R7, R17, R4 ;  /* 0x0000001107067225 */ /* 0x000fe400078e0004 */
[----:B----4-:R-:W-:Y:S02]  /*e970*/  HMMA.16816.F16 R178, R52, R38, R178 ;  /* 0x0000002634b2723c */ /* 0x010fe400000008b2 */
[----:B-----5:R-:W-:-:S03]  /*e980*/  IMAD.WIDE R4, R0, 0x2, R12 ;  /* 0x0000000200047825 */ /* 0x020fc600078e020c */
[----:B------:R-:W-:-:S03]  /*e990*/  LEA R2, P0, R6, R4, 0x2 ;  /* 0x0000000406027211 */ /* 0x000fc600078010ff */
[-C--:B------:R-:W-:Y:S08]  /*e9a0*/  HMMA.16816.F16 R160, R44, R38.reuse, R160 ;  /* 0x000000262ca0723c */ /* 0x080ff000000008a0 */
[-C--:B------:R-:W-:Y:S08]  /*e9b0*/  HMMA.16816.F16 R140, R48, R38.reuse, R140 ;  /* 0x00000026308c723c */ /* 0x080ff0000000088c */
[----:B------:R-:W-:Y:S01]  /*e9c0*/  HMMA.16816.F16 R38, R24, R38, R10 ;  /* 0x000000261826723c */ /* 0x000fe2000000080a */
[----:B------:R-:W-:-:S05]  /*e9d0*/  IMAD R10, R3, 0x20, R0 ;  /* 0x00000020030a7824 */ /* 0x000fca00078e0200 */
[----:B------:R-:W-:Y:S01]  /*e9e0*/  LEA R19, R3, R10, 0x4 ;  /* 0x0000000a03137211 */ /* 0x000fe200078e20ff */
[----:B------:R-:W-:Y:S01]  /*e9f0*/  IMAD.WIDE R10, R10, 0x2, R12 ;  /* 0x000000020a0a7825 */ /* 0x000fe200078e020c */
[----:B------:R-:W-:Y:S02]  /*ea00*/  HMMA.16816.F16 R180, R52, R36, R180 ;  /* 0x0000002434b4723c */ /* 0x000fe400000008b4 */
[----:B------:R-:W-:-:S06]  /*ea10*/  LEA R10, P1, R6, R10, 0x2 ;  /* 0x0000000a060a7211 */ /* 0x000fcc00078210ff */
[----:B------:R-:W-:Y:S01]  /*ea20*/  HMMA.16816.F16 R164, R44, R36, R164 ;  /* 0x000000242ca4723c */ /* 0x000fe200000008a4 */
[----:B------:R-:W-:-:S07]  /*ea30*/  LEA.HI.X R11, R6, R11, R7, 0x2, P1 ;  /* 0x0000000b060b7211 */ /* 0x000fce00008f1407 */
[----:B------:R-:W-:Y:S08]  /*ea40*/  HMMA.16816.F16 R138, R48, R36, R138 ;  /* 0x00000024308a723c */ /* 0x000ff0000000088a */
[----:B------:R-:W-:Y:S08]  /*ea50*/  HMMA.16816.F16 R176, R52, R32, R176 ;  /* 0x0000002034b0723c */ /* 0x000ff000000008b0 */
[----:B------:R-:W-:Y:S01]  /*ea60*/  HMMA.16816.F16 R36, R24, R36, R8 ;  /* 0x000000241824723c */ /* 0x000fe20000000808 */
[----:B------:R-:W-:-:S02]  /*ea70*/  LEA R9, R3, R0, 0x4 ;  /* 0x0000000003097211 */ /* 0x000fc400078e20ff */
[----:B------:R-:W-:-:S03]  /*ea80*/  LEA.HI.X R3, R6, R5, R7, 0x2, P0 ;  /* 0x0000000506037211 */ /* 0x000fc600000f1407 */
[----:B------:R-:W-:Y:S02]  /*ea90*/  IMAD.WIDE R8, R9, 0x2, R12 ;  /* 0x0000000209087825 */ /* 0x000fe400078e020c */
[----:B------:R-:W-:Y:S01]  /*eaa0*/  HMMA.16816.F16 R128, R52, R34, R128 ;  /* 0x000000223480723c */ /* 0x000fe20000000880 */
[----:B------:R-:W-:Y:S01]  /*eab0*/  STG.E desc[UR6][R2.64], R120 ;  /* 0x0000007802007986 */ /* 0x000fe2000c101906 */
[----:B------:R-:W-:Y:S01]  /*eac0*/  IMAD.WIDE.U32 R4, R17, 0x20, R2 ;  /* 0x0000002011047825 */ /* 0x000fe200078e0002 */
[----:B------:R-:W-:-:S03]  /*ead0*/  LEA R8, P0, R6, R8, 0x2 ;  /* 0x0000000806087211 */ /* 0x000fc600078010ff */
[----:B------:R-:W-:Y:S01]  /*eae0*/  IMAD.WIDE R12, R19, 0x2, R12 ;  /* 0x00000002130c7825 */ /* 0x000fe200078e020c */
[----:B------:R-:W-:Y:S01]  /*eaf0*/  STG.E desc[UR6][R4.64], R121 ;  /* 0x0000007904007986 */ /* 0x000fe2000c101906 */
[----:B--2---:R-:W-:Y:S01]  /*eb00*/  HMMA.16816.F16 R130, R52, R28, R130 ;  /* 0x0000001c3482723c */ /* 0x004fe20000000882 */
[C---:B------:R-:W-:Y:S02]  /*eb10*/  LEA.HI.X R9, R6.reuse, R9, R7, 0x2, P0 ;  /* 0x0000000906097211 */ /* 0x040fe400000f1407 */
[----:B------:R-:W-:Y:S01]  /*eb20*/  STG.E desc[UR6][R2.64+0x10], R182 ;  /* 0x000010b602007986 */ /* 0x000fe2000c101906 */
[----:B------:R-:W-:-:S03]  /*eb30*/  LEA R12, P2, R6, R12, 0x2 ;  /* 0x0000000c060c7211 */ /* 0x000fc600078410ff */
[----:B------:R-:W-:Y:S01]  /*eb40*/  STG.E desc[UR6][R4.64+0x10], R183 ;  /* 0x000010b704007986 */ /* 0x000fe2000c101906 */
[----:B------:R-:W-:Y:S01]  /*eb50*/  HMMA.16816.F16 R122, R52, R30, R122 ;  /* 0x0000001e347a723c */ /* 0x000fe2000000087a */
[----:B------:R-:W-:Y:S01]  /*eb60*/  LEA.HI.X R13, R6, R13, R7, 0x2, P2 ;  /* 0x0000000d060d7211 */ /* 0x000fe200010f1407 */
[C---:B------:R-:W-:Y:S01]  /*eb70*/  IMAD.WIDE.U32 R6, R17.reuse, 0x20, R8 ;  /* 0x0000002011067825 */ /* 0x040fe200078e0008 */
[----:B------:R-:W-:Y:S04]  /*eb80*/  STG.E desc[UR6][R2.64+0x20], R180 ;  /* 0x000020b402007986 */ /* 0x000fe8000c101906 */
[----:B------:R-:W-:Y:S01]  /*eb90*/  STG.E desc[UR6][R4.64+0x20], R181 ;  /* 0x000020b504007986 */ /* 0x000fe2000c101906 */
[C---:B------:R-:W-:Y:S03]  /*eba0*/  HMMA.16816.F16 R74, R44.reuse, R32, R74 ;  /* 0x000000202c4a723c */ /* 0x040fe6000000084a */
        /* <DEDUP_REMOVED lines=8> */
[----:B------:R-:W-:Y:S03]  /*ec30*/  HMMA.16816.F16 R82, R44, R30, R82 ;  /* 0x0000001e2c52723c */ /* 0x000fe60000000852 */
[----:B------:R-:W-:Y:S04]  /*ec40*/  STG.E desc[UR6][R2.64+0x60], R130 ;  /* 0x0000608202007986 */ /* 0x000fe8000c101906 */
[----:B------:R-:W-:Y:S01]  /*ec50*/  STG.E desc[UR6][R4.64+0x60], R131 ;  /* 0x0000608304007986 */ /* 0x000fe2000c101906 */
[C---:B------:R-:W-:Y:S03]  /*ec60*/  HMMA.16816.F16 R14, R56.reuse, R14, R186 ;  /* 0x0000000e380e723c */ /* 0x040fe600000008ba */
[----:B------:R1:W-:Y:S04]  /*ec70*/  STG.E desc[UR6][R2.64+0x70], R122 ;  /* 0x0000707a02007986 */ /* 0x0003e8000c101906 */
[----:B------:R2:W-:Y:S01]  /*ec80*/  STG.E desc[UR6][R4.64+0x70], R123 ;  /* 0x0000707b04007986 */ /* 0x0005e2000c101906 */
[----:B------:R-:W-:Y:S03]  /*ec90*/  HMMA.16816.F16 R20, R56, R20, R104 ;  /* 0x000000143814723c */ /* 0x000fe60000000868 */
[----:B------:R-:W-:Y:S04]  /*eca0*/  STG.E desc[UR6][R8.64], R172 ;  /* 0x000000ac08007986 */ /* 0x000fe8000c101906 */
[----:B------:R-:W-:Y:S01]  /*ecb0*/  STG.E desc[UR6][R6.64], R173 ;  /* 0x000000ad06007986 */ /* 0x000fe2000c101906 */
[----:B------:R-:W-:Y:S01]  /*ecc0*/  HMMA.16816.F16 R142, R48, R32, R142 ;  /* 0x00000020308e723c */ /* 0x000fe2000000088e */
[----:B-1----:R-:W-:-:S02]  /*ecd0*/  IMAD.WIDE.U32 R2, R17, 0x20, R10 ;  /* 0x0000002011027825 */ /* 0x002fc400078e000a */
[----:B------:R-:W-:Y:S02]  /*ece0*/  STG.E desc[UR6][R8.64+0x10], R168 ;  /* 0x000010a808007986 */ /* 0x000fe4000c101906 */
[----:B--2---:R-:W-:Y:S02]  /*ecf0*/  IMAD.WIDE.U32 R4, R17, 0x20, R12 ;  /* 0x0000002011047825 */ /* 0x004fe400078e000c */
[----:B------:R-:W-:Y:S01]  /*ed00*/  STG.E desc[UR6][R6.64+0x10], R169 ;  /* 0x000010a906007986 */ /* 0x000fe2000c101906 */
[----:B------:R-:W-:Y:S03]  /*ed10*/  HMMA.16816.F16 R22, R56, R22, R184 ;  /* 0x000000163816723c */ /* 0x000fe600000008b8 */
        /* <DEDUP_REMOVED lines=50> */
[----:B------:R-:W-:Y:S01]  /*f040*/  STG.E desc[UR6][R4.64+0x70], R23 ;  /* 0x0000701704007986 */ /* 0x000fe2000c101906 */
[----:B------:R-:W-:Y:S05]  /*f050*/  EXIT ;  /* 0x000000000000794d */ /* 0x000fea0003800000 */
.L_x_48:
        /* <DEDUP_REMOVED lines=10> */
.L_x_55:


//--------------------- .nv.shared._Z24eed_hgemm_m8n128k64x4_v7P6__halfS0_S0_iii --------------------------
	.section	.nv.shared._Z24eed_hgemm_m8n128k64x4_v7P6__halfS0_S0_iii,"aw",@nobits
	.sectionflags	@""
	.align	16
	.zero		1024


//--------------------- .nv.shared.reserved.0     --------------------------
	.section	.nv.shared.reserved.0,"aw",@nobits
	.weak		__nv_reservedSMEM_offset_0_alias
	.size		__nv_reservedSMEM_offset_0_alias, 0, 64
	.other		__nv_reservedSMEM_offset_0_alias,@"STO_CUDA_RESERVED_SHARED STV_DEFAULT"
__nv_reservedSMEM_offset_0_alias:
	.zero		0
	.zero		64


//--------------------- .nv.shared._Z23eed_hgemm_m8n128k128_v5P6__halfS0_S0_iii --------------------------
	.section	.nv.shared._Z23eed_hgemm_m8n128k128_v5P6__halfS0_S0_iii,"aw",@nobits
	.sectionflags	@""
	.align	16
	.zero		1024


//--------------------- .nv.shared._Z22eed_hgemm_m8n128k64_v4P6__halfS0_S0_iii --------------------------
	.section	.nv.shared._Z22eed_hgemm_m8n128k64_v4P6__halfS0_S0_iii,"aw",@nobits
	.sectionflags	@""
	.align	16
	.zero		1024


//--------------------- .nv.shared._Z22eed_hgemm_m8n256k64_v3P6__halfS0_S0_iii --------------------------
	.section	.nv.shared._Z22eed_hgemm_m8n256k64_v3P6__halfS0_S0_iii,"aw",@nobits
	.sectionflags	@""
	.align	16
	.zero		1024


//--------------------- .nv.shared._Z22eed_hgemm_m8n256k32_v2P6__halfS0_S0_iii --------------------------
	.section	.nv.shared._Z22eed_hgemm_m8n256k32_v2P6__halfS0_S0_iii,"aw",@nobits
	.sectionflags	@""
	.align	16
	.zero		1024


//--------------------- .nv.shared._Z22eed_hgemm_m8n256k32_v1P6__halfS0_S0_iii --------------------------
	.section	.nv.shared._Z22eed_hgemm_m8n256k32_v1P6__halfS0_S0_iii,"aw",@nobits
	.sectionflags	@""
	.align	16
	.zero		1024


//--------------------- .nv.shared._Z16myHGEMMAlignedV5P6__halfS0_S0_iii --------------------------
	.section	.nv.shared._Z16myHGEMMAlignedV5P6__halfS0_S0_iii,"aw",@nobits
	.sectionflags	@""
	.align	16
	.zero		1024


//--------------------- .nv.constant0._Z24eed_hgemm_m8n128k64x4_v7P6__halfS0_S0_iii --------------------------
	.section	.nv.constant0._Z24eed_hgemm_m8n128k64x4_v7P6__halfS0_S0_iii,"a",@progbits
	.sectionflags	@""
	.align	4
.nv.constant0._Z24eed_hgemm_m8n128k64x4_v7P6__halfS0_S0_iii:
	.zero		932


//--------------------- .nv.constant0._Z23eed_hgemm_m8n128k128_v5P6__halfS0_S0_iii --------------------------
	.section	.nv.constant0._Z23eed_hgemm_m8n128k128_v5P6__halfS0_S0_iii,"a",@progbits
	.sectionflags	@""
	.align	4
.nv.constant0._Z23eed_hgemm_m8n128k128_v5P6__halfS0_S0_iii:
	.zero		932


//--------------------- .nv.constant0._Z22eed_hgemm_m8n128k64_v4P6__halfS0_S0_iii --------------------------
	.section	.nv.constant0._Z22eed_hgemm_m8n128k64_v4P6__halfS0_S0_iii,"a",@progbits
	.sectionflags	@""
	.align	4
.nv.constant0._Z22eed_hgemm_m8n128k64_v4P6__halfS0_S0_iii:
	.zero		932


//--------------------- .nv.constant0._Z22eed_hgemm_m8n256k64_v3P6__halfS0_S0_iii --------------------------
	.section	.nv.constant0._Z22eed_hgemm_m8n256k64_v3P6__halfS0_S0_iii,"a",@progbits
	.sectionflags	@""
	.align	4
.nv.constant0._Z22eed_hgemm_m8n256k64_v3P6__halfS0_S0_iii:
	.zero		932


//--------------------- .nv.constant0._Z22eed_hgemm_m8n256k32_v2P6__halfS0_S0_iii --------------------------
	.section	.nv.constant0._Z22eed_hgemm_m8n256k32_v2P6__halfS0_S0_iii,"a",@progbits
	.sectionflags	@""
	.align	4
.nv.constant0._Z22eed_hgemm_m8n256k32_v2P6__halfS0_S0_iii:
	.zero		932


//--------------------- .nv.constant0._Z22eed_hgemm_m8n256k32_v1P6__halfS0_S0_iii --------------------------
	.section	.nv.constant0._Z22eed_hgemm_m8n256k32_v1P6__halfS0_S0_iii,"a",@progbits
	.sectionflags	@""
	.align	4
.nv.constant0._Z22eed_hgemm_m8n256k32_v1P6__halfS0_S0_iii:
	.zero		932


//--------------------- .nv.constant0._Z16myHGEMMAlignedV5P6__halfS0_S0_iii --------------------------
	.section	.nv.constant0._Z16myHGEMMAlignedV5P6__halfS0_S0_iii,"a",@progbits
	.sectionflags	@""
	.align	4
.nv.constant0._Z16myHGEMMAlignedV5P6__halfS0_S0_iii:
	.zero		932


//--------------------- SYMBOLS --------------------------

	.type		.nv.reservedSmem.offset0,@object
	.size		.nv.reservedSmem.offset0,0x4
	.type		.nv.reservedSmem.cap,@object
	.size		.nv.reservedSmem.cap,0x4
